	.target	sm_103a

	.elftype	@"ET_EXEC"


//--------------------- .note.nv.tkinfo           --------------------------
	.section	.note.nv.tkinfo,"",@"SHT_NOTE"
	.sectionflags	@"SHF_NOTE_NV_TKINFO"
	.tkinfo
        /*0018*/ 	.word	0x00000002
        /*0030*/ 	.string	""
        /*0030*/ 	.string	"ptxas"
        /*0030*/ 	.string	"Cuda compilation tools, release 13.0, V13.0.88"
        /*0030*/ 	.string	"Build cuda_13.0.r13.0/compiler.36424714_0"
        /*0030*/ 	.string	"-arch sm_103a -m 64 "



//--------------------- .note.nv.cuinfo           --------------------------
	.section	.note.nv.cuinfo,"",@"SHT_NOTE"
	.sectionflags	@"SHF_NOTE_NV_CUINFO"
        /*0018*/ 	.short	0x0002
        /*001a*/ 	.short	0x0067
        /*001c*/ 	.short	0x0082
	.zero		2


//--------------------- .nv.info                  --------------------------
	.section	.nv.info,"",@"SHT_CUDA_INFO"
	.align	4


	//----- nvinfo : EIATTR_REGCOUNT
	.align		4
        /*0000*/ 	.byte	0x04, 0x2f
        /*0002*/ 	.short	(.L_29 - .L_28)
	.align		4
.L_28:
        /*0004*/ 	.word	index@(_ZN2at6native14vol2col_kernelIdEEvlPKT_iiiiiiiiiiiiiiiiiiPS2_)
        /*0008*/ 	.word	0x00000040


	//----- nvinfo : EIATTR_FRAME_SIZE
	.align		4
.L_29:
        /*000c*/ 	.byte	0x04, 0x11
        /*000e*/ 	.short	(.L_31 - .L_30)
	.align		4
.L_30:
        /*0010*/ 	.word	index@($__internal_15_$__cuda_sm20_div_s64)
        /*0014*/ 	.word	0x00000000


	//----- nvinfo : EIATTR_FRAME_SIZE
	.align		4
.L_31:
        /*0018*/ 	.byte	0x04, 0x11
        /*001a*/ 	.short	(.L_33 - .L_32)
	.align		4
.L_32:
        /*001c*/ 	.word	index@(_ZN2at6native14vol2col_kernelIdEEvlPKT_iiiiiiiiiiiiiiiiiiPS2_)
        /*0020*/ 	.word	0x00000000


	//----- nvinfo : EIATTR_REGCOUNT
	.align		4
.L_33:
        /*0024*/ 	.byte	0x04, 0x2f
        /*0026*/ 	.short	(.L_35 - .L_34)
	.align		4
.L_34:
        /*0028*/ 	.word	index@(_ZN2at6native13im2col_kernelIdEEvlPKT_llllllllllllPS2_)
        /*002c*/ 	.word	0x00000040


	//----- nvinfo : EIATTR_FRAME_SIZE
	.align		4
.L_35:
        /*0030*/ 	.byte	0x04, 0x11
        /*0032*/ 	.short	(.L_37 - .L_36)
	.align		4
.L_36:
        /*0034*/ 	.word	index@($__internal_14_$__cuda_sm20_div_s64)
        /*0038*/ 	.word	0x00000038


	//----- nvinfo : EIATTR_FRAME_SIZE
	.align		4
.L_37:
        /*003c*/ 	.byte	0x04, 0x11
        /*003e*/ 	.short	(.L_39 - .L_38)
	.align		4
.L_38:
        /*0040*/ 	.word	index@(_ZN2at6native13im2col_kernelIdEEvlPKT_llllllllllllPS2_)
        /*0044*/ 	.word	0x00000038


	//----- nvinfo : EIATTR_REGCOUNT
	.align		4
.L_39:
        /*0048*/ 	.byte	0x04, 0x2f
        /*004a*/ 	.short	(.L_41 - .L_40)
	.align		4
.L_40:
        /*004c*/ 	.word	index@(_ZN2at6native13vol2im_kernelIddEEvlPKT_jjjjjjjjjjjjjjjjjjjPS2_)
        /*0050*/ 	.word	0x00000023


	//----- nvinfo : EIATTR_FRAME_SIZE
	.align		4
.L_41:
        /*0054*/ 	.byte	0x04, 0x11
        /*0056*/ 	.short	(.L_43 - .L_42)
	.align		4
.L_42:
        /*0058*/ 	.word	index@(_ZN2at6native13vol2im_kernelIddEEvlPKT_jjjjjjjjjjjjjjjjjjjPS2_)
        /*005c*/ 	.word	0x00000000


	//----- nvinfo : EIATTR_REGCOUNT
	.align		4
.L_43:
        /*0060*/ 	.byte	0x04, 0x2f
        /*0062*/ 	.short	(.L_45 - .L_44)
	.align		4
.L_44:
        /*0064*/ 	.word	index@(_ZN2at6native13col2im_kernelIddEEvlPKT_llllllllllllPS2_)
        /*0068*/ 	.word	0x00000040


	//----- nvinfo : EIATTR_FRAME_SIZE
	.align		4
.L_45:
        /*006c*/ 	.byte	0x04, 0x11
        /*006e*/ 	.short	(.L_47 - .L_46)
	.align		4
.L_46:
        /*0070*/ 	.word	index@($__internal_13_$__cuda_sm20_rem_s64)
        /*0074*/ 	.word	0x00000010


	//----- nvinfo : EIATTR_FRAME_SIZE
	.align		4
.L_47:
        /*0078*/ 	.byte	0x04, 0x11
        /*007a*/ 	.short	(.L_49 - .L_48)
	.align		4
.L_48:
        /*007c*/ 	.word	index@($__internal_12_$__cuda_sm20_div_s64)
        /*0080*/ 	.word	0x00000010


	//----- nvinfo : EIATTR_FRAME_SIZE
	.align		4
.L_49:
        /*0084*/ 	.byte	0x04, 0x11
        /*0086*/ 	.short	(.L_51 - .L_50)
	.align		4
.L_50:
        /*0088*/ 	.word	index@(_ZN2at6native13col2im_kernelIddEEvlPKT_llllllllllllPS2_)
        /*008c*/ 	.word	0x00000010


	//----- nvinfo : EIATTR_REGCOUNT
	.align		4
.L_51:
        /*0090*/ 	.byte	0x04, 0x2f
        /*0092*/ 	.short	(.L_53 - .L_52)
	.align		4
.L_52:
        /*0094*/ 	.word	index@(_ZN2at6native14vol2col_kernelIfEEvlPKT_iiiiiiiiiiiiiiiiiiPS2_)
        /*0098*/ 	.word	0x00000040


	//----- nvinfo : EIATTR_FRAME_SIZE
	.align		4
.L_53:
        /*009c*/ 	.byte	0x04, 0x11
        /*009e*/ 	.short	(.L_55 - .L_54)
	.align		4
.L_54:
        /*00a0*/ 	.word	index@($__internal_11_$__cuda_sm20_div_s64)
        /*00a4*/ 	.word	0x00000000


	//----- nvinfo : EIATTR_FRAME_SIZE
	.align		4
.L_55:
        /*00a8*/ 	.byte	0x04, 0x11
        /*00aa*/ 	.short	(.L_57 - .L_56)
	.align		4
.L_56:
        /*00ac*/ 	.word	index@(_ZN2at6native14vol2col_kernelIfEEvlPKT_iiiiiiiiiiiiiiiiiiPS2_)
        /*00b0*/ 	.word	0x00000000


	//----- nvinfo : EIATTR_REGCOUNT
	.align		4
.L_57:
        /*00b4*/ 	.byte	0x04, 0x2f
        /*00b6*/ 	.short	(.L_59 - .L_58)
	.align		4
.L_58:
        /*00b8*/ 	.word	index@(_ZN2at6native13im2col_kernelIfEEvlPKT_llllllllllllPS2_)
        /*00bc*/ 	.word	0x00000040


	//----- nvinfo : EIATTR_FRAME_SIZE
	.align		4
.L_59:
        /*00c0*/ 	.byte	0x04, 0x11
        /*00c2*/ 	.short	(.L_61 - .L_60)
	.align		4
.L_60:
        /*00c4*/ 	.word	index@($__internal_10_$__cuda_sm20_div_s64)
        /*00c8*/ 	.word	0x00000038


	//----- nvinfo : EIATTR_FRAME_SIZE
	.align		4
.L_61:
        /*00cc*/ 	.byte	0x04, 0x11
        /*00ce*/ 	.short	(.L_63 - .L_62)
	.align		4
.L_62:
        /*00d0*/ 	.word	index@(_ZN2at6native13im2col_kernelIfEEvlPKT_llllllllllllPS2_)
        /*00d4*/ 	.word	0x00000038


	//----- nvinfo : EIATTR_REGCOUNT
	.align		4
.L_63:
        /*00d8*/ 	.byte	0x04, 0x2f
        /*00da*/ 	.short	(.L_65 - .L_64)
	.align		4
.L_64:
        /*00dc*/ 	.word	index@(_ZN2at6native13vol2im_kernelIffEEvlPKT_jjjjjjjjjjjjjjjjjjjPS2_)
        /*00e0*/ 	.word	0x00000022


	//----- nvinfo : EIATTR_FRAME_SIZE
	.align		4
.L_65:
        /*00e4*/ 	.byte	0x04, 0x11
        /*00e6*/ 	.short	(.L_67 - .L_66)
	.align		4
.L_66:
        /*00e8*/ 	.word	index@(_ZN2at6native13vol2im_kernelIffEEvlPKT_jjjjjjjjjjjjjjjjjjjPS2_)
        /*00ec*/ 	.word	0x00000000


	//----- nvinfo : EIATTR_REGCOUNT
	.align		4
.L_67:
        /*00f0*/ 	.byte	0x04, 0x2f
        /*00f2*/ 	.short	(.L_69 - .L_68)
	.align		4
.L_68:
        /*00f4*/ 	.word	index@(_ZN2at6native13col2im_kernelIffEEvlPKT_llllllllllllPS2_)
        /*00f8*/ 	.word	0x00000040


	//----- nvinfo : EIATTR_FRAME_SIZE
	.align		4
.L_69:
        /*00fc*/ 	.byte	0x04, 0x11
        /*00fe*/ 	.short	(.L_71 - .L_70)
	.align		4
.L_70:
        /*0100*/ 	.word	index@($__internal_9_$__cuda_sm20_rem_s64)
        /*0104*/ 	.word	0x00000010


	//----- nvinfo : EIATTR_FRAME_SIZE
	.align		4
.L_71:
        /*0108*/ 	.byte	0x04, 0x11
        /*010a*/ 	.short	(.L_73 - .L_72)
	.align		4
.L_72:
        /*010c*/ 	.word	index@($__internal_8_$__cuda_sm20_div_s64)
        /*0110*/ 	.word	0x00000010


	//----- nvinfo : EIATTR_FRAME_SIZE
	.align		4
.L_73:
        /*0114*/ 	.byte	0x04, 0x11
        /*0116*/ 	.short	(.L_75 - .L_74)
	.align		4
.L_74:
        /*0118*/ 	.word	index@(_ZN2at6native13col2im_kernelIffEEvlPKT_llllllllllllPS2_)
        /*011c*/ 	.word	0x00000010


	//----- nvinfo : EIATTR_REGCOUNT
	.align		4
.L_75:
        /*0120*/ 	.byte	0x04, 0x2f
        /*0122*/ 	.short	(.L_77 - .L_76)
	.align		4
.L_76:
        /*0124*/ 	.word	index@(_ZN2at6native14vol2col_kernelIN3c104HalfEEEvlPKT_iiiiiiiiiiiiiiiiiiPS4_)
        /*0128*/ 	.word	0x00000040


	//----- nvinfo : EIATTR_FRAME_SIZE
	.align		4
.L_77:
        /*012c*/ 	.byte	0x04, 0x11
        /*012e*/ 	.short	(.L_79 - .L_78)
	.align		4
.L_78:
        /*0130*/ 	.word	index@($__internal_7_$__cuda_sm20_div_s64)
        /*0134*/ 	.word	0x00000000


	//----- nvinfo : EIATTR_FRAME_SIZE
	.align		4
.L_79:
        /*0138*/ 	.byte	0x04, 0x11
        /*013a*/ 	.short	(.L_81 - .L_80)
	.align		4
.L_80:
        /*013c*/ 	.word	index@(_ZN2at6native14vol2col_kernelIN3c104HalfEEEvlPKT_iiiiiiiiiiiiiiiiiiPS4_)
        /*0140*/ 	.word	0x00000000


	//----- nvinfo : EIATTR_REGCOUNT
	.align		4
.L_81:
        /*0144*/ 	.byte	0x04, 0x2f
        /*0146*/ 	.short	(.L_83 - .L_82)
	.align		4
.L_82:
        /*0148*/ 	.word	index@(_ZN2at6native13im2col_kernelIN3c104HalfEEEvlPKT_llllllllllllPS4_)
        /*014c*/ 	.word	0x00000040


	//----- nvinfo : EIATTR_FRAME_SIZE
	.align		4
.L_83:
        /*0150*/ 	.byte	0x04, 0x11
        /*0152*/ 	.short	(.L_85 - .L_84)
	.align		4
.L_84:
        /*0154*/ 	.word	index@($__internal_6_$__cuda_sm20_div_s64)
        /*0158*/ 	.word	0x00000038


	//----- nvinfo : EIATTR_FRAME_SIZE
	.align		4
.L_85:
        /*015c*/ 	.byte	0x04, 0x11
        /*015e*/ 	.short	(.L_87 - .L_86)
	.align		4
.L_86:
        /*0160*/ 	.word	index@(_ZN2at6native13im2col_kernelIN3c104HalfEEEvlPKT_llllllllllllPS4_)
        /*0164*/ 	.word	0x00000038


	//----- nvinfo : EIATTR_REGCOUNT
	.align		4
.L_87:
        /*0168*/ 	.byte	0x04, 0x2f
        /*016a*/ 	.short	(.L_89 - .L_88)
	.align		4
.L_88:
        /*016c*/ 	.word	index@(_ZN2at6native13vol2im_kernelIN3c104HalfES3_EEvlPKT_jjjjjjjjjjjjjjjjjjjPS4_)
        /*0170*/ 	.word	0x00000022


	//----- nvinfo : EIATTR_FRAME_SIZE
	.align		4
.L_89:
        /*0174*/ 	.byte	0x04, 0x11
        /*0176*/ 	.short	(.L_91 - .L_90)
	.align		4
.L_90:
        /*0178*/ 	.word	index@(_ZN2at6native13vol2im_kernelIN3c104HalfES3_EEvlPKT_jjjjjjjjjjjjjjjjjjjPS4_)
        /*017c*/ 	.word	0x00000000


	//----- nvinfo : EIATTR_REGCOUNT
	.align		4
.L_91:
        /*0180*/ 	.byte	0x04, 0x2f
        /*0182*/ 	.short	(.L_93 - .L_92)
	.align		4
.L_92:
        /*0184*/ 	.word	index@(_ZN2at6native13col2im_kernelIN3c104HalfES3_EEvlPKT_llllllllllllPS4_)
        /*0188*/ 	.word	0x00000040


	//----- nvinfo : EIATTR_FRAME_SIZE
	.align		4
.L_93:
        /*018c*/ 	.byte	0x04, 0x11
        /*018e*/ 	.short	(.L_95 - .L_94)
	.align		4
.L_94:
        /*0190*/ 	.word	index@($__internal_5_$__cuda_sm20_rem_s64)
        /*0194*/ 	.word	0x00000010


	//----- nvinfo : EIATTR_FRAME_SIZE
	.align		4
.L_95:
        /*0198*/ 	.byte	0x04, 0x11
        /*019a*/ 	.short	(.L_97 - .L_96)
	.align		4
.L_96:
        /*019c*/ 	.word	index@($__internal_4_$__cuda_sm20_div_s64)
        /*01a0*/ 	.word	0x00000010


	//----- nvinfo : EIATTR_FRAME_SIZE
	.align		4
.L_97:
        /*01a4*/ 	.byte	0x04, 0x11
        /*01a6*/ 	.short	(.L_99 - .L_98)
	.align		4
.L_98:
        /*01a8*/ 	.word	index@(_ZN2at6native13col2im_kernelIN3c104HalfES3_EEvlPKT_llllllllllllPS4_)
        /*01ac*/ 	.word	0x00000010


	//----- nvinfo : EIATTR_REGCOUNT
	.align		4
.L_99:
        /*01b0*/ 	.byte	0x04, 0x2f
        /*01b2*/ 	.short	(.L_101 - .L_100)
	.align		4
.L_100:
        /*01b4*/ 	.word	index@(_ZN2at6native14vol2col_kernelIN3c108BFloat16EEEvlPKT_iiiiiiiiiiiiiiiiiiPS4_)
        /*01b8*/ 	.word	0x00000040


	//----- nvinfo : EIATTR_FRAME_SIZE
	.align		4
.L_101:
        /*01bc*/ 	.byte	0x04, 0x11
        /*01be*/ 	.short	(.L_103 - .L_102)
	.align		4
.L_102:
        /*01c0*/ 	.word	index@($__internal_3_$__cuda_sm20_div_s64)
        /*01c4*/ 	.word	0x00000000


	//----- nvinfo : EIATTR_FRAME_SIZE
	.align		4
.L_103:
        /*01c8*/ 	.byte	0x04, 0x11
        /*01ca*/ 	.short	(.L_105 - .L_104)
	.align		4
.L_104:
        /*01cc*/ 	.word	index@(_ZN2at6native14vol2col_kernelIN3c108BFloat16EEEvlPKT_iiiiiiiiiiiiiiiiiiPS4_)
        /*01d0*/ 	.word	0x00000000


	//----- nvinfo : EIATTR_REGCOUNT
	.align		4
.L_105:
        /*01d4*/ 	.byte	0x04, 0x2f
        /*01d6*/ 	.short	(.L_107 - .L_106)
	.align		4
.L_106:
        /*01d8*/ 	.word	index@(_ZN2at6native13im2col_kernelIN3c108BFloat16EEEvlPKT_llllllllllllPS4_)
        /*01dc*/ 	.word	0x00000040


	//----- nvinfo : EIATTR_FRAME_SIZE
	.align		4
.L_107:
        /*01e0*/ 	.byte	0x04, 0x11
        /*01e2*/ 	.short	(.L_109 - .L_108)
	.align		4
.L_108:
        /*01e4*/ 	.word	index@($__internal_2_$__cuda_sm20_div_s64)
        /*01e8*/ 	.word	0x00000038


	//----- nvinfo : EIATTR_FRAME_SIZE
	.align		4
.L_109:
        /*01ec*/ 	.byte	0x04, 0x11
        /*01ee*/ 	.short	(.L_111 - .L_110)
	.align		4
.L_110:
        /*01f0*/ 	.word	index@(_ZN2at6native13im2col_kernelIN3c108BFloat16EEEvlPKT_llllllllllllPS4_)
        /*01f4*/ 	.word	0x00000038


	//----- nvinfo : EIATTR_REGCOUNT
	.align		4
.L_111:
        /*01f8*/ 	.byte	0x04, 0x2f
        /*01fa*/ 	.short	(.L_113 - .L_112)
	.align		4
.L_112:
        /*01fc*/ 	.word	index@(_ZN2at6native13vol2im_kernelIN3c108BFloat16ES3_EEvlPKT_jjjjjjjjjjjjjjjjjjjPS4_)
        /*0200*/ 	.word	0x00000022


	//----- nvinfo : EIATTR_FRAME_SIZE
	.align		4
.L_113:
        /*0204*/ 	.byte	0x04, 0x11
        /*0206*/ 	.short	(.L_115 - .L_114)
	.align		4
.L_114:
        /*0208*/ 	.word	index@(_ZN2at6native13vol2im_kernelIN3c108BFloat16ES3_EEvlPKT_jjjjjjjjjjjjjjjjjjjPS4_)
        /*020c*/ 	.word	0x00000000


	//----- nvinfo : EIATTR_REGCOUNT
	.align		4
.L_115:
        /*0210*/ 	.byte	0x04, 0x2f
        /*0212*/ 	.short	(.L_117 - .L_116)
	.align		4
.L_116:
        /*0214*/ 	.word	index@(_ZN2at6native13col2im_kernelIN3c108BFloat16ES3_EEvlPKT_llllllllllllPS4_)
        /*0218*/ 	.word	0x00000040


	//----- nvinfo : EIATTR_FRAME_SIZE
	.align		4
.L_117:
        /*021c*/ 	.byte	0x04, 0x11
        /*021e*/ 	.short	(.L_119 - .L_118)
	.align		4
.L_118:
        /*0220*/ 	.word	index@($__internal_1_$__cuda_sm20_rem_s64)
        /*0224*/ 	.word	0x00000010


	//----- nvinfo : EIATTR_FRAME_SIZE
	.align		4
.L_119:
        /*0228*/ 	.byte	0x04, 0x11
        /*022a*/ 	.short	(.L_121 - .L_120)
	.align		4
.L_120:
        /*022c*/ 	.word	index@($__internal_0_$__cuda_sm20_div_s64)
        /*0230*/ 	.word	0x00000010


	//----- nvinfo : EIATTR_FRAME_SIZE
	.align		4
.L_121:
        /*0234*/ 	.byte	0x04, 0x11
        /*0236*/ 	.short	(.L_123 - .L_122)
	.align		4
.L_122:
        /*0238*/ 	.word	index@(_ZN2at6native13col2im_kernelIN3c108BFloat16ES3_EEvlPKT_llllllllllllPS4_)
        /*023c*/ 	.word	0x00000010


	//----- nvinfo : EIATTR_MIN_STACK_SIZE
	.align		4
.L_123:
        /*0240*/ 	.byte	0x04, 0x12
        /*0242*/ 	.short	(.L_125 - .L_124)
	.align		4
.L_124:
        /*0244*/ 	.word	index@(_ZN2at6native13col2im_kernelIN3c108BFloat16ES3_EEvlPKT_llllllllllllPS4_)
        /*0248*/ 	.word	0x00000010


	//----- nvinfo : EIATTR_MIN_STACK_SIZE
	.align		4
.L_125:
        /*024c*/ 	.byte	0x04, 0x12
        /*024e*/ 	.short	(.L_127 - .L_126)
	.align		4
.L_126:
        /*0250*/ 	.word	index@(_ZN2at6native13vol2im_kernelIN3c108BFloat16ES3_EEvlPKT_jjjjjjjjjjjjjjjjjjjPS4_)
        /*0254*/ 	.word	0x00000000


	//----- nvinfo : EIATTR_MIN_STACK_SIZE
	.align		4
.L_127:
        /*0258*/ 	.byte	0x04, 0x12
        /*025a*/ 	.short	(.L_129 - .L_128)
	.align		4
.L_128:
        /*025c*/ 	.word	index@(_ZN2at6native13im2col_kernelIN3c108BFloat16EEEvlPKT_llllllllllllPS4_)
        /*0260*/ 	.word	0x00000038


	//----- nvinfo : EIATTR_MIN_STACK_SIZE
	.align		4
.L_129:
        /*0264*/ 	.byte	0x04, 0x12
        /*0266*/ 	.short	(.L_131 - .L_130)
	.align		4
.L_130:
        /*0268*/ 	.word	index@(_ZN2at6native14vol2col_kernelIN3c108BFloat16EEEvlPKT_iiiiiiiiiiiiiiiiiiPS4_)
        /*026c*/ 	.word	0x00000000


	//----- nvinfo : EIATTR_MIN_STACK_SIZE
	.align		4
.L_131:
        /*0270*/ 	.byte	0x04, 0x12
        /*0272*/ 	.short	(.L_133 - .L_132)
	.align		4
.L_132:
        /*0274*/ 	.word	index@(_ZN2at6native13col2im_kernelIN3c104HalfES3_EEvlPKT_llllllllllllPS4_)
        /*0278*/ 	.word	0x00000010


	//----- nvinfo : EIATTR_MIN_STACK_SIZE
	.align		4
.L_133:
        /*027c*/ 	.byte	0x04, 0x12
        /*027e*/ 	.short	(.L_135 - .L_134)
	.align		4
.L_134:
        /*0280*/ 	.word	index@(_ZN2at6native13vol2im_kernelIN3c104HalfES3_EEvlPKT_jjjjjjjjjjjjjjjjjjjPS4_)
        /*0284*/ 	.word	0x00000000


	//----- nvinfo : EIATTR_MIN_STACK_SIZE
	.align		4
.L_135:
        /*0288*/ 	.byte	0x04, 0x12
        /*028a*/ 	.short	(.L_137 - .L_136)
	.align		4
.L_136:
        /*028c*/ 	.word	index@(_ZN2at6native13im2col_kernelIN3c104HalfEEEvlPKT_llllllllllllPS4_)
        /*0290*/ 	.word	0x00000038


	//----- nvinfo : EIATTR_MIN_STACK_SIZE
	.align		4
.L_137:
        /*0294*/ 	.byte	0x04, 0x12
        /*0296*/ 	.short	(.L_139 - .L_138)
	.align		4
.L_138:
        /*0298*/ 	.word	index@(_ZN2at6native14vol2col_kernelIN3c104HalfEEEvlPKT_iiiiiiiiiiiiiiiiiiPS4_)
        /*029c*/ 	.word	0x00000000


	//----- nvinfo : EIATTR_MIN_STACK_SIZE
	.align		4
.L_139:
        /*02a0*/ 	.byte	0x04, 0x12
        /*02a2*/ 	.short	(.L_141 - .L_140)
	.align		4
.L_140:
        /*02a4*/ 	.word	index@(_ZN2at6native13col2im_kernelIffEEvlPKT_llllllllllllPS2_)
        /*02a8*/ 	.word	0x00000010


	//----- nvinfo : EIATTR_MIN_STACK_SIZE
	.align		4
.L_141:
        /*02ac*/ 	.byte	0x04, 0x12
        /*02ae*/ 	.short	(.L_143 - .L_142)
	.align		4
.L_142:
        /*02b0*/ 	.word	index@(_ZN2at6native13vol2im_kernelIffEEvlPKT_jjjjjjjjjjjjjjjjjjjPS2_)
        /*02b4*/ 	.word	0x00000000


	//----- nvinfo : EIATTR_MIN_STACK_SIZE
	.align		4
.L_143:
        /*02b8*/ 	.byte	0x04, 0x12
        /*02ba*/ 	.short	(.L_145 - .L_144)
	.align		4
.L_144:
        /*02bc*/ 	.word	index@(_ZN2at6native13im2col_kernelIfEEvlPKT_llllllllllllPS2_)
        /*02c0*/ 	.word	0x00000038


	//----- nvinfo : EIATTR_MIN_STACK_SIZE
	.align		4
.L_145:
        /*02c4*/ 	.byte	0x04, 0x12
        /*02c6*/ 	.short	(.L_147 - .L_146)
	.align		4
.L_146:
        /*02c8*/ 	.word	index@(_ZN2at6native14vol2col_kernelIfEEvlPKT_iiiiiiiiiiiiiiiiiiPS2_)
        /*02cc*/ 	.word	0x00000000


	//----- nvinfo : EIATTR_MIN_STACK_SIZE
	.align		4
.L_147:
        /*02d0*/ 	.byte	0x04, 0x12
        /*02d2*/ 	.short	(.L_149 - .L_148)
	.align		4
.L_148:
        /*02d4*/ 	.word	index@(_ZN2at6native13col2im_kernelIddEEvlPKT_llllllllllllPS2_)
        /*02d8*/ 	.word	0x00000010


	//----- nvinfo : EIATTR_MIN_STACK_SIZE
	.align		4
.L_149:
        /*02dc*/ 	.byte	0x04, 0x12
        /*02de*/ 	.short	(.L_151 - .L_150)
	.align		4
.L_150:
        /*02e0*/ 	.word	index@(_ZN2at6native13vol2im_kernelIddEEvlPKT_jjjjjjjjjjjjjjjjjjjPS2_)
        /*02e4*/ 	.word	0x00000000


	//----- nvinfo : EIATTR_MIN_STACK_SIZE
	.align		4
.L_151:
        /*02e8*/ 	.byte	0x04, 0x12
        /*02ea*/ 	.short	(.L_153 - .L_152)
	.align		4
.L_152:
        /*02ec*/ 	.word	index@(_ZN2at6native13im2col_kernelIdEEvlPKT_llllllllllllPS2_)
        /*02f0*/ 	.word	0x00000038


	//----- nvinfo : EIATTR_MIN_STACK_SIZE
	.align		4
.L_153:
        /*02f4*/ 	.byte	0x04, 0x12
        /*02f6*/ 	.short	(.L_155 - .L_154)
	.align		4
.L_154:
        /*02f8*/ 	.word	index@(_ZN2at6native14vol2col_kernelIdEEvlPKT_iiiiiiiiiiiiiiiiiiPS2_)
        /*02fc*/ 	.word	0x00000000
.L_155:


//--------------------- .nv.compat                --------------------------
	.section	.nv.compat,"",@"SHT_CUDA_COMPAT_INFO"
	.align	4
        /*0000*/ 	.byte	0x02, 0x09, 0x01, 0x00, 0x02, 0x02, 0x01, 0x00, 0x02, 0x05, 0x05, 0x00, 0x03, 0x07, 0x01, 0x01
        /*0010*/ 	.byte	0x02, 0x03, 0x00, 0x00, 0x02, 0x06, 0x01, 0x00, 0x04, 0x0b, 0x08, 0x00, 0x00, 0x00, 0x00, 0x00
        /*0020*/ 	.byte	0x00, 0x00, 0x00, 0x00


//--------------------- .nv.info._ZN2at6native13col2im_kernelIN3c108BFloat16ES3_EEvlPKT_llllllllllllPS4_ --------------------------
	.section	.nv.info._ZN2at6native13col2im_kernelIN3c108BFloat16ES3_EEvlPKT_llllllllllllPS4_,"",@"SHT_CUDA_INFO"
	.sectionflags	@""
	.align	4


	//----- nvinfo : EIATTR_CUDA_API_VERSION
	.align		4
        /*0000*/ 	.byte	0x04, 0x37
        /*0002*/ 	.short	(.L_157 - .L_156)
.L_156:
        /*0004*/ 	.word	0x00000082


	//----- nvinfo : EIATTR_KPARAM_INFO
	.align		4
.L_157:
        /*0008*/ 	.byte	0x04, 0x17
        /*000a*/ 	.short	(.L_159 - .L_158)
.L_158:
        /*000c*/ 	.word	0x00000000
        /*0010*/ 	.short	0x000e
        /*0012*/ 	.short	0x0070
        /*0014*/ 	.byte	0x00, 0xf5, 0x21, 0x00


	//----- nvinfo : EIATTR_KPARAM_INFO
	.align		4
.L_159:
        /*0018*/ 	.byte	0x04, 0x17
        /*001a*/ 	.short	(.L_161 - .L_160)
.L_160:
        /*001c*/ 	.word	0x00000000
        /*0020*/ 	.short	0x000d
        /*0022*/ 	.short	0x0068
        /*0024*/ 	.byte	0x00, 0xf0, 0x21, 0x00


	//----- nvinfo : EIATTR_KPARAM_INFO
	.align		4
.L_161:
        /*0028*/ 	.byte	0x04, 0x17
        /*002a*/ 	.short	(.L_163 - .L_162)
.L_162:
        /*002c*/ 	.word	0x00000000
        /*0030*/ 	.short	0x000c
        /*0032*/ 	.short	0x0060
        /*0034*/ 	.byte	0x00, 0xf0, 0x21, 0x00


	//----- nvinfo : EIATTR_KPARAM_INFO
	.align		4
.L_163:
        /*0038*/ 	.byte	0x04, 0x17
        /*003a*/ 	.short	(.L_165 - .L_164)
.L_164:
        /*003c*/ 	.word	0x00000000
        /*0040*/ 	.short	0x000b
        /*0042*/ 	.short	0x0058
        /*0044*/ 	.byte	0x00, 0xf0, 0x21, 0x00


	//----- nvinfo : EIATTR_KPARAM_INFO
	.align		4
.L_165:
        /*0048*/ 	.byte	0x04, 0x17
        /*004a*/ 	.short	(.L_167 - .L_166)
.L_166:
        /*004c*/ 	.word	0x00000000
        /*0050*/ 	.short	0x000a
        /*0052*/ 	.short	0x0050
        /*0054*/ 	.byte	0x00, 0xf0, 0x21, 0x00


	//----- nvinfo : EIATTR_KPARAM_INFO
	.align		4
.L_167:
        /*0058*/ 	.byte	0x04, 0x17
        /*005a*/ 	.short	(.L_169 - .L_168)
.L_168:
        /*005c*/ 	.word	0x00000000
        /*0060*/ 	.short	0x0009
        /*0062*/ 	.short	0x0048
        /*0064*/ 	.byte	0x00, 0xf0, 0x21, 0x00


	//----- nvinfo : EIATTR_KPARAM_INFO
	.align		4
.L_169:
        /*0068*/ 	.byte	0x04, 0x17
        /*006a*/ 	.short	(.L_171 - .L_170)
.L_170:
        /*006c*/ 	.word	0x00000000
        /*0070*/ 	.short	0x0008
        /*0072*/ 	.short	0x0040
        /*0074*/ 	.byte	0x00, 0xf0, 0x21, 0x00


	//----- nvinfo : EIATTR_KPARAM_INFO
	.align		4
.L_171:
        /*0078*/ 	.byte	0x04, 0x17
        /*007a*/ 	.short	(.L_173 - .L_172)
.L_172:
        /*007c*/ 	.word	0x00000000
        /*0080*/ 	.short	0x0007
        /*0082*/ 	.short	0x0038
        /*0084*/ 	.byte	0x00, 0xf0, 0x21, 0x00


	//----- nvinfo : EIATTR_KPARAM_INFO
	.align		4
.L_173:
        /*0088*/ 	.byte	0x04, 0x17
        /*008a*/ 	.short	(.L_175 - .L_174)
.L_174:
        /*008c*/ 	.word	0x00000000
        /*0090*/ 	.short	0x0006
        /*0092*/ 	.short	0x0030
        /*0094*/ 	.byte	0x00, 0xf0, 0x21, 0x00


	//----- nvinfo : EIATTR_KPARAM_INFO
	.align		4
.L_175:
        /*0098*/ 	.byte	0x04, 0x17
        /*009a*/ 	.short	(.L_177 - .L_176)
.L_176:
        /*009c*/ 	.word	0x00000000
        /*00a0*/ 	.short	0x0005
        /*00a2*/ 	.short	0x0028
        /*00a4*/ 	.byte	0x00, 0xf0, 0x21, 0x00


	//----- nvinfo : EIATTR_KPARAM_INFO
	.align		4
.L_177:
        /*00a8*/ 	.byte	0x04, 0x17
        /*00aa*/ 	.short	(.L_179 - .L_178)
.L_178:
        /*00ac*/ 	.word	0x00000000
        /*00b0*/ 	.short	0x0004
        /*00b2*/ 	.short	0x0020
        /*00b4*/ 	.byte	0x00, 0xf0, 0x21, 0x00


	//----- nvinfo : EIATTR_KPARAM_INFO
	.align		4
.L_179:
        /*00b8*/ 	.byte	0x04, 0x17
        /*00ba*/ 	.short	(.L_181 - .L_180)
.L_180:
        /*00bc*/ 	.word	0x00000000
        /*00c0*/ 	.short	0x0003
        /*00c2*/ 	.short	0x0018
        /*00c4*/ 	.byte	0x00, 0xf0, 0x21, 0x00


	//----- nvinfo : EIATTR_KPARAM_INFO
	.align		4
.L_181:
        /*00c8*/ 	.byte	0x04, 0x17
        /*00ca*/ 	.short	(.L_183 - .L_182)
.L_182:
        /*00cc*/ 	.word	0x00000000
        /*00d0*/ 	.short	0x0002
        /*00d2*/ 	.short	0x0010
        /*00d4*/ 	.byte	0x00, 0xf0, 0x21, 0x00


	//----- nvinfo : EIATTR_KPARAM_INFO
	.align		4
.L_183:
        /*00d8*/ 	.byte	0x04, 0x17
        /*00da*/ 	.short	(.L_185 - .L_184)
.L_184:
        /*00dc*/ 	.word	0x00000000
        /*00e0*/ 	.short	0x0001
        /*00e2*/ 	.short	0x0008
        /*00e4*/ 	.byte	0x00, 0xf5, 0x21, 0x00


	//----- nvinfo : EIATTR_KPARAM_INFO
	.align		4
.L_185:
        /*00e8*/ 	.byte	0x04, 0x17
        /*00ea*/ 	.short	(.L_187 - .L_186)
.L_186:
        /*00ec*/ 	.word	0x00000000
        /*00f0*/ 	.short	0x0000
        /*00f2*/ 	.short	0x0000
        /*00f4*/ 	.byte	0x00, 0xf0, 0x21, 0x00


	//----- nvinfo : EIATTR_SPARSE_MMA_MASK
	.align		4
.L_187:
        /*00f8*/ 	.byte	0x03, 0x50
        /*00fa*/ 	.short	0x0000


	//----- nvinfo : EIATTR_MAXREG_COUNT
	.align		4
        /*00fc*/ 	.byte	0x03, 0x1b
        /*00fe*/ 	.short	0x0080


	//----- nvinfo : EIATTR_ANNOTATIONS
	.align		4
        /*0100*/ 	.byte	0x04, 0x55
        /*0102*/ 	.short	(.L_189 - .L_188)


	//   ....[0]....
.L_188:
        /*0104*/ 	.word	0x00000001
        /*0108*/ 	.byte	0xc0, 0x00, 0x00, 0x00, 0x01, 0x00, 0x00, 0x00, 0xe0, 0x00, 0x00, 0x00, 0x01, 0x00, 0x00, 0x00
        /*0118*/ 	.byte	0x30, 0x01, 0x00, 0x00, 0x01, 0x00, 0x00, 0x00, 0x90, 0x03, 0x00, 0x00, 0x01, 0x00, 0x00, 0x00
        /*0128*/ 	.byte	0xb0, 0x06, 0x00, 0x00, 0x01, 0x00, 0x00, 0x00, 0x70, 0x15, 0x00, 0x00, 0x01, 0x00, 0x00, 0x00
        /*0138*/ 	.byte	0xc0, 0x5d, 0x00, 0x00, 0x01, 0x00, 0x00, 0x00, 0x30, 0x5e, 0x00, 0x00, 0x01, 0x00, 0x00, 0x00
        /*0148*/ 	.byte	0x50, 0x5e, 0x00, 0x00, 0x01, 0x00, 0x00, 0x00, 0x10, 0x5f, 0x00, 0x00, 0x01, 0x00, 0x00, 0x00
        /*0158*/ 	.byte	0x30, 0x5f, 0x00, 0x00


	//----- nvinfo : EIATTR_MERCURY_ISA_VERSION
	.align		4
.L_189:
        /*015c*/ 	.byte	0x03, 0x5f
        /*015e*/ 	.short	0x0101


	//----- nvinfo : EIATTR_VRC_CTA_INIT_COUNT
	.align		4
        /*0160*/ 	.byte	0x02, 0x4a
	.zero		1
	.zero		1


	//----- nvinfo : EIATTR_EXIT_INSTR_OFFSETS
	.align		4
        /*0164*/ 	.byte	0x04, 0x1c
        /*0166*/ 	.short	(.L_191 - .L_190)


	//   ....[0]....
.L_190:
        /*0168*/ 	.word	0x000000a0


	//   ....[1]....
        /*016c*/ 	.word	0x00005f50


	//----- nvinfo : EIATTR_MAX_THREADS
	.align		4
.L_191:
        /*0170*/ 	.byte	0x04, 0x05
        /*0172*/ 	.short	(.L_193 - .L_192)
.L_192:
        /*0174*/ 	.word	0x00000200
        /*0178*/ 	.word	0x00000001
        /*017c*/ 	.word	0x00000001


	//----- nvinfo : EIATTR_CRS_STACK_SIZE
	.align		4
.L_193:
        /*0180*/ 	.byte	0x04, 0x1e
        /*0182*/ 	.short	(.L_195 - .L_194)
.L_194:
        /*0184*/ 	.word	0x00000000


	//----- nvinfo : EIATTR_CBANK_PARAM_SIZE
	.align		4
.L_195:
        /*0188*/ 	.byte	0x03, 0x19
        /*018a*/ 	.short	0x0078


	//----- nvinfo : EIATTR_PARAM_CBANK
	.align		4
        /*018c*/ 	.byte	0x04, 0x0a
        /*018e*/ 	.short	(.L_197 - .L_196)
	.align		4
.L_196:
        /*0190*/ 	.word	index@(.nv.constant0._ZN2at6native13col2im_kernelIN3c108BFloat16ES3_EEvlPKT_llllllllllllPS4_)
        /*0194*/ 	.short	0x0380
        /*0196*/ 	.short	0x0078


	//----- nvinfo : EIATTR_SW_WAR
	.align		4
.L_197:
        /*0198*/ 	.byte	0x04, 0x36
        /*019a*/ 	.short	(.L_199 - .L_198)
.L_198:
        /*019c*/ 	.word	0x00000008
.L_199:


//--------------------- .nv.info._ZN2at6native13vol2im_kernelIN3c108BFloat16ES3_EEvlPKT_jjjjjjjjjjjjjjjjjjjPS4_ --------------------------
	.section	.nv.info._ZN2at6native13vol2im_kernelIN3c108BFloat16ES3_EEvlPKT_jjjjjjjjjjjjjjjjjjjPS4_,"",@"SHT_CUDA_INFO"
	.sectionflags	@""
	.align	4


	//----- nvinfo : EIATTR_CUDA_API_VERSION
	.align		4
        /*0000*/ 	.byte	0x04, 0x37
        /*0002*/ 	.short	(.L_201 - .L_200)
.L_200:
        /*0004*/ 	.word	0x00000082


	//----- nvinfo : EIATTR_KPARAM_INFO
	.align		4
.L_201:
        /*0008*/ 	.byte	0x04, 0x17
        /*000a*/ 	.short	(.L_203 - .L_202)
.L_202:
        /*000c*/ 	.word	0x00000000
        /*0010*/ 	.short	0x0015
        /*0012*/ 	.short	0x0060
        /*0014*/ 	.byte	0x00, 0xf5, 0x21, 0x00


	//----- nvinfo : EIATTR_KPARAM_INFO
	.align		4
.L_203:
        /*0018*/ 	.byte	0x04, 0x17
        /*001a*/ 	.short	(.L_205 - .L_204)
.L_204:
        /*001c*/ 	.word	0x00000000
        /*0020*/ 	.short	0x0014
        /*0022*/ 	.short	0x0058
        /*0024*/ 	.byte	0x00, 0xf0, 0x11, 0x00


	//----- nvinfo : EIATTR_KPARAM_INFO
	.align		4
.L_205:
        /*0028*/ 	.byte	0x04, 0x17
        /*002a*/ 	.short	(.L_207 - .L_206)
.L_206:
        /*002c*/ 	.word	0x00000000
        /*0030*/ 	.short	0x0013
        /*0032*/ 	.short	0x0054
        /*0034*/ 	.byte	0x00, 0xf0, 0x11, 0x00


	//----- nvinfo : EIATTR_KPARAM_INFO
	.align		4
.L_207:
        /*0038*/ 	.byte	0x04, 0x17
        /*003a*/ 	.short	(.L_209 - .L_208)
.L_208:
        /*003c*/ 	.word	0x00000000
        /*0040*/ 	.short	0x0012
        /*0042*/ 	.short	0x0050
        /*0044*/ 	.byte	0x00, 0xf0, 0x11, 0x00


	//----- nvinfo : EIATTR_KPARAM_INFO
	.align		4
.L_209:
        /*0048*/ 	.byte	0x04, 0x17
        /*004a*/ 	.short	(.L_211 - .L_210)
.L_210:
        /*004c*/ 	.word	0x00000000
        /*0050*/ 	.short	0x0011
        /*0052*/ 	.short	0x004c
        /*0054*/ 	.byte	0x00, 0xf0, 0x11, 0x00


	//----- nvinfo : EIATTR_KPARAM_INFO
	.align		4
.L_211:
        /*0058*/ 	.byte	0x04, 0x17
        /*005a*/ 	.short	(.L_213 - .L_212)
.L_212:
        /*005c*/ 	.word	0x00000000
        /*0060*/ 	.short	0x0010
        /*0062*/ 	.short	0x0048
        /*0064*/ 	.byte	0x00, 0xf0, 0x11, 0x00


	//----- nvinfo : EIATTR_KPARAM_INFO
	.align		4
.L_213:
        /*0068*/ 	.byte	0x04, 0x17
        /*006a*/ 	.short	(.L_215 - .L_214)
.L_214:
        /*006c*/ 	.word	0x00000000
        /*0070*/ 	.short	0x000f
        /*0072*/ 	.short	0x0044
        /*0074*/ 	.byte	0x00, 0xf0, 0x11, 0x00


	//----- nvinfo : EIATTR_KPARAM_INFO
	.align		4
.L_215:
        /*0078*/ 	.byte	0x04, 0x17
        /*007a*/ 	.short	(.L_217 - .L_216)
.L_216:
        /*007c*/ 	.word	0x00000000
        /*0080*/ 	.short	0x000e
        /*0082*/ 	.short	0x0040
        /*0084*/ 	.byte	0x00, 0xf0, 0x11, 0x00


	//----- nvinfo : EIATTR_KPARAM_INFO
	.align		4
.L_217:
        /*0088*/ 	.byte	0x04, 0x17
        /*008a*/ 	.short	(.L_219 - .L_218)
.L_218:
        /*008c*/ 	.word	0x00000000
        /*0090*/ 	.short	0x000d
        /*0092*/ 	.short	0x003c
        /*0094*/ 	.byte	0x00, 0xf0, 0x11, 0x00


	//----- nvinfo : EIATTR_KPARAM_INFO
	.align		4
.L_219:
        /*0098*/ 	.byte	0x04, 0x17
        /*009a*/ 	.short	(.L_221 - .L_220)
.L_220:
        /*009c*/ 	.word	0x00000000
        /*00a0*/ 	.short	0x000c
        /*00a2*/ 	.short	0x0038
        /*00a4*/ 	.byte	0x00, 0xf0, 0x11, 0x00


	//----- nvinfo : EIATTR_KPARAM_INFO
	.align		4
.L_221:
        /*00a8*/ 	.byte	0x04, 0x17
        /*00aa*/ 	.short	(.L_223 - .L_222)
.L_222:
        /*00ac*/ 	.word	0x00000000
        /*00b0*/ 	.short	0x000b
        /*00b2*/ 	.short	0x0034
        /*00b4*/ 	.byte	0x00, 0xf0, 0x11, 0x00


	//----- nvinfo : EIATTR_KPARAM_INFO
	.align		4
.L_223:
        /*00b8*/ 	.byte	0x04, 0x17
        /*00ba*/ 	.short	(.L_225 - .L_224)
.L_224:
        /*00bc*/ 	.word	0x00000000
        /*00c0*/ 	.short	0x000a
        /*00c2*/ 	.short	0x0030
        /*00c4*/ 	.byte	0x00, 0xf0, 0x11, 0x00


	//----- nvinfo : EIATTR_KPARAM_INFO
	.align		4
.L_225:
        /*00c8*/ 	.byte	0x04, 0x17
        /*00ca*/ 	.short	(.L_227 - .L_226)
.L_226:
        /*00cc*/ 	.word	0x00000000
        /*00d0*/ 	.short	0x0009
        /*00d2*/ 	.short	0x002c
        /*00d4*/ 	.byte	0x00, 0xf0, 0x11, 0x00


	//----- nvinfo : EIATTR_KPARAM_INFO
	.align		4
.L_227:
        /*00d8*/ 	.byte	0x04, 0x17
        /*00da*/ 	.short	(.L_229 - .L_228)
.L_228:
        /*00dc*/ 	.word	0x00000000
        /*00e0*/ 	.short	0x0008
        /*00e2*/ 	.short	0x0028
        /*00e4*/ 	.byte	0x00, 0xf0, 0x11, 0x00


	//----- nvinfo : EIATTR_KPARAM_INFO
	.align		4
.L_229:
        /*00e8*/ 	.byte	0x04, 0x17
        /*00ea*/ 	.short	(.L_231 - .L_230)
.L_230:
        /*00ec*/ 	.word	0x00000000
        /*00f0*/ 	.short	0x0007
        /*00f2*/ 	.short	0x0024
        /*00f4*/ 	.byte	0x00, 0xf0, 0x11, 0x00


	//----- nvinfo : EIATTR_KPARAM_INFO
	.align		4
.L_231:
        /*00f8*/ 	.byte	0x04, 0x17
        /*00fa*/ 	.short	(.L_233 - .L_232)
.L_232:
        /*00fc*/ 	.word	0x00000000
        /*0100*/ 	.short	0x0006
        /*0102*/ 	.short	0x0020
        /*0104*/ 	.byte	0x00, 0xf0, 0x11, 0x00


	//----- nvinfo : EIATTR_KPARAM_INFO
	.align		4
.L_233:
        /*0108*/ 	.byte	0x04, 0x17
        /*010a*/ 	.short	(.L_235 - .L_234)
.L_234:
        /*010c*/ 	.word	0x00000000
        /*0110*/ 	.short	0x0005
        /*0112*/ 	.short	0x001c
        /*0114*/ 	.byte	0x00, 0xf0, 0x11, 0x00


	//----- nvinfo : EIATTR_KPARAM_INFO
	.align		4
.L_235:
        /*0118*/ 	.byte	0x04, 0x17
        /*011a*/ 	.short	(.L_237 - .L_236)
.L_236:
        /*011c*/ 	.word	0x00000000
        /*0120*/ 	.short	0x0004
        /*0122*/ 	.short	0x0018
        /*0124*/ 	.byte	0x00, 0xf0, 0x11, 0x00


	//----- nvinfo : EIATTR_KPARAM_INFO
	.align		4
.L_237:
        /*0128*/ 	.byte	0x04, 0x17
        /*012a*/ 	.short	(.L_239 - .L_238)
.L_238:
        /*012c*/ 	.word	0x00000000
        /*0130*/ 	.short	0x0003
        /*0132*/ 	.short	0x0014
        /*0134*/ 	.byte	0x00, 0xf0, 0x11, 0x00


	//----- nvinfo : EIATTR_KPARAM_INFO
	.align		4
.L_239:
        /*0138*/ 	.byte	0x04, 0x17
        /*013a*/ 	.short	(.L_241 - .L_240)
.L_240:
        /*013c*/ 	.word	0x00000000
        /*0140*/ 	.short	0x0002
        /*0142*/ 	.short	0x0010
        /*0144*/ 	.byte	0x00, 0xf0, 0x11, 0x00


	//----- nvinfo : EIATTR_KPARAM_INFO
	.align		4
.L_241:
        /*0148*/ 	.byte	0x04, 0x17
        /*014a*/ 	.short	(.L_243 - .L_242)
.L_242:
        /*014c*/ 	.word	0x00000000
        /*0150*/ 	.short	0x0001
        /*0152*/ 	.short	0x0008
        /*0154*/ 	.byte	0x00, 0xf5, 0x21, 0x00


	//----- nvinfo : EIATTR_KPARAM_INFO
	.align		4
.L_243:
        /*0158*/ 	.byte	0x04, 0x17
        /*015a*/ 	.short	(.L_245 - .L_244)
.L_244:
        /*015c*/ 	.word	0x00000000
        /*0160*/ 	.short	0x0000
        /*0162*/ 	.short	0x0000
        /*0164*/ 	.byte	0x00, 0xf0, 0x21, 0x00


	//----- nvinfo : EIATTR_SPARSE_MMA_MASK
	.align		4
.L_245:
        /*0168*/ 	.byte	0x03, 0x50
        /*016a*/ 	.short	0x0000


	//----- nvinfo : EIATTR_MAXREG_COUNT
	.align		4
        /*016c*/ 	.byte	0x03, 0x1b
        /*016e*/ 	.short	0x00ff


	//----- nvinfo : EIATTR_MERCURY_ISA_VERSION
	.align		4
        /*0170*/ 	.byte	0x03, 0x5f
        /*0172*/ 	.short	0x0101


	//----- nvinfo : EIATTR_VRC_CTA_INIT_COUNT
	.align		4
        /*0174*/ 	.byte	0x02, 0x4a
	.zero		1
	.zero		1


	//----- nvinfo : EIATTR_EXIT_INSTR_OFFSETS
	.align		4
        /*0178*/ 	.byte	0x04, 0x1c
        /*017a*/ 	.short	(.L_247 - .L_246)


	//   ....[0]....
.L_246:
        /*017c*/ 	.word	0x00000090


	//   ....[1]....
        /*0180*/ 	.word	0x00002840


	//----- nvinfo : EIATTR_CRS_STACK_SIZE
	.align		4
.L_247:
        /*0184*/ 	.byte	0x04, 0x1e
        /*0186*/ 	.short	(.L_249 - .L_248)
.L_248:
        /*0188*/ 	.word	0x00000000


	//----- nvinfo : EIATTR_CBANK_PARAM_SIZE
	.align		4
.L_249:
        /*018c*/ 	.byte	0x03, 0x19
        /*018e*/ 	.short	0x0068


	//----- nvinfo : EIATTR_PARAM_CBANK
	.align		4
        /*0190*/ 	.byte	0x04, 0x0a
        /*0192*/ 	.short	(.L_251 - .L_250)
	.align		4
.L_250:
        /*0194*/ 	.word	index@(.nv.constant0._ZN2at6native13vol2im_kernelIN3c108BFloat16ES3_EEvlPKT_jjjjjjjjjjjjjjjjjjjPS4_)
        /*0198*/ 	.short	0x0380
        /*019a*/ 	.short	0x0068


	//----- nvinfo : EIATTR_SW_WAR
	.align		4
.L_251:
        /*019c*/ 	.byte	0x04, 0x36
        /*019e*/ 	.short	(.L_253 - .L_252)
.L_252:
        /*01a0*/ 	.word	0x00000008
.L_253:


//--------------------- .nv.info._ZN2at6native13im2col_kernelIN3c108BFloat16EEEvlPKT_llllllllllllPS4_ --------------------------
	.section	.nv.info._ZN2at6native13im2col_kernelIN3c108BFloat16EEEvlPKT_llllllllllllPS4_,"",@"SHT_CUDA_INFO"
	.sectionflags	@""
	.align	4


	//----- nvinfo : EIATTR_CUDA_API_VERSION
	.align		4
        /*0000*/ 	.byte	0x04, 0x37
        /*0002*/ 	.short	(.L_255 - .L_254)
.L_254:
        /*0004*/ 	.word	0x00000082


	//----- nvinfo : EIATTR_KPARAM_INFO
	.align		4
.L_255:
        /*0008*/ 	.byte	0x04, 0x17
        /*000a*/ 	.short	(.L_257 - .L_256)
.L_256:
        /*000c*/ 	.word	0x00000000
        /*0010*/ 	.short	0x000e
        /*0012*/ 	.short	0x0070
        /*0014*/ 	.byte	0x00, 0xf5, 0x21, 0x00


	//----- nvinfo : EIATTR_KPARAM_INFO
	.align		4
.L_257:
        /*0018*/ 	.byte	0x04, 0x17
        /*001a*/ 	.short	(.L_259 - .L_258)
.L_258:
        /*001c*/ 	.word	0x00000000
        /*0020*/ 	.short	0x000d
        /*0022*/ 	.short	0x0068
        /*0024*/ 	.byte	0x00, 0xf0, 0x21, 0x00


	//----- nvinfo : EIATTR_KPARAM_INFO
	.align		4
.L_259:
        /*0028*/ 	.byte	0x04, 0x17
        /*002a*/ 	.short	(.L_261 - .L_260)
.L_260:
        /*002c*/ 	.word	0x00000000
        /*0030*/ 	.short	0x000c
        /*0032*/ 	.short	0x0060
        /*0034*/ 	.byte	0x00, 0xf0, 0x21, 0x00


	//----- nvinfo : EIATTR_KPARAM_INFO
	.align		4
.L_261:
        /*0038*/ 	.byte	0x04, 0x17
        /*003a*/ 	.short	(.L_263 - .L_262)
.L_262:
        /*003c*/ 	.word	0x00000000
        /*0040*/ 	.short	0x000b
        /*0042*/ 	.short	0x0058
        /*0044*/ 	.byte	0x00, 0xf0, 0x21, 0x00


	//----- nvinfo : EIATTR_KPARAM_INFO
	.align		4
.L_263:
        /*0048*/ 	.byte	0x04, 0x17
        /*004a*/ 	.short	(.L_265 - .L_264)
.L_264:
        /*004c*/ 	.word	0x00000000
        /*0050*/ 	.short	0x000a
        /*0052*/ 	.short	0x0050
        /*0054*/ 	.byte	0x00, 0xf0, 0x21, 0x00


	//----- nvinfo : EIATTR_KPARAM_INFO
	.align		4
.L_265:
        /*0058*/ 	.byte	0x04, 0x17
        /*005a*/ 	.short	(.L_267 - .L_266)
.L_266:
        /*005c*/ 	.word	0x00000000
        /*0060*/ 	.short	0x0009
        /*0062*/ 	.short	0x0048
        /*0064*/ 	.byte	0x00, 0xf0, 0x21, 0x00


	//----- nvinfo : EIATTR_KPARAM_INFO
	.align		4
.L_267:
        /*0068*/ 	.byte	0x04, 0x17
        /*006a*/ 	.short	(.L_269 - .L_268)
.L_268:
        /*006c*/ 	.word	0x00000000
        /*0070*/ 	.short	0x0008
        /*0072*/ 	.short	0x0040
        /*0074*/ 	.byte	0x00, 0xf0, 0x21, 0x00


	//----- nvinfo : EIATTR_KPARAM_INFO
	.align		4
.L_269:
        /*0078*/ 	.byte	0x04, 0x17
        /*007a*/ 	.short	(.L_271 - .L_270)
.L_270:
        /*007c*/ 	.word	0x00000000
        /*0080*/ 	.short	0x0007
        /*0082*/ 	.short	0x0038
        /*0084*/ 	.byte	0x00, 0xf0, 0x21, 0x00


	//----- nvinfo : EIATTR_KPARAM_INFO
	.align		4
.L_271:
        /*0088*/ 	.byte	0x04, 0x17
        /*008a*/ 	.short	(.L_273 - .L_272)
.L_272:
        /*008c*/ 	.word	0x00000000
        /*0090*/ 	.short	0x0006
        /*0092*/ 	.short	0x0030
        /*0094*/ 	.byte	0x00, 0xf0, 0x21, 0x00


	//----- nvinfo : EIATTR_KPARAM_INFO
	.align		4
.L_273:
        /*0098*/ 	.byte	0x04, 0x17
        /*009a*/ 	.short	(.L_275 - .L_274)
.L_274:
        /*009c*/ 	.word	0x00000000
        /*00a0*/ 	.short	0x0005
        /*00a2*/ 	.short	0x0028
        /*00a4*/ 	.byte	0x00, 0xf0, 0x21, 0x00


	//----- nvinfo : EIATTR_KPARAM_INFO
	.align		4
.L_275:
        /*00a8*/ 	.byte	0x04, 0x17
        /*00aa*/ 	.short	(.L_277 - .L_276)
.L_276:
        /*00ac*/ 	.word	0x00000000
        /*00b0*/ 	.short	0x0004
        /*00b2*/ 	.short	0x0020
        /*00b4*/ 	.byte	0x00, 0xf0, 0x21, 0x00


	//----- nvinfo : EIATTR_KPARAM_INFO
	.align		4
.L_277:
        /*00b8*/ 	.byte	0x04, 0x17
        /*00ba*/ 	.short	(.L_279 - .L_278)
.L_278:
        /*00bc*/ 	.word	0x00000000
        /*00c0*/ 	.short	0x0003
        /*00c2*/ 	.short	0x0018
        /*00c4*/ 	.byte	0x00, 0xf0, 0x21, 0x00


	//----- nvinfo : EIATTR_KPARAM_INFO
	.align		4
.L_279:
        /*00c8*/ 	.byte	0x04, 0x17
        /*00ca*/ 	.short	(.L_281 - .L_280)
.L_280:
        /*00cc*/ 	.word	0x00000000
        /*00d0*/ 	.short	0x0002
        /*00d2*/ 	.short	0x0010
        /*00d4*/ 	.byte	0x00, 0xf0, 0x21, 0x00


	//----- nvinfo : EIATTR_KPARAM_INFO
	.align		4
.L_281:
        /*00d8*/ 	.byte	0x04, 0x17
        /*00da*/ 	.short	(.L_283 - .L_282)
.L_282:
        /*00dc*/ 	.word	0x00000000
        /*00e0*/ 	.short	0x0001
        /*00e2*/ 	.short	0x0008
        /*00e4*/ 	.byte	0x00, 0xf5, 0x21, 0x00


	//----- nvinfo : EIATTR_KPARAM_INFO
	.align		4
.L_283:
        /*00e8*/ 	.byte	0x04, 0x17
        /*00ea*/ 	.short	(.L_285 - .L_284)
.L_284:
        /*00ec*/ 	.word	0x00000000
        /*00f0*/ 	.short	0x0000
        /*00f2*/ 	.short	0x0000
        /*00f4*/ 	.byte	0x00, 0xf0, 0x21, 0x00


	//----- nvinfo : EIATTR_SPARSE_MMA_MASK
	.align		4
.L_285:
        /*00f8*/ 	.byte	0x03, 0x50
        /*00fa*/ 	.short	0x0000


	//----- nvinfo : EIATTR_MAXREG_COUNT
	.align		4
        /*00fc*/ 	.byte	0x03, 0x1b
        /*00fe*/ 	.short	0x0040


	//----- nvinfo : EIATTR_ANNOTATIONS
	.align		4
        /*0100*/ 	.byte	0x04, 0x55
        /*0102*/ 	.short	(.L_287 - .L_286)


	//   ....[0]....
.L_286:
        /*0104*/ 	.word	0x00000001
        /*0108*/ 	.byte	0x80, 0x00, 0x00, 0x00, 0x01, 0x00, 0x00, 0x00, 0x50, 0x01, 0x00, 0x00, 0x01, 0x00, 0x00, 0x00
        /* <DEDUP_REMOVED lines=10> */
        /*01b8*/ 	.byte	0x40, 0x2d, 0x00, 0x00, 0x01, 0x00, 0x00, 0x00, 0x60, 0x2d, 0x00, 0x00


	//----- nvinfo : EIATTR_MERCURY_ISA_VERSION
	.align		4
.L_287:
        /*01c4*/ 	.byte	0x03, 0x5f
        /*01c6*/ 	.short	0x0101


	//----- nvinfo : EIATTR_VRC_CTA_INIT_COUNT
	.align		4
        /*01c8*/ 	.byte	0x02, 0x4a
	.zero		1
	.zero		1


	//----- nvinfo : EIATTR_EXIT_INSTR_OFFSETS
	.align		4
        /*01cc*/ 	.byte	0x04, 0x1c
        /*01ce*/ 	.short	(.L_289 - .L_288)


	//   ....[0]....
.L_288:
        /*01d0*/ 	.word	0x000000b0


	//   ....[1]....
        /*01d4*/ 	.word	0x00000140


	//   ....[2]....
        /*01d8*/ 	.word	0x00002d90


	//----- nvinfo : EIATTR_MAX_THREADS
	.align		4
.L_289:
        /*01dc*/ 	.byte	0x04, 0x05
        /*01de*/ 	.short	(.L_291 - .L_290)
.L_290:
        /*01e0*/ 	.word	0x00000400
        /*01e4*/ 	.word	0x00000001
        /*01e8*/ 	.word	0x00000001


	//----- nvinfo : EIATTR_CRS_STACK_SIZE
	.align		4
.L_291:
        /*01ec*/ 	.byte	0x04, 0x1e
        /*01ee*/ 	.short	(.L_293 - .L_292)
.L_292:
        /*01f0*/ 	.word	0x00000000


	//----- nvinfo : EIATTR_CBANK_PARAM_SIZE
	.align		4
.L_293:
        /*01f4*/ 	.byte	0x03, 0x19
        /*01f6*/ 	.short	0x0078


	//----- nvinfo : EIATTR_PARAM_CBANK
	.align		4
        /*01f8*/ 	.byte	0x04, 0x0a
        /*01fa*/ 	.short	(.L_295 - .L_294)
	.align		4
.L_294:
        /*01fc*/ 	.word	index@(.nv.constant0._ZN2at6native13im2col_kernelIN3c108BFloat16EEEvlPKT_llllllllllllPS4_)
        /*0200*/ 	.short	0x0380
        /*0202*/ 	.short	0x0078


	//----- nvinfo : EIATTR_SW_WAR
	.align		4
.L_295:
        /*0204*/ 	.byte	0x04, 0x36
        /*0206*/ 	.short	(.L_297 - .L_296)
.L_296:
        /*0208*/ 	.word	0x00000008
.L_297:


//--------------------- .nv.info._ZN2at6native14vol2col_kernelIN3c108BFloat16EEEvlPKT_iiiiiiiiiiiiiiiiiiPS4_ --------------------------
	.section	.nv.info._ZN2at6native14vol2col_kernelIN3c108BFloat16EEEvlPKT_iiiiiiiiiiiiiiiiiiPS4_,"",@"SHT_CUDA_INFO"
	.sectionflags	@""
	.align	4


	//----- nvinfo : EIATTR_CUDA_API_VERSION
	.align		4
        /*0000*/ 	.byte	0x04, 0x37
        /*0002*/ 	.short	(.L_299 - .L_298)
.L_298:
        /*0004*/ 	.word	0x00000082


	//----- nvinfo : EIATTR_KPARAM_INFO
	.align		4
.L_299:
        /*0008*/ 	.byte	0x04, 0x17
        /*000a*/ 	.short	(.L_301 - .L_300)
.L_300:
        /*000c*/ 	.word	0x00000000
        /*0010*/ 	.short	0x0014
        /*0012*/ 	.short	0x0058
        /*0014*/ 	.byte	0x00, 0xf5, 0x21, 0x00


	//----- nvinfo : EIATTR_KPARAM_INFO
	.align		4
.L_301:
        /*0018*/ 	.byte	0x04, 0x17
        /*001a*/ 	.short	(.L_303 - .L_302)
.L_302:
        /*001c*/ 	.word	0x00000000
        /*0020*/ 	.short	0x0013
        /*0022*/ 	.short	0x0054
        /*0024*/ 	.byte	0x00, 0xf0, 0x11, 0x00


	//----- nvinfo : EIATTR_KPARAM_INFO
	.align		4
.L_303:
        /*0028*/ 	.byte	0x04, 0x17
        /*002a*/ 	.short	(.L_305 - .L_304)
.L_304:
        /*002c*/ 	.word	0x00000000
        /*0030*/ 	.short	0x0012
        /*0032*/ 	.short	0x0050
        /*0034*/ 	.byte	0x00, 0xf0, 0x11, 0x00


	//----- nvinfo : EIATTR_KPARAM_INFO
	.align		4
.L_305:
        /*0038*/ 	.byte	0x04, 0x17
        /*003a*/ 	.short	(.L_307 - .L_306)
.L_306:
        /*003c*/ 	.word	0x00000000
        /*0040*/ 	.short	0x0011
        /*0042*/ 	.short	0x004c
        /*0044*/ 	.byte	0x00, 0xf0, 0x11, 0x00


	//----- nvinfo : EIATTR_KPARAM_INFO
	.align		4
.L_307:
        /*0048*/ 	.byte	0x04, 0x17
        /*004a*/ 	.short	(.L_309 - .L_308)
.L_308:
        /*004c*/ 	.word	0x00000000
        /*0050*/ 	.short	0x0010
        /*0052*/ 	.short	0x0048
        /*0054*/ 	.byte	0x00, 0xf0, 0x11, 0x00


	//----- nvinfo : EIATTR_KPARAM_INFO
	.align		4
.L_309:
        /*0058*/ 	.byte	0x04, 0x17
        /*005a*/ 	.short	(.L_311 - .L_310)
.L_310:
        /*005c*/ 	.word	0x00000000
        /*0060*/ 	.short	0x000f
        /*0062*/ 	.short	0x0044
        /*0064*/ 	.byte	0x00, 0xf0, 0x11, 0x00


	//----- nvinfo : EIATTR_KPARAM_INFO
	.align		4
.L_311:
        /*0068*/ 	.byte	0x04, 0x17
        /*006a*/ 	.short	(.L_313 - .L_312)
.L_312:
        /*006c*/ 	.word	0x00000000
        /*0070*/ 	.short	0x000e
        /*0072*/ 	.short	0x0040
        /*0074*/ 	.byte	0x00, 0xf0, 0x11, 0x00


	//----- nvinfo : EIATTR_KPARAM_INFO
	.align		4
.L_313:
        /*0078*/ 	.byte	0x04, 0x17
        /*007a*/ 	.short	(.L_315 - .L_314)
.L_314:
        /*007c*/ 	.word	0x00000000
        /*0080*/ 	.short	0x000d
        /*0082*/ 	.short	0x003c
        /*0084*/ 	.byte	0x00, 0xf0, 0x11, 0x00


	//----- nvinfo : EIATTR_KPARAM_INFO
	.align		4
.L_315:
        /*0088*/ 	.byte	0x04, 0x17
        /*008a*/ 	.short	(.L_317 - .L_316)
.L_316:
        /*008c*/ 	.word	0x00000000
        /*0090*/ 	.short	0x000c
        /*0092*/ 	.short	0x0038
        /*0094*/ 	.byte	0x00, 0xf0, 0x11, 0x00


	//----- nvinfo : EIATTR_KPARAM_INFO
	.align		4
.L_317:
        /*0098*/ 	.byte	0x04, 0x17
        /*009a*/ 	.short	(.L_319 - .L_318)
.L_318:
        /*009c*/ 	.word	0x00000000
        /*00a0*/ 	.short	0x000b
        /*00a2*/ 	.short	0x0034
        /*00a4*/ 	.byte	0x00, 0xf0, 0x11, 0x00


	//----- nvinfo : EIATTR_KPARAM_INFO
	.align		4
.L_319:
        /*00a8*/ 	.byte	0x04, 0x17
        /*00aa*/ 	.short	(.L_321 - .L_320)
.L_320:
        /*00ac*/ 	.word	0x00000000
        /*00b0*/ 	.short	0x000a
        /*00b2*/ 	.short	0x0030
        /*00b4*/ 	.byte	0x00, 0xf0, 0x11, 0x00


	//----- nvinfo : EIATTR_KPARAM_INFO
	.align		4
.L_321:
        /*00b8*/ 	.byte	0x04, 0x17
        /*00ba*/ 	.short	(.L_323 - .L_322)
.L_322:
        /*00bc*/ 	.word	0x00000000
        /*00c0*/ 	.short	0x0009
        /*00c2*/ 	.short	0x002c
        /*00c4*/ 	.byte	0x00, 0xf0, 0x11, 0x00


	//----- nvinfo : EIATTR_KPARAM_INFO
	.align		4
.L_323:
        /*00c8*/ 	.byte	0x04, 0x17
        /*00ca*/ 	.short	(.L_325 - .L_324)
.L_324:
        /*00cc*/ 	.word	0x00000000
        /*00d0*/ 	.short	0x0008
        /*00d2*/ 	.short	0x0028
        /*00d4*/ 	.byte	0x00, 0xf0, 0x11, 0x00


	//----- nvinfo : EIATTR_KPARAM_INFO
	.align		4
.L_325:
        /*00d8*/ 	.byte	0x04, 0x17
        /*00da*/ 	.short	(.L_327 - .L_326)
.L_326:
        /*00dc*/ 	.word	0x00000000
        /*00e0*/ 	.short	0x0007
        /*00e2*/ 	.short	0x0024
        /*00e4*/ 	.byte	0x00, 0xf0, 0x11, 0x00


	//----- nvinfo : EIATTR_KPARAM_INFO
	.align		4
.L_327:
        /*00e8*/ 	.byte	0x04, 0x17
        /*00ea*/ 	.short	(.L_329 - .L_328)
.L_328:
        /*00ec*/ 	.word	0x00000000
        /*00f0*/ 	.short	0x0006
        /*00f2*/ 	.short	0x0020
        /*00f4*/ 	.byte	0x00, 0xf0, 0x11, 0x00


	//----- nvinfo : EIATTR_KPARAM_INFO
	.align		4
.L_329:
        /*00f8*/ 	.byte	0x04, 0x17
        /*00fa*/ 	.short	(.L_331 - .L_330)
.L_330:
        /*00fc*/ 	.word	0x00000000
        /*0100*/ 	.short	0x0005
        /*0102*/ 	.short	0x001c
        /*0104*/ 	.byte	0x00, 0xf0, 0x11, 0x00


	//----- nvinfo : EIATTR_KPARAM_INFO
	.align		4
.L_331:
        /*0108*/ 	.byte	0x04, 0x17
        /*010a*/ 	.short	(.L_333 - .L_332)
.L_332:
        /*010c*/ 	.word	0x00000000
        /*0110*/ 	.short	0x0004
        /*0112*/ 	.short	0x0018
        /*0114*/ 	.byte	0x00, 0xf0, 0x11, 0x00


	//----- nvinfo : EIATTR_KPARAM_INFO
	.align		4
.L_333:
        /*0118*/ 	.byte	0x04, 0x17
        /*011a*/ 	.short	(.L_335 - .L_334)
.L_334:
        /*011c*/ 	.word	0x00000000
        /*0120*/ 	.short	0x0003
        /*0122*/ 	.short	0x0014
        /*0124*/ 	.byte	0x00, 0xf0, 0x11, 0x00


	//----- nvinfo : EIATTR_KPARAM_INFO
	.align		4
.L_335:
        /*0128*/ 	.byte	0x04, 0x17
        /*012a*/ 	.short	(.L_337 - .L_336)
.L_336:
        /*012c*/ 	.word	0x00000000
        /*0130*/ 	.short	0x0002
        /*0132*/ 	.short	0x0010
        /*0134*/ 	.byte	0x00, 0xf0, 0x11, 0x00


	//----- nvinfo : EIATTR_KPARAM_INFO
	.align		4
.L_337:
        /*0138*/ 	.byte	0x04, 0x17
        /*013a*/ 	.short	(.L_339 - .L_338)
.L_338:
        /*013c*/ 	.word	0x00000000
        /*0140*/ 	.short	0x0001
        /*0142*/ 	.short	0x0008
        /*0144*/ 	.byte	0x00, 0xf5, 0x21, 0x00


	//----- nvinfo : EIATTR_KPARAM_INFO
	.align		4
.L_339:
        /*0148*/ 	.byte	0x04, 0x17
        /*014a*/ 	.short	(.L_341 - .L_340)
.L_340:
        /*014c*/ 	.word	0x00000000
        /*0150*/ 	.short	0x0000
        /*0152*/ 	.short	0x0000
        /*0154*/ 	.byte	0x00, 0xf0, 0x21, 0x00


	//----- nvinfo : EIATTR_SPARSE_MMA_MASK
	.align		4
.L_341:
        /*0158*/ 	.byte	0x03, 0x50
        /*015a*/ 	.short	0x0000


	//----- nvinfo : EIATTR_MAXREG_COUNT
	.align		4
        /*015c*/ 	.byte	0x03, 0x1b
        /*015e*/ 	.short	0x0040


	//----- nvinfo : EIATTR_MERCURY_ISA_VERSION
	.align		4
        /*0160*/ 	.byte	0x03, 0x5f
        /*0162*/ 	.short	0x0101


	//----- nvinfo : EIATTR_VRC_CTA_INIT_COUNT
	.align		4
        /*0164*/ 	.byte	0x02, 0x4a
	.zero		1
	.zero		1


	//----- nvinfo : EIATTR_EXIT_INSTR_OFFSETS
	.align		4
        /*0168*/ 	.byte	0x04, 0x1c
        /*016a*/ 	.short	(.L_343 - .L_342)


	//   ....[0]....
.L_342:
        /*016c*/ 	.word	0x00000090


	//   ....[1]....
        /*0170*/ 	.word	0x000000e0


	//   ....[2]....
        /*0174*/ 	.word	0x00002530


	//----- nvinfo : EIATTR_MAX_THREADS
	.align		4
.L_343:
        /*0178*/ 	.byte	0x04, 0x05
        /*017a*/ 	.short	(.L_345 - .L_344)
.L_344:
        /*017c*/ 	.word	0x00000400
        /*0180*/ 	.word	0x00000001
        /*0184*/ 	.word	0x00000001


	//----- nvinfo : EIATTR_CRS_STACK_SIZE
	.align		4
.L_345:
        /*0188*/ 	.byte	0x04, 0x1e
        /*018a*/ 	.short	(.L_347 - .L_346)
.L_346:
        /*018c*/ 	.word	0x00000000


	//----- nvinfo : EIATTR_CBANK_PARAM_SIZE
	.align		4
.L_347:
        /*0190*/ 	.byte	0x03, 0x19
        /*0192*/ 	.short	0x0060


	//----- nvinfo : EIATTR_PARAM_CBANK
	.align		4
        /*0194*/ 	.byte	0x04, 0x0a
        /*0196*/ 	.short	(.L_349 - .L_348)
	.align		4
.L_348:
        /*0198*/ 	.word	index@(.nv.constant0._ZN2at6native14vol2col_kernelIN3c108BFloat16EEEvlPKT_iiiiiiiiiiiiiiiiiiPS4_)
        /*019c*/ 	.short	0x0380
        /*019e*/ 	.short	0x0060


	//----- nvinfo : EIATTR_SW_WAR
	.align		4
.L_349:
        /*01a0*/ 	.byte	0x04, 0x36
        /*01a2*/ 	.short	(.L_351 - .L_350)
.L_350:
        /*01a4*/ 	.word	0x00000008
.L_351:


//--------------------- .nv.info._ZN2at6native13col2im_kernelIN3c104HalfES3_EEvlPKT_llllllllllllPS4_ --------------------------
	.section	.nv.info._ZN2at6native13col2im_kernelIN3c104HalfES3_EEvlPKT_llllllllllllPS4_,"",@"SHT_CUDA_INFO"
	.sectionflags	@""
	.align	4


	//----- nvinfo : EIATTR_CUDA_API_VERSION
	.align		4
        /*0000*/ 	.byte	0x04, 0x37
        /*0002*/ 	.short	(.L_353 - .L_352)
.L_352:
        /*0004*/ 	.word	0x00000082


	//----- nvinfo : EIATTR_KPARAM_INFO
	.align		4
.L_353:
        /*0008*/ 	.byte	0x04, 0x17
        /*000a*/ 	.short	(.L_355 - .L_354)
.L_354:
        /*000c*/ 	.word	0x00000000
        /*0010*/ 	.short	0x000e
        /*0012*/ 	.short	0x0070
        /*0014*/ 	.byte	0x00, 0xf5, 0x21, 0x00


	//----- nvinfo : EIATTR_KPARAM_INFO
	.align		4
.L_355:
        /*0018*/ 	.byte	0x04, 0x17
        /*001a*/ 	.short	(.L_357 - .L_356)
.L_356:
        /*001c*/ 	.word	0x00000000
        /*0020*/ 	.short	0x000d
        /*0022*/ 	.short	0x0068
        /*0024*/ 	.byte	0x00, 0xf0, 0x21, 0x00


	//----- nvinfo : EIATTR_KPARAM_INFO
	.align		4
.L_357:
        /*0028*/ 	.byte	0x04, 0x17
        /*002a*/ 	.short	(.L_359 - .L_358)
.L_358:
        /*002c*/ 	.word	0x00000000
        /*0030*/ 	.short	0x000c
        /*0032*/ 	.short	0x0060
        /*0034*/ 	.byte	0x00, 0xf0, 0x21, 0x00


	//----- nvinfo : EIATTR_KPARAM_INFO
	.align		4
.L_359:
        /*0038*/ 	.byte	0x04, 0x17
        /*003a*/ 	.short	(.L_361 - .L_360)
.L_360:
        /*003c*/ 	.word	0x00000000
        /*0040*/ 	.short	0x000b
        /*0042*/ 	.short	0x0058
        /*0044*/ 	.byte	0x00, 0xf0, 0x21, 0x00


	//----- nvinfo : EIATTR_KPARAM_INFO
	.align		4
.L_361:
        /*0048*/ 	.byte	0x04, 0x17
        /*004a*/ 	.short	(.L_363 - .L_362)
.L_362:
        /*004c*/ 	.word	0x00000000
        /*0050*/ 	.short	0x000a
        /*0052*/ 	.short	0x0050
        /*0054*/ 	.byte	0x00, 0xf0, 0x21, 0x00


	//----- nvinfo : EIATTR_KPARAM_INFO
	.align		4
.L_363:
        /*0058*/ 	.byte	0x04, 0x17
        /*005a*/ 	.short	(.L_365 - .L_364)
.L_364:
        /*005c*/ 	.word	0x00000000
        /*0060*/ 	.short	0x0009
        /*0062*/ 	.short	0x0048
        /*0064*/ 	.byte	0x00, 0xf0, 0x21, 0x00


	//----- nvinfo : EIATTR_KPARAM_INFO
	.align		4
.L_365:
        /*0068*/ 	.byte	0x04, 0x17
        /*006a*/ 	.short	(.L_367 - .L_366)
.L_366:
        /*006c*/ 	.word	0x00000000
        /*0070*/ 	.short	0x0008
        /*0072*/ 	.short	0x0040
        /*0074*/ 	.byte	0x00, 0xf0, 0x21, 0x00


	//----- nvinfo : EIATTR_KPARAM_INFO
	.align		4
.L_367:
        /*0078*/ 	.byte	0x04, 0x17
        /*007a*/ 	.short	(.L_369 - .L_368)
.L_368:
        /*007c*/ 	.word	0x00000000
        /*0080*/ 	.short	0x0007
        /*0082*/ 	.short	0x0038
        /*0084*/ 	.byte	0x00, 0xf0, 0x21, 0x00


	//----- nvinfo : EIATTR_KPARAM_INFO
	.align		4
.L_369:
        /*0088*/ 	.byte	0x04, 0x17
        /*008a*/ 	.short	(.L_371 - .L_370)
.L_370:
        /*008c*/ 	.word	0x00000000
        /*0090*/ 	.short	0x0006
        /*0092*/ 	.short	0x0030
        /*0094*/ 	.byte	0x00, 0xf0, 0x21, 0x00


	//----- nvinfo : EIATTR_KPARAM_INFO
	.align		4
.L_371:
        /*0098*/ 	.byte	0x04, 0x17
        /*009a*/ 	.short	(.L_373 - .L_372)
.L_372:
        /*009c*/ 	.word	0x00000000
        /*00a0*/ 	.short	0x0005
        /*00a2*/ 	.short	0x0028
        /*00a4*/ 	.byte	0x00, 0xf0, 0x21, 0x00


	//----- nvinfo : EIATTR_KPARAM_INFO
	.align		4
.L_373:
        /*00a8*/ 	.byte	0x04, 0x17
        /*00aa*/ 	.short	(.L_375 - .L_374)
.L_374:
        /*00ac*/ 	.word	0x00000000
        /*00b0*/ 	.short	0x0004
        /*00b2*/ 	.short	0x0020
        /*00b4*/ 	.byte	0x00, 0xf0, 0x21, 0x00


	//----- nvinfo : EIATTR_KPARAM_INFO
	.align		4
.L_375:
        /*00b8*/ 	.byte	0x04, 0x17
        /*00ba*/ 	.short	(.L_377 - .L_376)
.L_376:
        /*00bc*/ 	.word	0x00000000
        /*00c0*/ 	.short	0x0003
        /*00c2*/ 	.short	0x0018
        /*00c4*/ 	.byte	0x00, 0xf0, 0x21, 0x00


	//----- nvinfo : EIATTR_KPARAM_INFO
	.align		4
.L_377:
        /*00c8*/ 	.byte	0x04, 0x17
        /*00ca*/ 	.short	(.L_379 - .L_378)
.L_378:
        /*00cc*/ 	.word	0x00000000
        /*00d0*/ 	.short	0x0002
        /*00d2*/ 	.short	0x0010
        /*00d4*/ 	.byte	0x00, 0xf0, 0x21, 0x00


	//----- nvinfo : EIATTR_KPARAM_INFO
	.align		4
.L_379:
        /*00d8*/ 	.byte	0x04, 0x17
        /*00da*/ 	.short	(.L_381 - .L_380)
.L_380:
        /*00dc*/ 	.word	0x00000000
        /*00e0*/ 	.short	0x0001
        /*00e2*/ 	.short	0x0008
        /*00e4*/ 	.byte	0x00, 0xf5, 0x21, 0x00


	//----- nvinfo : EIATTR_KPARAM_INFO
	.align		4
.L_381:
        /*00e8*/ 	.byte	0x04, 0x17
        /*00ea*/ 	.short	(.L_383 - .L_382)
.L_382:
        /*00ec*/ 	.word	0x00000000
        /*00f0*/ 	.short	0x0000
        /*00f2*/ 	.short	0x0000
        /*00f4*/ 	.byte	0x00, 0xf0, 0x21, 0x00


	//----- nvinfo : EIATTR_SPARSE_MMA_MASK
	.align		4
.L_383:
        /*00f8*/ 	.byte	0x03, 0x50
        /*00fa*/ 	.short	0x0000


	//----- nvinfo : EIATTR_MAXREG_COUNT
	.align		4
        /*00fc*/ 	.byte	0x03, 0x1b
        /*00fe*/ 	.short	0x0080


	//----- nvinfo : EIATTR_ANNOTATIONS
	.align		4
        /*0100*/ 	.byte	0x04, 0x55
        /*0102*/ 	.short	(.L_385 - .L_384)


	//   ....[0]....
.L_384:
        /*0104*/ 	.word	0x00000001
        /*0108*/ 	.byte	0xc0, 0x00, 0x00, 0x00, 0x01, 0x00, 0x00, 0x00, 0xe0, 0x00, 0x00, 0x00, 0x01, 0x00, 0x00, 0x00
        /*0118*/ 	.byte	0x30, 0x01, 0x00, 0x00, 0x01, 0x00, 0x00, 0x00, 0x90, 0x03, 0x00, 0x00, 0x01, 0x00, 0x00, 0x00
        /*0128*/ 	.byte	0xb0, 0x06, 0x00, 0x00, 0x01, 0x00, 0x00, 0x00, 0x70, 0x15, 0x00, 0x00, 0x01, 0x00, 0x00, 0x00
        /*0138*/ 	.byte	0x50, 0x5d, 0x00, 0x00, 0x01, 0x00, 0x00, 0x00, 0xc0, 0x5d, 0x00, 0x00, 0x01, 0x00, 0x00, 0x00
        /*0148*/ 	.byte	0xe0, 0x5d, 0x00, 0x00, 0x01, 0x00, 0x00, 0x00, 0xa0, 0x5e, 0x00, 0x00, 0x01, 0x00, 0x00, 0x00
        /*0158*/ 	.byte	0xc0, 0x5e, 0x00, 0x00


	//----- nvinfo : EIATTR_MERCURY_ISA_VERSION
	.align		4
.L_385:
        /*015c*/ 	.byte	0x03, 0x5f
        /*015e*/ 	.short	0x0101


	//----- nvinfo : EIATTR_VRC_CTA_INIT_COUNT
	.align		4
        /*0160*/ 	.byte	0x02, 0x4a
	.zero		1
	.zero		1


	//----- nvinfo : EIATTR_EXIT_INSTR_OFFSETS
	.align		4
        /*0164*/ 	.byte	0x04, 0x1c
        /*0166*/ 	.short	(.L_387 - .L_386)


	//   ....[0]....
.L_386:
        /*0168*/ 	.word	0x000000a0


	//   ....[1]....
        /*016c*/ 	.word	0x00005ee0


	//----- nvinfo : EIATTR_MAX_THREADS
	.align		4
.L_387:
        /*0170*/ 	.byte	0x04, 0x05
        /*0172*/ 	.short	(.L_389 - .L_388)
.L_388:
        /*0174*/ 	.word	0x00000200
        /*0178*/ 	.word	0x00000001
        /*017c*/ 	.word	0x00000001


	//----- nvinfo : EIATTR_CRS_STACK_SIZE
	.align		4
.L_389:
        /*0180*/ 	.byte	0x04, 0x1e
        /*0182*/ 	.short	(.L_391 - .L_390)
.L_390:
        /*0184*/ 	.word	0x00000000


	//----- nvinfo : EIATTR_CBANK_PARAM_SIZE
	.align		4
.L_391:
        /*0188*/ 	.byte	0x03, 0x19
        /*018a*/ 	.short	0x0078


	//----- nvinfo : EIATTR_PARAM_CBANK
	.align		4
        /*018c*/ 	.byte	0x04, 0x0a
        /*018e*/ 	.short	(.L_393 - .L_392)
	.align		4
.L_392:
        /*0190*/ 	.word	index@(.nv.constant0._ZN2at6native13col2im_kernelIN3c104HalfES3_EEvlPKT_llllllllllllPS4_)
        /*0194*/ 	.short	0x0380
        /*0196*/ 	.short	0x0078


	//----- nvinfo : EIATTR_SW_WAR
	.align		4
.L_393:
        /*0198*/ 	.byte	0x04, 0x36
        /*019a*/ 	.short	(.L_395 - .L_394)
.L_394:
        /*019c*/ 	.word	0x00000008
.L_395:


//--------------------- .nv.info._ZN2at6native13vol2im_kernelIN3c104HalfES3_EEvlPKT_jjjjjjjjjjjjjjjjjjjPS4_ --------------------------
	.section	.nv.info._ZN2at6native13vol2im_kernelIN3c104HalfES3_EEvlPKT_jjjjjjjjjjjjjjjjjjjPS4_,"",@"SHT_CUDA_INFO"
	.sectionflags	@""
	.align	4


	//----- nvinfo : EIATTR_CUDA_API_VERSION
	.align		4
        /*0000*/ 	.byte	0x04, 0x37
        /*0002*/ 	.short	(.L_397 - .L_396)
.L_396:
        /*0004*/ 	.word	0x00000082


	//----- nvinfo : EIATTR_KPARAM_INFO
	.align		4
.L_397:
        /*0008*/ 	.byte	0x04, 0x17
        /*000a*/ 	.short	(.L_399 - .L_398)
.L_398:
        /*000c*/ 	.word	0x00000000
        /*0010*/ 	.short	0x0015
        /*0012*/ 	.short	0x0060
        /*0014*/ 	.byte	0x00, 0xf5, 0x21, 0x00


	//----- nvinfo : EIATTR_KPARAM_INFO
	.align		4
.L_399:
        /*0018*/ 	.byte	0x04, 0x17
        /*001a*/ 	.short	(.L_401 - .L_400)
.L_400:
        /*001c*/ 	.word	0x00000000
        /*0020*/ 	.short	0x0014
        /*0022*/ 	.short	0x0058
        /*0024*/ 	.byte	0x00, 0xf0, 0x11, 0x00


	//----- nvinfo : EIATTR_KPARAM_INFO
	.align		4
.L_401:
        /*0028*/ 	.byte	0x04, 0x17
        /*002a*/ 	.short	(.L_403 - .L_402)
.L_402:
        /*002c*/ 	.word	0x00000000
        /*0030*/ 	.short	0x0013
        /*0032*/ 	.short	0x0054
        /*0034*/ 	.byte	0x00, 0xf0, 0x11, 0x00


	//----- nvinfo : EIATTR_KPARAM_INFO
	.align		4
.L_403:
        /*0038*/ 	.byte	0x04, 0x17
        /*003a*/ 	.short	(.L_405 - .L_404)
.L_404:
        /*003c*/ 	.word	0x00000000
        /*0040*/ 	.short	0x0012
        /*0042*/ 	.short	0x0050
        /*0044*/ 	.byte	0x00, 0xf0, 0x11, 0x00


	//----- nvinfo : EIATTR_KPARAM_INFO
	.align		4
.L_405:
        /*0048*/ 	.byte	0x04, 0x17
        /*004a*/ 	.short	(.L_407 - .L_406)
.L_406:
        /*004c*/ 	.word	0x00000000
        /*0050*/ 	.short	0x0011
        /*0052*/ 	.short	0x004c
        /*0054*/ 	.byte	0x00, 0xf0, 0x11, 0x00


	//----- nvinfo : EIATTR_KPARAM_INFO
	.align		4
.L_407:
        /*0058*/ 	.byte	0x04, 0x17
        /*005a*/ 	.short	(.L_409 - .L_408)
.L_408:
        /*005c*/ 	.word	0x00000000
        /*0060*/ 	.short	0x0010
        /*0062*/ 	.short	0x0048
        /*0064*/ 	.byte	0x00, 0xf0, 0x11, 0x00


	//----- nvinfo : EIATTR_KPARAM_INFO
	.align		4
.L_409:
        /*0068*/ 	.byte	0x04, 0x17
        /*006a*/ 	.short	(.L_411 - .L_410)
.L_410:
        /*006c*/ 	.word	0x00000000
        /*0070*/ 	.short	0x000f
        /*0072*/ 	.short	0x0044
        /*0074*/ 	.byte	0x00, 0xf0, 0x11, 0x00


	//----- nvinfo : EIATTR_KPARAM_INFO
	.align		4
.L_411:
        /*0078*/ 	.byte	0x04, 0x17
        /*007a*/ 	.short	(.L_413 - .L_412)
.L_412:
        /*007c*/ 	.word	0x00000000
        /*0080*/ 	.short	0x000e
        /*0082*/ 	.short	0x0040
        /*0084*/ 	.byte	0x00, 0xf0, 0x11, 0x00


	//----- nvinfo : EIATTR_KPARAM_INFO
	.align		4
.L_413:
        /*0088*/ 	.byte	0x04, 0x17
        /*008a*/ 	.short	(.L_415 - .L_414)
.L_414:
        /*008c*/ 	.word	0x00000000
        /*0090*/ 	.short	0x000d
        /*0092*/ 	.short	0x003c
        /*0094*/ 	.byte	0x00, 0xf0, 0x11, 0x00


	//----- nvinfo : EIATTR_KPARAM_INFO
	.align		4
.L_415:
        /*0098*/ 	.byte	0x04, 0x17
        /*009a*/ 	.short	(.L_417 - .L_416)
.L_416:
        /*009c*/ 	.word	0x00000000
        /*00a0*/ 	.short	0x000c
        /*00a2*/ 	.short	0x0038
        /*00a4*/ 	.byte	0x00, 0xf0, 0x11, 0x00


	//----- nvinfo : EIATTR_KPARAM_INFO
	.align		4
.L_417:
        /*00a8*/ 	.byte	0x04, 0x17
        /*00aa*/ 	.short	(.L_419 - .L_418)
.L_418:
        /*00ac*/ 	.word	0x00000000
        /*00b0*/ 	.short	0x000b
        /*00b2*/ 	.short	0x0034
        /*00b4*/ 	.byte	0x00, 0xf0, 0x11, 0x00


	//----- nvinfo : EIATTR_KPARAM_INFO
	.align		4
.L_419:
        /*00b8*/ 	.byte	0x04, 0x17
        /*00ba*/ 	.short	(.L_421 - .L_420)
.L_420:
        /*00bc*/ 	.word	0x00000000
        /*00c0*/ 	.short	0x000a
        /*00c2*/ 	.short	0x0030
        /*00c4*/ 	.byte	0x00, 0xf0, 0x11, 0x00


	//----- nvinfo : EIATTR_KPARAM_INFO
	.align		4
.L_421:
        /*00c8*/ 	.byte	0x04, 0x17
        /*00ca*/ 	.short	(.L_423 - .L_422)
.L_422:
        /*00cc*/ 	.word	0x00000000
        /*00d0*/ 	.short	0x0009
        /*00d2*/ 	.short	0x002c
        /*00d4*/ 	.byte	0x00, 0xf0, 0x11, 0x00


	//----- nvinfo : EIATTR_KPARAM_INFO
	.align		4
.L_423:
        /*00d8*/ 	.byte	0x04, 0x17
        /*00da*/ 	.short	(.L_425 - .L_424)
.L_424:
        /*00dc*/ 	.word	0x00000000
        /*00e0*/ 	.short	0x0008
        /*00e2*/ 	.short	0x0028
        /*00e4*/ 	.byte	0x00, 0xf0, 0x11, 0x00


	//----- nvinfo : EIATTR_KPARAM_INFO
	.align		4
.L_425:
        /*00e8*/ 	.byte	0x04, 0x17
        /*00ea*/ 	.short	(.L_427 - .L_426)
.L_426:
        /*00ec*/ 	.word	0x00000000
        /*00f0*/ 	.short	0x0007
        /*00f2*/ 	.short	0x0024
        /*00f4*/ 	.byte	0x00, 0xf0, 0x11, 0x00


	//----- nvinfo : EIATTR_KPARAM_INFO
	.align		4
.L_427:
        /*00f8*/ 	.byte	0x04, 0x17
        /*00fa*/ 	.short	(.L_429 - .L_428)
.L_428:
        /*00fc*/ 	.word	0x00000000
        /*0100*/ 	.short	0x0006
        /*0102*/ 	.short	0x0020
        /*0104*/ 	.byte	0x00, 0xf0, 0x11, 0x00


	//----- nvinfo : EIATTR_KPARAM_INFO
	.align		4
.L_429:
        /*0108*/ 	.byte	0x04, 0x17
        /*010a*/ 	.short	(.L_431 - .L_430)
.L_430:
        /*010c*/ 	.word	0x00000000
        /*0110*/ 	.short	0x0005
        /*0112*/ 	.short	0x001c
        /*0114*/ 	.byte	0x00, 0xf0, 0x11, 0x00


	//----- nvinfo : EIATTR_KPARAM_INFO
	.align		4
.L_431:
        /*0118*/ 	.byte	0x04, 0x17
        /*011a*/ 	.short	(.L_433 - .L_432)
.L_432:
        /*011c*/ 	.word	0x00000000
        /*0120*/ 	.short	0x0004
        /*0122*/ 	.short	0x0018
        /*0124*/ 	.byte	0x00, 0xf0, 0x11, 0x00


	//----- nvinfo : EIATTR_KPARAM_INFO
	.align		4
.L_433:
        /*0128*/ 	.byte	0x04, 0x17
        /*012a*/ 	.short	(.L_435 - .L_434)
.L_434:
        /*012c*/ 	.word	0x00000000
        /*0130*/ 	.short	0x0003
        /*0132*/ 	.short	0x0014
        /*0134*/ 	.byte	0x00, 0xf0, 0x11, 0x00


	//----- nvinfo : EIATTR_KPARAM_INFO
	.align		4
.L_435:
        /*0138*/ 	.byte	0x04, 0x17
        /*013a*/ 	.short	(.L_437 - .L_436)
.L_436:
        /*013c*/ 	.word	0x00000000
        /*0140*/ 	.short	0x0002
        /*0142*/ 	.short	0x0010
        /*0144*/ 	.byte	0x00, 0xf0, 0x11, 0x00


	//----- nvinfo : EIATTR_KPARAM_INFO
	.align		4
.L_437:
        /*0148*/ 	.byte	0x04, 0x17
        /*014a*/ 	.short	(.L_439 - .L_438)
.L_438:
        /*014c*/ 	.word	0x00000000
        /*0150*/ 	.short	0x0001
        /*0152*/ 	.short	0x0008
        /*0154*/ 	.byte	0x00, 0xf5, 0x21, 0x00


	//----- nvinfo : EIATTR_KPARAM_INFO
	.align		4
.L_439:
        /*0158*/ 	.byte	0x04, 0x17
        /*015a*/ 	.short	(.L_441 - .L_440)
.L_440:
        /*015c*/ 	.word	0x00000000
        /*0160*/ 	.short	0x0000
        /*0162*/ 	.short	0x0000
        /*0164*/ 	.byte	0x00, 0xf0, 0x21, 0x00


	//----- nvinfo : EIATTR_SPARSE_MMA_MASK
	.align		4
.L_441:
        /*0168*/ 	.byte	0x03, 0x50
        /*016a*/ 	.short	0x0000


	//----- nvinfo : EIATTR_MAXREG_COUNT
	.align		4
        /*016c*/ 	.byte	0x03, 0x1b
        /*016e*/ 	.short	0x00ff


	//----- nvinfo : EIATTR_MERCURY_ISA_VERSION
	.align		4
        /*0170*/ 	.byte	0x03, 0x5f
        /*0172*/ 	.short	0x0101


	//----- nvinfo : EIATTR_VRC_CTA_INIT_COUNT
	.align		4
        /*0174*/ 	.byte	0x02, 0x4a
	.zero		1
	.zero		1


	//----- nvinfo : EIATTR_EXIT_INSTR_OFFSETS
	.align		4
        /*0178*/ 	.byte	0x04, 0x1c
        /*017a*/ 	.short	(.L_443 - .L_442)


	//   ....[0]....
.L_442:
        /*017c*/ 	.word	0x00000090


	//   ....[1]....
        /*0180*/ 	.word	0x00002810


	//----- nvinfo : EIATTR_CRS_STACK_SIZE
	.align		4
.L_443:
        /*0184*/ 	.byte	0x04, 0x1e
        /*0186*/ 	.short	(.L_445 - .L_444)
.L_444:
        /*0188*/ 	.word	0x00000000


	//----- nvinfo : EIATTR_CBANK_PARAM_SIZE
	.align		4
.L_445:
        /*018c*/ 	.byte	0x03, 0x19
        /*018e*/ 	.short	0x0068


	//----- nvinfo : EIATTR_PARAM_CBANK
	.align		4
        /*0190*/ 	.byte	0x04, 0x0a
        /*0192*/ 	.short	(.L_447 - .L_446)
	.align		4
.L_446:
        /*0194*/ 	.word	index@(.nv.constant0._ZN2at6native13vol2im_kernelIN3c104HalfES3_EEvlPKT_jjjjjjjjjjjjjjjjjjjPS4_)
        /*0198*/ 	.short	0x0380
        /*019a*/ 	.short	0x0068


	//----- nvinfo : EIATTR_SW_WAR
	.align		4
.L_447:
        /*019c*/ 	.byte	0x04, 0x36
        /*019e*/ 	.short	(.L_449 - .L_448)
.L_448:
        /*01a0*/ 	.word	0x00000008
.L_449:


//--------------------- .nv.info._ZN2at6native13im2col_kernelIN3c104HalfEEEvlPKT_llllllllllllPS4_ --------------------------
	.section	.nv.info._ZN2at6native13im2col_kernelIN3c104HalfEEEvlPKT_llllllllllllPS4_,"",@"SHT_CUDA_INFO"
	.sectionflags	@""
	.align	4


	//----- nvinfo : EIATTR_CUDA_API_VERSION
	.align		4
        /*0000*/ 	.byte	0x04, 0x37
        /*0002*/ 	.short	(.L_451 - .L_450)
.L_450:
        /*0004*/ 	.word	0x00000082


	//----- nvinfo : EIATTR_KPARAM_INFO
	.align		4
.L_451:
        /*0008*/ 	.byte	0x04, 0x17
        /*000a*/ 	.short	(.L_453 - .L_452)
.L_452:
        /*000c*/ 	.word	0x00000000
        /*0010*/ 	.short	0x000e
        /*0012*/ 	.short	0x0070
        /*0014*/ 	.byte	0x00, 0xf5, 0x21, 0x00


	//----- nvinfo : EIATTR_KPARAM_INFO
	.align		4
.L_453:
        /*0018*/ 	.byte	0x04, 0x17
        /*001a*/ 	.short	(.L_455 - .L_454)
.L_454:
        /*001c*/ 	.word	0x00000000
        /*0020*/ 	.short	0x000d
        /*0022*/ 	.short	0x0068
        /*0024*/ 	.byte	0x00, 0xf0, 0x21, 0x00


	//----- nvinfo : EIATTR_KPARAM_INFO
	.align		4
.L_455:
        /*0028*/ 	.byte	0x04, 0x17
        /*002a*/ 	.short	(.L_457 - .L_456)
.L_456:
        /*002c*/ 	.word	0x00000000
        /*0030*/ 	.short	0x000c
        /*0032*/ 	.short	0x0060
        /*0034*/ 	.byte	0x00, 0xf0, 0x21, 0x00


	//----- nvinfo : EIATTR_KPARAM_INFO
	.align		4
.L_457:
        /*0038*/ 	.byte	0x04, 0x17
        /*003a*/ 	.short	(.L_459 - .L_458)
.L_458:
        /*003c*/ 	.word	0x00000000
        /*0040*/ 	.short	0x000b
        /*0042*/ 	.short	0x0058
        /*0044*/ 	.byte	0x00, 0xf0, 0x21, 0x00


	//----- nvinfo : EIATTR_KPARAM_INFO
	.align		4
.L_459:
        /*0048*/ 	.byte	0x04, 0x17
        /*004a*/ 	.short	(.L_461 - .L_460)
.L_460:
        /*004c*/ 	.word	0x00000000
        /*0050*/ 	.short	0x000a
        /*0052*/ 	.short	0x0050
        /*0054*/ 	.byte	0x00, 0xf0, 0x21, 0x00


	//----- nvinfo : EIATTR_KPARAM_INFO
	.align		4
.L_461:
        /*0058*/ 	.byte	0x04, 0x17
        /*005a*/ 	.short	(.L_463 - .L_462)
.L_462:
        /*005c*/ 	.word	0x00000000
        /*0060*/ 	.short	0x0009
        /*0062*/ 	.short	0x0048
        /*0064*/ 	.byte	0x00, 0xf0, 0x21, 0x00


	//----- nvinfo : EIATTR_KPARAM_INFO
	.align		4
.L_463:
        /*0068*/ 	.byte	0x04, 0x17
        /*006a*/ 	.short	(.L_465 - .L_464)
.L_464:
        /*006c*/ 	.word	0x00000000
        /*0070*/ 	.short	0x0008
        /*0072*/ 	.short	0x0040
        /*0074*/ 	.byte	0x00, 0xf0, 0x21, 0x00


	//----- nvinfo : EIATTR_KPARAM_INFO
	.align		4
.L_465:
        /*0078*/ 	.byte	0x04, 0x17
        /*007a*/ 	.short	(.L_467 - .L_466)
.L_466:
        /*007c*/ 	.word	0x00000000
        /*0080*/ 	.short	0x0007
        /*0082*/ 	.short	0x0038
        /*0084*/ 	.byte	0x00, 0xf0, 0x21, 0x00


	//----- nvinfo : EIATTR_KPARAM_INFO
	.align		4
.L_467:
        /*0088*/ 	.byte	0x04, 0x17
        /*008a*/ 	.short	(.L_469 - .L_468)
.L_468:
        /*008c*/ 	.word	0x00000000
        /*0090*/ 	.short	0x0006
        /*0092*/ 	.short	0x0030
        /*0094*/ 	.byte	0x00, 0xf0, 0x21, 0x00


	//----- nvinfo : EIATTR_KPARAM_INFO
	.align		4
.L_469:
        /*0098*/ 	.byte	0x04, 0x17
        /*009a*/ 	.short	(.L_471 - .L_470)
.L_470:
        /*009c*/ 	.word	0x00000000
        /*00a0*/ 	.short	0x0005
        /*00a2*/ 	.short	0x0028
        /*00a4*/ 	.byte	0x00, 0xf0, 0x21, 0x00


	//----- nvinfo : EIATTR_KPARAM_INFO
	.align		4
.L_471:
        /*00a8*/ 	.byte	0x04, 0x17
        /*00aa*/ 	.short	(.L_473 - .L_472)
.L_472:
        /*00ac*/ 	.word	0x00000000
        /*00b0*/ 	.short	0x0004
        /*00b2*/ 	.short	0x0020
        /*00b4*/ 	.byte	0x00, 0xf0, 0x21, 0x00


	//----- nvinfo : EIATTR_KPARAM_INFO
	.align		4
.L_473:
        /*00b8*/ 	.byte	0x04, 0x17
        /*00ba*/ 	.short	(.L_475 - .L_474)
.L_474:
        /*00bc*/ 	.word	0x00000000
        /*00c0*/ 	.short	0x0003
        /*00c2*/ 	.short	0x0018
        /*00c4*/ 	.byte	0x00, 0xf0, 0x21, 0x00


	//----- nvinfo : EIATTR_KPARAM_INFO
	.align		4
.L_475:
        /*00c8*/ 	.byte	0x04, 0x17
        /*00ca*/ 	.short	(.L_477 - .L_476)
.L_476:
        /*00cc*/ 	.word	0x00000000
        /*00d0*/ 	.short	0x0002
        /*00d2*/ 	.short	0x0010
        /*00d4*/ 	.byte	0x00, 0xf0, 0x21, 0x00


	//----- nvinfo : EIATTR_KPARAM_INFO
	.align		4
.L_477:
        /*00d8*/ 	.byte	0x04, 0x17
        /*00da*/ 	.short	(.L_479 - .L_478)
.L_478:
        /*00dc*/ 	.word	0x00000000
        /*00e0*/ 	.short	0x0001
        /*00e2*/ 	.short	0x0008
        /*00e4*/ 	.byte	0x00, 0xf5, 0x21, 0x00


	//----- nvinfo : EIATTR_KPARAM_INFO
	.align		4
.L_479:
        /*00e8*/ 	.byte	0x04, 0x17
        /*00ea*/ 	.short	(.L_481 - .L_480)
.L_480:
        /*00ec*/ 	.word	0x00000000
        /*00f0*/ 	.short	0x0000
        /*00f2*/ 	.short	0x0000
        /*00f4*/ 	.byte	0x00, 0xf0, 0x21, 0x00


	//----- nvinfo : EIATTR_SPARSE_MMA_MASK
	.align		4
.L_481:
        /*00f8*/ 	.byte	0x03, 0x50
        /*00fa*/ 	.short	0x0000


	//----- nvinfo : EIATTR_MAXREG_COUNT
	.align		4
        /*00fc*/ 	.byte	0x03, 0x1b
        /*00fe*/ 	.short	0x0040


	//----- nvinfo : EIATTR_ANNOTATIONS
	.align		4
        /*0100*/ 	.byte	0x04, 0x55
        /*0102*/ 	.short	(.L_483 - .L_482)


	//   ....[0]....
.L_482:
        /* <DEDUP_REMOVED lines=13> */


	//----- nvinfo : EIATTR_MERCURY_ISA_VERSION
	.align		4
.L_483:
        /*01c4*/ 	.byte	0x03, 0x5f
        /*01c6*/ 	.short	0x0101


	//----- nvinfo : EIATTR_VRC_CTA_INIT_COUNT
	.align		4
        /*01c8*/ 	.byte	0x02, 0x4a
	.zero		1
	.zero		1


	//----- nvinfo : EIATTR_EXIT_INSTR_OFFSETS
	.align		4
        /*01cc*/ 	.byte	0x04, 0x1c
        /*01ce*/ 	.short	(.L_485 - .L_484)


	//   ....[0]....
.L_484:
        /*01d0*/ 	.word	0x000000b0


	//   ....[1]....
        /*01d4*/ 	.word	0x00000140


	//   ....[2]....
        /*01d8*/ 	.word	0x00002d90


	//----- nvinfo : EIATTR_MAX_THREADS
	.align		4
.L_485:
        /*01dc*/ 	.byte	0x04, 0x05
        /*01de*/ 	.short	(.L_487 - .L_486)
.L_486:
        /*01e0*/ 	.word	0x00000400
        /*01e4*/ 	.word	0x00000001
        /*01e8*/ 	.word	0x00000001


	//----- nvinfo : EIATTR_CRS_STACK_SIZE
	.align		4
.L_487:
        /*01ec*/ 	.byte	0x04, 0x1e
        /*01ee*/ 	.short	(.L_489 - .L_488)
.L_488:
        /*01f0*/ 	.word	0x00000000


	//----- nvinfo : EIATTR_CBANK_PARAM_SIZE
	.align		4
.L_489:
        /*01f4*/ 	.byte	0x03, 0x19
        /*01f6*/ 	.short	0x0078


	//----- nvinfo : EIATTR_PARAM_CBANK
	.align		4
        /*01f8*/ 	.byte	0x04, 0x0a
        /*01fa*/ 	.short	(.L_491 - .L_490)
	.align		4
.L_490:
        /*01fc*/ 	.word	index@(.nv.constant0._ZN2at6native13im2col_kernelIN3c104HalfEEEvlPKT_llllllllllllPS4_)
        /*0200*/ 	.short	0x0380
        /*0202*/ 	.short	0x0078


	//----- nvinfo : EIATTR_SW_WAR
	.align		4
.L_491:
        /*0204*/ 	.byte	0x04, 0x36
        /*0206*/ 	.short	(.L_493 - .L_492)
.L_492:
        /*0208*/ 	.word	0x00000008
.L_493:


//--------------------- .nv.info._ZN2at6native14vol2col_kernelIN3c104HalfEEEvlPKT_iiiiiiiiiiiiiiiiiiPS4_ --------------------------
	.section	.nv.info._ZN2at6native14vol2col_kernelIN3c104HalfEEEvlPKT_iiiiiiiiiiiiiiiiiiPS4_,"",@"SHT_CUDA_INFO"
	.sectionflags	@""
	.align	4


	//----- nvinfo : EIATTR_CUDA_API_VERSION
	.align		4
        /*0000*/ 	.byte	0x04, 0x37
        /*0002*/ 	.short	(.L_495 - .L_494)
.L_494:
        /*0004*/ 	.word	0x00000082


	//----- nvinfo : EIATTR_KPARAM_INFO
	.align		4
.L_495:
        /*0008*/ 	.byte	0x04, 0x17
        /*000a*/ 	.short	(.L_497 - .L_496)
.L_496:
        /*000c*/ 	.word	0x00000000
        /*0010*/ 	.short	0x0014
        /*0012*/ 	.short	0x0058
        /*0014*/ 	.byte	0x00, 0xf5, 0x21, 0x00


	//----- nvinfo : EIATTR_KPARAM_INFO
	.align		4
.L_497:
        /*0018*/ 	.byte	0x04, 0x17
        /*001a*/ 	.short	(.L_499 - .L_498)
.L_498:
        /*001c*/ 	.word	0x00000000
        /*0020*/ 	.short	0x0013
        /*0022*/ 	.short	0x0054
        /*0024*/ 	.byte	0x00, 0xf0, 0x11, 0x00


	//----- nvinfo : EIATTR_KPARAM_INFO
	.align		4
.L_499:
        /*0028*/ 	.byte	0x04, 0x17
        /*002a*/ 	.short	(.L_501 - .L_500)
.L_500:
        /*002c*/ 	.word	0x00000000
        /*0030*/ 	.short	0x0012
        /*0032*/ 	.short	0x0050
        /*0034*/ 	.byte	0x00, 0xf0, 0x11, 0x00


	//----- nvinfo : EIATTR_KPARAM_INFO
	.align		4
.L_501:
        /*0038*/ 	.byte	0x04, 0x17
        /*003a*/ 	.short	(.L_503 - .L_502)
.L_502:
        /*003c*/ 	.word	0x00000000
        /*0040*/ 	.short	0x0011
        /*0042*/ 	.short	0x004c
        /*0044*/ 	.byte	0x00, 0xf0, 0x11, 0x00


	//----- nvinfo : EIATTR_KPARAM_INFO
	.align		4
.L_503:
        /*0048*/ 	.byte	0x04, 0x17
        /*004a*/ 	.short	(.L_505 - .L_504)
.L_504:
        /*004c*/ 	.word	0x00000000
        /*0050*/ 	.short	0x0010
        /*0052*/ 	.short	0x0048
        /*0054*/ 	.byte	0x00, 0xf0, 0x11, 0x00


	//----- nvinfo : EIATTR_KPARAM_INFO
	.align		4
.L_505:
        /*0058*/ 	.byte	0x04, 0x17
        /*005a*/ 	.short	(.L_507 - .L_506)
.L_506:
        /*005c*/ 	.word	0x00000000
        /*0060*/ 	.short	0x000f
        /*0062*/ 	.short	0x0044
        /*0064*/ 	.byte	0x00, 0xf0, 0x11, 0x00


	//----- nvinfo : EIATTR_KPARAM_INFO
	.align		4
.L_507:
        /*0068*/ 	.byte	0x04, 0x17
        /*006a*/ 	.short	(.L_509 - .L_508)
.L_508:
        /*006c*/ 	.word	0x00000000
        /*0070*/ 	.short	0x000e
        /*0072*/ 	.short	0x0040
        /*0074*/ 	.byte	0x00, 0xf0, 0x11, 0x00


	//----- nvinfo : EIATTR_KPARAM_INFO
	.align		4
.L_509:
        /*0078*/ 	.byte	0x04, 0x17
        /*007a*/ 	.short	(.L_511 - .L_510)
.L_510:
        /*007c*/ 	.word	0x00000000
        /*0080*/ 	.short	0x000d
        /*0082*/ 	.short	0x003c
        /*0084*/ 	.byte	0x00, 0xf0, 0x11, 0x00


	//----- nvinfo : EIATTR_KPARAM_INFO
	.align		4
.L_511:
        /*0088*/ 	.byte	0x04, 0x17
        /*008a*/ 	.short	(.L_513 - .L_512)
.L_512:
        /*008c*/ 	.word	0x00000000
        /*0090*/ 	.short	0x000c
        /*0092*/ 	.short	0x0038
        /*0094*/ 	.byte	0x00, 0xf0, 0x11, 0x00


	//----- nvinfo : EIATTR_KPARAM_INFO
	.align		4
.L_513:
        /*0098*/ 	.byte	0x04, 0x17
        /*009a*/ 	.short	(.L_515 - .L_514)
.L_514:
        /*009c*/ 	.word	0x00000000
        /*00a0*/ 	.short	0x000b
        /*00a2*/ 	.short	0x0034
        /*00a4*/ 	.byte	0x00, 0xf0, 0x11, 0x00


	//----- nvinfo : EIATTR_KPARAM_INFO
	.align		4
.L_515:
        /*00a8*/ 	.byte	0x04, 0x17
        /*00aa*/ 	.short	(.L_517 - .L_516)
.L_516:
        /*00ac*/ 	.word	0x00000000
        /*00b0*/ 	.short	0x000a
        /*00b2*/ 	.short	0x0030
        /*00b4*/ 	.byte	0x00, 0xf0, 0x11, 0x00


	//----- nvinfo : EIATTR_KPARAM_INFO
	.align		4
.L_517:
        /*00b8*/ 	.byte	0x04, 0x17
        /*00ba*/ 	.short	(.L_519 - .L_518)
.L_518:
        /*00bc*/ 	.word	0x00000000
        /*00c0*/ 	.short	0x0009
        /*00c2*/ 	.short	0x002c
        /*00c4*/ 	.byte	0x00, 0xf0, 0x11, 0x00


	//----- nvinfo : EIATTR_KPARAM_INFO
	.align		4
.L_519:
        /*00c8*/ 	.byte	0x04, 0x17
        /*00ca*/ 	.short	(.L_521 - .L_520)
.L_520:
        /*00cc*/ 	.word	0x00000000
        /*00d0*/ 	.short	0x0008
        /*00d2*/ 	.short	0x0028
        /*00d4*/ 	.byte	0x00, 0xf0, 0x11, 0x00


	//----- nvinfo : EIATTR_KPARAM_INFO
	.align		4
.L_521:
        /*00d8*/ 	.byte	0x04, 0x17
        /*00da*/ 	.short	(.L_523 - .L_522)
.L_522:
        /*00dc*/ 	.word	0x00000000
        /*00e0*/ 	.short	0x0007
        /*00e2*/ 	.short	0x0024
        /*00e4*/ 	.byte	0x00, 0xf0, 0x11, 0x00


	//----- nvinfo : EIATTR_KPARAM_INFO
	.align		4
.L_523:
        /*00e8*/ 	.byte	0x04, 0x17
        /*00ea*/ 	.short	(.L_525 - .L_524)
.L_524:
        /*00ec*/ 	.word	0x00000000
        /*00f0*/ 	.short	0x0006
        /*00f2*/ 	.short	0x0020
        /*00f4*/ 	.byte	0x00, 0xf0, 0x11, 0x00


	//----- nvinfo : EIATTR_KPARAM_INFO
	.align		4
.L_525:
        /*00f8*/ 	.byte	0x04, 0x17
        /*00fa*/ 	.short	(.L_527 - .L_526)
.L_526:
        /*00fc*/ 	.word	0x00000000
        /*0100*/ 	.short	0x0005
        /*0102*/ 	.short	0x001c
        /*0104*/ 	.byte	0x00, 0xf0, 0x11, 0x00


	//----- nvinfo : EIATTR_KPARAM_INFO
	.align		4
.L_527:
        /*0108*/ 	.byte	0x04, 0x17
        /*010a*/ 	.short	(.L_529 - .L_528)
.L_528:
        /*010c*/ 	.word	0x00000000
        /*0110*/ 	.short	0x0004
        /*0112*/ 	.short	0x0018
        /*0114*/ 	.byte	0x00, 0xf0, 0x11, 0x00


	//----- nvinfo : EIATTR_KPARAM_INFO
	.align		4
.L_529:
        /*0118*/ 	.byte	0x04, 0x17
        /*011a*/ 	.short	(.L_531 - .L_530)
.L_530:
        /*011c*/ 	.word	0x00000000
        /*0120*/ 	.short	0x0003
        /*0122*/ 	.short	0x0014
        /*0124*/ 	.byte	0x00, 0xf0, 0x11, 0x00


	//----- nvinfo : EIATTR_KPARAM_INFO
	.align		4
.L_531:
        /*0128*/ 	.byte	0x04, 0x17
        /*012a*/ 	.short	(.L_533 - .L_532)
.L_532:
        /*012c*/ 	.word	0x00000000
        /*0130*/ 	.short	0x0002
        /*0132*/ 	.short	0x0010
        /*0134*/ 	.byte	0x00, 0xf0, 0x11, 0x00


	//----- nvinfo : EIATTR_KPARAM_INFO
	.align		4
.L_533:
        /*0138*/ 	.byte	0x04, 0x17
        /*013a*/ 	.short	(.L_535 - .L_534)
.L_534:
        /*013c*/ 	.word	0x00000000
        /*0140*/ 	.short	0x0001
        /*0142*/ 	.short	0x0008
        /*0144*/ 	.byte	0x00, 0xf5, 0x21, 0x00


	//----- nvinfo : EIATTR_KPARAM_INFO
	.align		4
.L_535:
        /*0148*/ 	.byte	0x04, 0x17
        /*014a*/ 	.short	(.L_537 - .L_536)
.L_536:
        /*014c*/ 	.word	0x00000000
        /*0150*/ 	.short	0x0000
        /*0152*/ 	.short	0x0000
        /*0154*/ 	.byte	0x00, 0xf0, 0x21, 0x00


	//----- nvinfo : EIATTR_SPARSE_MMA_MASK
	.align		4
.L_537:
        /*0158*/ 	.byte	0x03, 0x50
        /*015a*/ 	.short	0x0000


	//----- nvinfo : EIATTR_MAXREG_COUNT
	.align		4
        /*015c*/ 	.byte	0x03, 0x1b
        /*015e*/ 	.short	0x0040


	//----- nvinfo : EIATTR_MERCURY_ISA_VERSION
	.align		4
        /*0160*/ 	.byte	0x03, 0x5f
        /*0162*/ 	.short	0x0101


	//----- nvinfo : EIATTR_VRC_CTA_INIT_COUNT
	.align		4
        /*0164*/ 	.byte	0x02, 0x4a
	.zero		1
	.zero		1


	//----- nvinfo : EIATTR_EXIT_INSTR_OFFSETS
	.align		4
        /*0168*/ 	.byte	0x04, 0x1c
        /*016a*/ 	.short	(.L_539 - .L_538)


	//   ....[0]....
.L_538:
        /*016c*/ 	.word	0x00000090


	//   ....[1]....
        /*0170*/ 	.word	0x000000e0


	//   ....[2]....
        /*0174*/ 	.word	0x00002530


	//----- nvinfo : EIATTR_MAX_THREADS
	.align		4
.L_539:
        /*0178*/ 	.byte	0x04, 0x05
        /*017a*/ 	.short	(.L_541 - .L_540)
.L_540:
        /*017c*/ 	.word	0x00000400
        /*0180*/ 	.word	0x00000001
        /*0184*/ 	.word	0x00000001


	//----- nvinfo : EIATTR_CRS_STACK_SIZE
	.align		4
.L_541:
        /*0188*/ 	.byte	0x04, 0x1e
        /*018a*/ 	.short	(.L_543 - .L_542)
.L_542:
        /*018c*/ 	.word	0x00000000


	//----- nvinfo : EIATTR_CBANK_PARAM_SIZE
	.align		4
.L_543:
        /*0190*/ 	.byte	0x03, 0x19
        /*0192*/ 	.short	0x0060


	//----- nvinfo : EIATTR_PARAM_CBANK
	.align		4
        /*0194*/ 	.byte	0x04, 0x0a
        /*0196*/ 	.short	(.L_545 - .L_544)
	.align		4
.L_544:
        /*0198*/ 	.word	index@(.nv.constant0._ZN2at6native14vol2col_kernelIN3c104HalfEEEvlPKT_iiiiiiiiiiiiiiiiiiPS4_)
        /*019c*/ 	.short	0x0380
        /*019e*/ 	.short	0x0060


	//----- nvinfo : EIATTR_SW_WAR
	.align		4
.L_545:
        /*01a0*/ 	.byte	0x04, 0x36
        /*01a2*/ 	.short	(.L_547 - .L_546)
.L_546:
        /*01a4*/ 	.word	0x00000008
.L_547:


//--------------------- .nv.info._ZN2at6native13col2im_kernelIffEEvlPKT_llllllllllllPS2_ --------------------------
	.section	.nv.info._ZN2at6native13col2im_kernelIffEEvlPKT_llllllllllllPS2_,"",@"SHT_CUDA_INFO"
	.sectionflags	@""
	.align	4


	//----- nvinfo : EIATTR_CUDA_API_VERSION
	.align		4
        /*0000*/ 	.byte	0x04, 0x37
        /*0002*/ 	.short	(.L_549 - .L_548)
.L_548:
        /*0004*/ 	.word	0x00000082


	//----- nvinfo : EIATTR_KPARAM_INFO
	.align		4
.L_549:
        /*0008*/ 	.byte	0x04, 0x17
        /*000a*/ 	.short	(.L_551 - .L_550)
.L_550:
        /*000c*/ 	.word	0x00000000
        /*0010*/ 	.short	0x000e
        /*0012*/ 	.short	0x0070
        /*0014*/ 	.byte	0x00, 0xf5, 0x21, 0x00


	//----- nvinfo : EIATTR_KPARAM_INFO
	.align		4
.L_551:
        /*0018*/ 	.byte	0x04, 0x17
        /*001a*/ 	.short	(.L_553 - .L_552)
.L_552:
        /*001c*/ 	.word	0x00000000
        /*0020*/ 	.short	0x000d
        /*0022*/ 	.short	0x0068
        /*0024*/ 	.byte	0x00, 0xf0, 0x21, 0x00


	//----- nvinfo : EIATTR_KPARAM_INFO
	.align		4
.L_553:
        /*0028*/ 	.byte	0x04, 0x17
        /*002a*/ 	.short	(.L_555 - .L_554)
.L_554:
        /*002c*/ 	.word	0x00000000
        /*0030*/ 	.short	0x000c
        /*0032*/ 	.short	0x0060
        /*0034*/ 	.byte	0x00, 0xf0, 0x21, 0x00


	//----- nvinfo : EIATTR_KPARAM_INFO
	.align		4
.L_555:
        /*0038*/ 	.byte	0x04, 0x17
        /*003a*/ 	.short	(.L_557 - .L_556)
.L_556:
        /*003c*/ 	.word	0x00000000
        /*0040*/ 	.short	0x000b
        /*0042*/ 	.short	0x0058
        /*0044*/ 	.byte	0x00, 0xf0, 0x21, 0x00


	//----- nvinfo : EIATTR_KPARAM_INFO
	.align		4
.L_557:
        /*0048*/ 	.byte	0x04, 0x17
        /*004a*/ 	.short	(.L_559 - .L_558)
.L_558:
        /*004c*/ 	.word	0x00000000
        /*0050*/ 	.short	0x000a
        /*0052*/ 	.short	0x0050
        /*0054*/ 	.byte	0x00, 0xf0, 0x21, 0x00


	//----- nvinfo : EIATTR_KPARAM_INFO
	.align		4
.L_559:
        /*0058*/ 	.byte	0x04, 0x17
        /*005a*/ 	.short	(.L_561 - .L_560)
.L_560:
        /*005c*/ 	.word	0x00000000
        /*0060*/ 	.short	0x0009
        /*0062*/ 	.short	0x0048
        /*0064*/ 	.byte	0x00, 0xf0, 0x21, 0x00


	//----- nvinfo : EIATTR_KPARAM_INFO
	.align		4
.L_561:
        /*0068*/ 	.byte	0x04, 0x17
        /*006a*/ 	.short	(.L_563 - .L_562)
.L_562:
        /*006c*/ 	.word	0x00000000
        /*0070*/ 	.short	0x0008
        /*0072*/ 	.short	0x0040
        /*0074*/ 	.byte	0x00, 0xf0, 0x21, 0x00


	//----- nvinfo : EIATTR_KPARAM_INFO
	.align		4
.L_563:
        /*0078*/ 	.byte	0x04, 0x17
        /*007a*/ 	.short	(.L_565 - .L_564)
.L_564:
        /*007c*/ 	.word	0x00000000
        /*0080*/ 	.short	0x0007
        /*0082*/ 	.short	0x0038
        /*0084*/ 	.byte	0x00, 0xf0, 0x21, 0x00


	//----- nvinfo : EIATTR_KPARAM_INFO
	.align		4
.L_565:
        /*0088*/ 	.byte	0x04, 0x17
        /*008a*/ 	.short	(.L_567 - .L_566)
.L_566:
        /*008c*/ 	.word	0x00000000
        /*0090*/ 	.short	0x0006
        /*0092*/ 	.short	0x0030
        /*0094*/ 	.byte	0x00, 0xf0, 0x21, 0x00


	//----- nvinfo : EIATTR_KPARAM_INFO
	.align		4
.L_567:
        /*0098*/ 	.byte	0x04, 0x17
        /*009a*/ 	.short	(.L_569 - .L_568)
.L_568:
        /*009c*/ 	.word	0x00000000
        /*00a0*/ 	.short	0x0005
        /*00a2*/ 	.short	0x0028
        /*00a4*/ 	.byte	0x00, 0xf0, 0x21, 0x00


	//----- nvinfo : EIATTR_KPARAM_INFO
	.align		4
.L_569:
        /*00a8*/ 	.byte	0x04, 0x17
        /*00aa*/ 	.short	(.L_571 - .L_570)
.L_570:
        /*00ac*/ 	.word	0x00000000
        /*00b0*/ 	.short	0x0004
        /*00b2*/ 	.short	0x0020
        /*00b4*/ 	.byte	0x00, 0xf0, 0x21, 0x00


	//----- nvinfo : EIATTR_KPARAM_INFO
	.align		4
.L_571:
        /*00b8*/ 	.byte	0x04, 0x17
        /*00ba*/ 	.short	(.L_573 - .L_572)
.L_572:
        /*00bc*/ 	.word	0x00000000
        /*00c0*/ 	.short	0x0003
        /*00c2*/ 	.short	0x0018
        /*00c4*/ 	.byte	0x00, 0xf0, 0x21, 0x00


	//----- nvinfo : EIATTR_KPARAM_INFO
	.align		4
.L_573:
        /*00c8*/ 	.byte	0x04, 0x17
        /*00ca*/ 	.short	(.L_575 - .L_574)
.L_574:
        /*00cc*/ 	.word	0x00000000
        /*00d0*/ 	.short	0x0002
        /*00d2*/ 	.short	0x0010
        /*00d4*/ 	.byte	0x00, 0xf0, 0x21, 0x00


	//----- nvinfo : EIATTR_KPARAM_INFO
	.align		4
.L_575:
        /*00d8*/ 	.byte	0x04, 0x17
        /*00da*/ 	.short	(.L_577 - .L_576)
.L_576:
        /*00dc*/ 	.word	0x00000000
        /*00e0*/ 	.short	0x0001
        /*00e2*/ 	.short	0x0008
        /*00e4*/ 	.byte	0x00, 0xf5, 0x21, 0x00


	//----- nvinfo : EIATTR_KPARAM_INFO
	.align		4
.L_577:
        /*00e8*/ 	.byte	0x04, 0x17
        /*00ea*/ 	.short	(.L_579 - .L_578)
.L_578:
        /*00ec*/ 	.word	0x00000000
        /*00f0*/ 	.short	0x0000
        /*00f2*/ 	.short	0x0000
        /*00f4*/ 	.byte	0x00, 0xf0, 0x21, 0x00


	//----- nvinfo : EIATTR_SPARSE_MMA_MASK
	.align		4
.L_579:
        /*00f8*/ 	.byte	0x03, 0x50
        /*00fa*/ 	.short	0x0000


	//----- nvinfo : EIATTR_MAXREG_COUNT
	.align		4
        /*00fc*/ 	.byte	0x03, 0x1b
        /*00fe*/ 	.short	0x0080


	//----- nvinfo : EIATTR_ANNOTATIONS
	.align		4
        /*0100*/ 	.byte	0x04, 0x55
        /*0102*/ 	.short	(.L_581 - .L_580)


	//   ....[0]....
.L_580:
        /*0104*/ 	.word	0x00000001
        /*0108*/ 	.byte	0xc0, 0x00, 0x00, 0x00, 0x01, 0x00, 0x00, 0x00, 0xe0, 0x00, 0x00, 0x00, 0x01, 0x00, 0x00, 0x00
        /*0118*/ 	.byte	0x30, 0x01, 0x00, 0x00, 0x01, 0x00, 0x00, 0x00, 0x90, 0x03, 0x00, 0x00, 0x01, 0x00, 0x00, 0x00
        /*0128*/ 	.byte	0xb0, 0x06, 0x00, 0x00, 0x01, 0x00, 0x00, 0x00, 0x70, 0x15, 0x00, 0x00, 0x01, 0x00, 0x00, 0x00
        /*0138*/ 	.byte	0x00, 0x5c, 0x00, 0x00, 0x01, 0x00, 0x00, 0x00, 0x70, 0x5c, 0x00, 0x00, 0x01, 0x00, 0x00, 0x00
        /*0148*/ 	.byte	0x90, 0x5c, 0x00, 0x00, 0x01, 0x00, 0x00, 0x00, 0x50, 0x5d, 0x00, 0x00, 0x01, 0x00, 0x00, 0x00
        /*0158*/ 	.byte	0x70, 0x5d, 0x00, 0x00


	//----- nvinfo : EIATTR_MERCURY_ISA_VERSION
	.align		4
.L_581:
        /*015c*/ 	.byte	0x03, 0x5f
        /*015e*/ 	.short	0x0101


	//----- nvinfo : EIATTR_VRC_CTA_INIT_COUNT
	.align		4
        /*0160*/ 	.byte	0x02, 0x4a
	.zero		1
	.zero		1


	//----- nvinfo : EIATTR_EXIT_INSTR_OFFSETS
	.align		4
        /*0164*/ 	.byte	0x04, 0x1c
        /*0166*/ 	.short	(.L_583 - .L_582)


	//   ....[0]....
.L_582:
        /*0168*/ 	.word	0x000000a0


	//   ....[1]....
        /*016c*/ 	.word	0x00005d90


	//----- nvinfo : EIATTR_MAX_THREADS
	.align		4
.L_583:
        /*0170*/ 	.byte	0x04, 0x05
        /*0172*/ 	.short	(.L_585 - .L_584)
.L_584:
        /*0174*/ 	.word	0x00000200
        /*0178*/ 	.word	0x00000001
        /*017c*/ 	.word	0x00000001


	//----- nvinfo : EIATTR_CRS_STACK_SIZE
	.align		4
.L_585:
        /*0180*/ 	.byte	0x04, 0x1e
        /*0182*/ 	.short	(.L_587 - .L_586)
.L_586:
        /*0184*/ 	.word	0x00000000


	//----- nvinfo : EIATTR_CBANK_PARAM_SIZE
	.align		4
.L_587:
        /*0188*/ 	.byte	0x03, 0x19
        /*018a*/ 	.short	0x0078


	//----- nvinfo : EIATTR_PARAM_CBANK
	.align		4
        /*018c*/ 	.byte	0x04, 0x0a
        /*018e*/ 	.short	(.L_589 - .L_588)
	.align		4
.L_588:
        /*0190*/ 	.word	index@(.nv.constant0._ZN2at6native13col2im_kernelIffEEvlPKT_llllllllllllPS2_)
        /*0194*/ 	.short	0x0380
        /*0196*/ 	.short	0x0078


	//----- nvinfo : EIATTR_SW_WAR
	.align		4
.L_589:
        /*0198*/ 	.byte	0x04, 0x36
        /*019a*/ 	.short	(.L_591 - .L_590)
.L_590:
        /*019c*/ 	.word	0x00000008
.L_591:


//--------------------- .nv.info._ZN2at6native13vol2im_kernelIffEEvlPKT_jjjjjjjjjjjjjjjjjjjPS2_ --------------------------
	.section	.nv.info._ZN2at6native13vol2im_kernelIffEEvlPKT_jjjjjjjjjjjjjjjjjjjPS2_,"",@"SHT_CUDA_INFO"
	.sectionflags	@""
	.align	4


	//----- nvinfo : EIATTR_CUDA_API_VERSION
	.align		4
        /*0000*/ 	.byte	0x04, 0x37
        /*0002*/ 	.short	(.L_593 - .L_592)
.L_592:
        /*0004*/ 	.word	0x00000082


	//----- nvinfo : EIATTR_KPARAM_INFO
	.align		4
.L_593:
        /*0008*/ 	.byte	0x04, 0x17
        /*000a*/ 	.short	(.L_595 - .L_594)
.L_594:
        /*000c*/ 	.word	0x00000000
        /*0010*/ 	.short	0x0015
        /*0012*/ 	.short	0x0060
        /*0014*/ 	.byte	0x00, 0xf5, 0x21, 0x00


	//----- nvinfo : EIATTR_KPARAM_INFO
	.align		4
.L_595:
        /*0018*/ 	.byte	0x04, 0x17
        /*001a*/ 	.short	(.L_597 - .L_596)
.L_596:
        /*001c*/ 	.word	0x00000000
        /*0020*/ 	.short	0x0014
        /*0022*/ 	.short	0x0058
        /*0024*/ 	.byte	0x00, 0xf0, 0x11, 0x00


	//----- nvinfo : EIATTR_KPARAM_INFO
	.align		4
.L_597:
        /*0028*/ 	.byte	0x04, 0x17
        /*002a*/ 	.short	(.L_599 - .L_598)
.L_598:
        /*002c*/ 	.word	0x00000000
        /*0030*/ 	.short	0x0013
        /*0032*/ 	.short	0x0054
        /*0034*/ 	.byte	0x00, 0xf0, 0x11, 0x00


	//----- nvinfo : EIATTR_KPARAM_INFO
	.align		4
.L_599:
        /*0038*/ 	.byte	0x04, 0x17
        /*003a*/ 	.short	(.L_601 - .L_600)
.L_600:
        /*003c*/ 	.word	0x00000000
        /*0040*/ 	.short	0x0012
        /*0042*/ 	.short	0x0050
        /*0044*/ 	.byte	0x00, 0xf0, 0x11, 0x00


	//----- nvinfo : EIATTR_KPARAM_INFO
	.align		4
.L_601:
        /*0048*/ 	.byte	0x04, 0x17
        /*004a*/ 	.short	(.L_603 - .L_602)
.L_602:
        /*004c*/ 	.word	0x00000000
        /*0050*/ 	.short	0x0011
        /*0052*/ 	.short	0x004c
        /*0054*/ 	.byte	0x00, 0xf0, 0x11, 0x00


	//----- nvinfo : EIATTR_KPARAM_INFO
	.align		4
.L_603:
        /*0058*/ 	.byte	0x04, 0x17
        /*005a*/ 	.short	(.L_605 - .L_604)
.L_604:
        /*005c*/ 	.word	0x00000000
        /*0060*/ 	.short	0x0010
        /*0062*/ 	.short	0x0048
        /*0064*/ 	.byte	0x00, 0xf0, 0x11, 0x00


	//----- nvinfo : EIATTR_KPARAM_INFO
	.align		4
.L_605:
        /*0068*/ 	.byte	0x04, 0x17
        /*006a*/ 	.short	(.L_607 - .L_606)
.L_606:
        /*006c*/ 	.word	0x00000000
        /*0070*/ 	.short	0x000f
        /*0072*/ 	.short	0x0044
        /*0074*/ 	.byte	0x00, 0xf0, 0x11, 0x00


	//----- nvinfo : EIATTR_KPARAM_INFO
	.align		4
.L_607:
        /*0078*/ 	.byte	0x04, 0x17
        /*007a*/ 	.short	(.L_609 - .L_608)
.L_608:
        /*007c*/ 	.word	0x00000000
        /*0080*/ 	.short	0x000e
        /*0082*/ 	.short	0x0040
        /*0084*/ 	.byte	0x00, 0xf0, 0x11, 0x00


	//----- nvinfo : EIATTR_KPARAM_INFO
	.align		4
.L_609:
        /*0088*/ 	.byte	0x04, 0x17
        /*008a*/ 	.short	(.L_611 - .L_610)
.L_610:
        /*008c*/ 	.word	0x00000000
        /*0090*/ 	.short	0x000d
        /*0092*/ 	.short	0x003c
        /*0094*/ 	.byte	0x00, 0xf0, 0x11, 0x00


	//----- nvinfo : EIATTR_KPARAM_INFO
	.align		4
.L_611:
        /*0098*/ 	.byte	0x04, 0x17
        /*009a*/ 	.short	(.L_613 - .L_612)
.L_612:
        /*009c*/ 	.word	0x00000000
        /*00a0*/ 	.short	0x000c
        /*00a2*/ 	.short	0x0038
        /*00a4*/ 	.byte	0x00, 0xf0, 0x11, 0x00


	//----- nvinfo : EIATTR_KPARAM_INFO
	.align		4
.L_613:
        /*00a8*/ 	.byte	0x04, 0x17
        /*00aa*/ 	.short	(.L_615 - .L_614)
.L_614:
        /*00ac*/ 	.word	0x00000000
        /*00b0*/ 	.short	0x000b
        /*00b2*/ 	.short	0x0034
        /*00b4*/ 	.byte	0x00, 0xf0, 0x11, 0x00


	//----- nvinfo : EIATTR_KPARAM_INFO
	.align		4
.L_615:
        /*00b8*/ 	.byte	0x04, 0x17
        /*00ba*/ 	.short	(.L_617 - .L_616)
.L_616:
        /*00bc*/ 	.word	0x00000000
        /*00c0*/ 	.short	0x000a
        /*00c2*/ 	.short	0x0030
        /*00c4*/ 	.byte	0x00, 0xf0, 0x11, 0x00


	//----- nvinfo : EIATTR_KPARAM_INFO
	.align		4
.L_617:
        /*00c8*/ 	.byte	0x04, 0x17
        /*00ca*/ 	.short	(.L_619 - .L_618)
.L_618:
        /*00cc*/ 	.word	0x00000000
        /*00d0*/ 	.short	0x0009
        /*00d2*/ 	.short	0x002c
        /*00d4*/ 	.byte	0x00, 0xf0, 0x11, 0x00


	//----- nvinfo : EIATTR_KPARAM_INFO
	.align		4
.L_619:
        /*00d8*/ 	.byte	0x04, 0x17
        /*00da*/ 	.short	(.L_621 - .L_620)
.L_620:
        /*00dc*/ 	.word	0x00000000
        /*00e0*/ 	.short	0x0008
        /*00e2*/ 	.short	0x0028
        /*00e4*/ 	.byte	0x00, 0xf0, 0x11, 0x00


	//----- nvinfo : EIATTR_KPARAM_INFO
	.align		4
.L_621:
        /*00e8*/ 	.byte	0x04, 0x17
        /*00ea*/ 	.short	(.L_623 - .L_622)
.L_622:
        /*00ec*/ 	.word	0x00000000
        /*00f0*/ 	.short	0x0007
        /*00f2*/ 	.short	0x0024
        /*00f4*/ 	.byte	0x00, 0xf0, 0x11, 0x00


	//----- nvinfo : EIATTR_KPARAM_INFO
	.align		4
.L_623:
        /*00f8*/ 	.byte	0x04, 0x17
        /*00fa*/ 	.short	(.L_625 - .L_624)
.L_624:
        /*00fc*/ 	.word	0x00000000
        /*0100*/ 	.short	0x0006
        /*0102*/ 	.short	0x0020
        /*0104*/ 	.byte	0x00, 0xf0, 0x11, 0x00


	//----- nvinfo : EIATTR_KPARAM_INFO
	.align		4
.L_625:
        /*0108*/ 	.byte	0x04, 0x17
        /*010a*/ 	.short	(.L_627 - .L_626)
.L_626:
        /*010c*/ 	.word	0x00000000
        /*0110*/ 	.short	0x0005
        /*0112*/ 	.short	0x001c
        /*0114*/ 	.byte	0x00, 0xf0, 0x11, 0x00


	//----- nvinfo : EIATTR_KPARAM_INFO
	.align		4
.L_627:
        /*0118*/ 	.byte	0x04, 0x17
        /*011a*/ 	.short	(.L_629 - .L_628)
.L_628:
        /*011c*/ 	.word	0x00000000
        /*0120*/ 	.short	0x0004
        /*0122*/ 	.short	0x0018
        /*0124*/ 	.byte	0x00, 0xf0, 0x11, 0x00


	//----- nvinfo : EIATTR_KPARAM_INFO
	.align		4
.L_629:
        /*0128*/ 	.byte	0x04, 0x17
        /*012a*/ 	.short	(.L_631 - .L_630)
.L_630:
        /*012c*/ 	.word	0x00000000
        /*0130*/ 	.short	0x0003
        /*0132*/ 	.short	0x0014
        /*0134*/ 	.byte	0x00, 0xf0, 0x11, 0x00


	//----- nvinfo : EIATTR_KPARAM_INFO
	.align		4
.L_631:
        /*0138*/ 	.byte	0x04, 0x17
        /*013a*/ 	.short	(.L_633 - .L_632)
.L_632:
        /*013c*/ 	.word	0x00000000
        /*0140*/ 	.short	0x0002
        /*0142*/ 	.short	0x0010
        /*0144*/ 	.byte	0x00, 0xf0, 0x11, 0x00


	//----- nvinfo : EIATTR_KPARAM_INFO
	.align		4
.L_633:
        /*0148*/ 	.byte	0x04, 0x17
        /*014a*/ 	.short	(.L_635 - .L_634)
.L_634:
        /*014c*/ 	.word	0x00000000
        /*0150*/ 	.short	0x0001
        /*0152*/ 	.short	0x0008
        /*0154*/ 	.byte	0x00, 0xf5, 0x21, 0x00


	//----- nvinfo : EIATTR_KPARAM_INFO
	.align		4
.L_635:
        /*0158*/ 	.byte	0x04, 0x17
        /*015a*/ 	.short	(.L_637 - .L_636)
.L_636:
        /*015c*/ 	.word	0x00000000
        /*0160*/ 	.short	0x0000
        /*0162*/ 	.short	0x0000
        /*0164*/ 	.byte	0x00, 0xf0, 0x21, 0x00


	//----- nvinfo : EIATTR_SPARSE_MMA_MASK
	.align		4
.L_637:
        /*0168*/ 	.byte	0x03, 0x50
        /*016a*/ 	.short	0x0000


	//----- nvinfo : EIATTR_MAXREG_COUNT
	.align		4
        /*016c*/ 	.byte	0x03, 0x1b
        /*016e*/ 	.short	0x00ff


	//----- nvinfo : EIATTR_MERCURY_ISA_VERSION
	.align		4
        /*0170*/ 	.byte	0x03, 0x5f
        /*0172*/ 	.short	0x0101


	//----- nvinfo : EIATTR_VRC_CTA_INIT_COUNT
	.align		4
        /*0174*/ 	.byte	0x02, 0x4a
	.zero		1
	.zero		1


	//----- nvinfo : EIATTR_EXIT_INSTR_OFFSETS
	.align		4
        /*0178*/ 	.byte	0x04, 0x1c
        /*017a*/ 	.short	(.L_639 - .L_638)


	//   ....[0]....
.L_638:
        /*017c*/ 	.word	0x00000090


	//   ....[1]....
        /*0180*/ 	.word	0x00002780


	//----- nvinfo : EIATTR_CRS_STACK_SIZE
	.align		4
.L_639:
        /*0184*/ 	.byte	0x04, 0x1e
        /*0186*/ 	.short	(.L_641 - .L_640)
.L_640:
        /*0188*/ 	.word	0x00000000


	//----- nvinfo : EIATTR_CBANK_PARAM_SIZE
	.align		4
.L_641:
        /*018c*/ 	.byte	0x03, 0x19
        /*018e*/ 	.short	0x0068


	//----- nvinfo : EIATTR_PARAM_CBANK
	.align		4
        /*0190*/ 	.byte	0x04, 0x0a
        /*0192*/ 	.short	(.L_643 - .L_642)
	.align		4
.L_642:
        /*0194*/ 	.word	index@(.nv.constant0._ZN2at6native13vol2im_kernelIffEEvlPKT_jjjjjjjjjjjjjjjjjjjPS2_)
        /*0198*/ 	.short	0x0380
        /*019a*/ 	.short	0x0068


	//----- nvinfo : EIATTR_SW_WAR
	.align		4
.L_643:
        /*019c*/ 	.byte	0x04, 0x36
        /*019e*/ 	.short	(.L_645 - .L_644)
.L_644:
        /*01a0*/ 	.word	0x00000008
.L_645:


//--------------------- .nv.info._ZN2at6native13im2col_kernelIfEEvlPKT_llllllllllllPS2_ --------------------------
	.section	.nv.info._ZN2at6native13im2col_kernelIfEEvlPKT_llllllllllllPS2_,"",@"SHT_CUDA_INFO"
	.sectionflags	@""
	.align	4


	//----- nvinfo : EIATTR_CUDA_API_VERSION
	.align		4
        /*0000*/ 	.byte	0x04, 0x37
        /*0002*/ 	.short	(.L_647 - .L_646)
.L_646:
        /*0004*/ 	.word	0x00000082


	//----- nvinfo : EIATTR_KPARAM_INFO
	.align		4
.L_647:
        /*0008*/ 	.byte	0x04, 0x17
        /*000a*/ 	.short	(.L_649 - .L_648)
.L_648:
        /*000c*/ 	.word	0x00000000
        /*0010*/ 	.short	0x000e
        /*0012*/ 	.short	0x0070
        /*0014*/ 	.byte	0x00, 0xf5, 0x21, 0x00


	//----- nvinfo : EIATTR_KPARAM_INFO
	.align		4
.L_649:
        /*0018*/ 	.byte	0x04, 0x17
        /*001a*/ 	.short	(.L_651 - .L_650)
.L_650:
        /*001c*/ 	.word	0x00000000
        /*0020*/ 	.short	0x000d
        /*0022*/ 	.short	0x0068
        /*0024*/ 	.byte	0x00, 0xf0, 0x21, 0x00


	//----- nvinfo : EIATTR_KPARAM_INFO
	.align		4
.L_651:
        /*0028*/ 	.byte	0x04, 0x17
        /*002a*/ 	.short	(.L_653 - .L_652)
.L_652:
        /*002c*/ 	.word	0x00000000
        /*0030*/ 	.short	0x000c
        /*0032*/ 	.short	0x0060
        /*0034*/ 	.byte	0x00, 0xf0, 0x21, 0x00


	//----- nvinfo : EIATTR_KPARAM_INFO
	.align		4
.L_653:
        /*0038*/ 	.byte	0x04, 0x17
        /*003a*/ 	.short	(.L_655 - .L_654)
.L_654:
        /*003c*/ 	.word	0x00000000
        /*0040*/ 	.short	0x000b
        /*0042*/ 	.short	0x0058
        /*0044*/ 	.byte	0x00, 0xf0, 0x21, 0x00


	//----- nvinfo : EIATTR_KPARAM_INFO
	.align		4
.L_655:
        /*0048*/ 	.byte	0x04, 0x17
        /*004a*/ 	.short	(.L_657 - .L_656)
.L_656:
        /*004c*/ 	.word	0x00000000
        /*0050*/ 	.short	0x000a
        /*0052*/ 	.short	0x0050
        /*0054*/ 	.byte	0x00, 0xf0, 0x21, 0x00


	//----- nvinfo : EIATTR_KPARAM_INFO
	.align		4
.L_657:
        /*0058*/ 	.byte	0x04, 0x17
        /*005a*/ 	.short	(.L_659 - .L_658)
.L_658:
        /*005c*/ 	.word	0x00000000
        /*0060*/ 	.short	0x0009
        /*0062*/ 	.short	0x0048
        /*0064*/ 	.byte	0x00, 0xf0, 0x21, 0x00


	//----- nvinfo : EIATTR_KPARAM_INFO
	.align		4
.L_659:
        /*0068*/ 	.byte	0x04, 0x17
        /*006a*/ 	.short	(.L_661 - .L_660)
.L_660:
        /*006c*/ 	.word	0x00000000
        /*0070*/ 	.short	0x0008
        /*0072*/ 	.short	0x0040
        /*0074*/ 	.byte	0x00, 0xf0, 0x21, 0x00


	//----- nvinfo : EIATTR_KPARAM_INFO
	.align		4
.L_661:
        /*0078*/ 	.byte	0x04, 0x17
        /*007a*/ 	.short	(.L_663 - .L_662)
.L_662:
        /*007c*/ 	.word	0x00000000
        /*0080*/ 	.short	0x0007
        /*0082*/ 	.short	0x0038
        /*0084*/ 	.byte	0x00, 0xf0, 0x21, 0x00


	//----- nvinfo : EIATTR_KPARAM_INFO
	.align		4
.L_663:
        /*0088*/ 	.byte	0x04, 0x17
        /*008a*/ 	.short	(.L_665 - .L_664)
.L_664:
        /*008c*/ 	.word	0x00000000
        /*0090*/ 	.short	0x0006
        /*0092*/ 	.short	0x0030
        /*0094*/ 	.byte	0x00, 0xf0, 0x21, 0x00


	//----- nvinfo : EIATTR_KPARAM_INFO
	.align		4
.L_665:
        /*0098*/ 	.byte	0x04, 0x17
        /*009a*/ 	.short	(.L_667 - .L_666)
.L_666:
        /*009c*/ 	.word	0x00000000
        /*00a0*/ 	.short	0x0005
        /*00a2*/ 	.short	0x0028
        /*00a4*/ 	.byte	0x00, 0xf0, 0x21, 0x00


	//----- nvinfo : EIATTR_KPARAM_INFO
	.align		4
.L_667:
        /*00a8*/ 	.byte	0x04, 0x17
        /*00aa*/ 	.short	(.L_669 - .L_668)
.L_668:
        /*00ac*/ 	.word	0x00000000
        /*00b0*/ 	.short	0x0004
        /*00b2*/ 	.short	0x0020
        /*00b4*/ 	.byte	0x00, 0xf0, 0x21, 0x00


	//----- nvinfo : EIATTR_KPARAM_INFO
	.align		4
.L_669:
        /*00b8*/ 	.byte	0x04, 0x17
        /*00ba*/ 	.short	(.L_671 - .L_670)
.L_670:
        /*00bc*/ 	.word	0x00000000
        /*00c0*/ 	.short	0x0003
        /*00c2*/ 	.short	0x0018
        /*00c4*/ 	.byte	0x00, 0xf0, 0x21, 0x00


	//----- nvinfo : EIATTR_KPARAM_INFO
	.align		4
.L_671:
        /*00c8*/ 	.byte	0x04, 0x17
        /*00ca*/ 	.short	(.L_673 - .L_672)
.L_672:
        /*00cc*/ 	.word	0x00000000
        /*00d0*/ 	.short	0x0002
        /*00d2*/ 	.short	0x0010
        /*00d4*/ 	.byte	0x00, 0xf0, 0x21, 0x00


	//----- nvinfo : EIATTR_KPARAM_INFO
	.align		4
.L_673:
        /*00d8*/ 	.byte	0x04, 0x17
        /*00da*/ 	.short	(.L_675 - .L_674)
.L_674:
        /*00dc*/ 	.word	0x00000000
        /*00e0*/ 	.short	0x0001
        /*00e2*/ 	.short	0x0008
        /*00e4*/ 	.byte	0x00, 0xf5, 0x21, 0x00


	//----- nvinfo : EIATTR_KPARAM_INFO
	.align		4
.L_675:
        /*00e8*/ 	.byte	0x04, 0x17
        /*00ea*/ 	.short	(.L_677 - .L_676)
.L_676:
        /*00ec*/ 	.word	0x00000000
        /*00f0*/ 	.short	0x0000
        /*00f2*/ 	.short	0x0000
        /*00f4*/ 	.byte	0x00, 0xf0, 0x21, 0x00


	//----- nvinfo : EIATTR_SPARSE_MMA_MASK
	.align		4
.L_677:
        /*00f8*/ 	.byte	0x03, 0x50
        /*00fa*/ 	.short	0x0000


	//----- nvinfo : EIATTR_MAXREG_COUNT
	.align		4
        /*00fc*/ 	.byte	0x03, 0x1b
        /*00fe*/ 	.short	0x0040


	//----- nvinfo : EIATTR_ANNOTATIONS
	.align		4
        /*0100*/ 	.byte	0x04, 0x55
        /*0102*/ 	.short	(.L_679 - .L_678)


	//   ....[0]....
.L_678:
        /* <DEDUP_REMOVED lines=13> */


	//----- nvinfo : EIATTR_MERCURY_ISA_VERSION
	.align		4
.L_679:
        /*01c4*/ 	.byte	0x03, 0x5f
        /*01c6*/ 	.short	0x0101


	//----- nvinfo : EIATTR_VRC_CTA_INIT_COUNT
	.align		4
        /*01c8*/ 	.byte	0x02, 0x4a
	.zero		1
	.zero		1


	//----- nvinfo : EIATTR_EXIT_INSTR_OFFSETS
	.align		4
        /*01cc*/ 	.byte	0x04, 0x1c
        /*01ce*/ 	.short	(.L_681 - .L_680)


	//   ....[0]....
.L_680:
        /*01d0*/ 	.word	0x000000b0


	//   ....[1]....
        /*01d4*/ 	.word	0x00000140


	//   ....[2]....
        /*01d8*/ 	.word	0x00002bd0


	//----- nvinfo : EIATTR_MAX_THREADS
	.align		4
.L_681:
        /*01dc*/ 	.byte	0x04, 0x05
        /*01de*/ 	.short	(.L_683 - .L_682)
.L_682:
        /*01e0*/ 	.word	0x00000400
        /*01e4*/ 	.word	0x00000001
        /*01e8*/ 	.word	0x00000001


	//----- nvinfo : EIATTR_CRS_STACK_SIZE
	.align		4
.L_683:
        /*01ec*/ 	.byte	0x04, 0x1e
        /*01ee*/ 	.short	(.L_685 - .L_684)
.L_684:
        /*01f0*/ 	.word	0x00000000


	//----- nvinfo : EIATTR_CBANK_PARAM_SIZE
	.align		4
.L_685:
        /*01f4*/ 	.byte	0x03, 0x19
        /*01f6*/ 	.short	0x0078


	//----- nvinfo : EIATTR_PARAM_CBANK
	.align		4
        /*01f8*/ 	.byte	0x04, 0x0a
        /*01fa*/ 	.short	(.L_687 - .L_686)
	.align		4
.L_686:
        /*01fc*/ 	.word	index@(.nv.constant0._ZN2at6native13im2col_kernelIfEEvlPKT_llllllllllllPS2_)
        /*0200*/ 	.short	0x0380
        /*0202*/ 	.short	0x0078


	//----- nvinfo : EIATTR_SW_WAR
	.align		4
.L_687:
        /*0204*/ 	.byte	0x04, 0x36
        /*0206*/ 	.short	(.L_689 - .L_688)
.L_688:
        /*0208*/ 	.word	0x00000008
.L_689:


//--------------------- .nv.info._ZN2at6native14vol2col_kernelIfEEvlPKT_iiiiiiiiiiiiiiiiiiPS2_ --------------------------
	.section	.nv.info._ZN2at6native14vol2col_kernelIfEEvlPKT_iiiiiiiiiiiiiiiiiiPS2_,"",@"SHT_CUDA_INFO"
	.sectionflags	@""
	.align	4


	//----- nvinfo : EIATTR_CUDA_API_VERSION
	.align		4
        /*0000*/ 	.byte	0x04, 0x37
        /*0002*/ 	.short	(.L_691 - .L_690)
.L_690:
        /*0004*/ 	.word	0x00000082


	//----- nvinfo : EIATTR_KPARAM_INFO
	.align		4
.L_691:
        /*0008*/ 	.byte	0x04, 0x17
        /*000a*/ 	.short	(.L_693 - .L_692)
.L_692:
        /*000c*/ 	.word	0x00000000
        /*0010*/ 	.short	0x0014
        /*0012*/ 	.short	0x0058
        /*0014*/ 	.byte	0x00, 0xf5, 0x21, 0x00


	//----- nvinfo : EIATTR_KPARAM_INFO
	.align		4
.L_693:
        /*0018*/ 	.byte	0x04, 0x17
        /*001a*/ 	.short	(.L_695 - .L_694)
.L_694:
        /*001c*/ 	.word	0x00000000
        /*0020*/ 	.short	0x0013
        /*0022*/ 	.short	0x0054
        /*0024*/ 	.byte	0x00, 0xf0, 0x11, 0x00


	//----- nvinfo : EIATTR_KPARAM_INFO
	.align		4
.L_695:
        /*0028*/ 	.byte	0x04, 0x17
        /*002a*/ 	.short	(.L_697 - .L_696)
.L_696:
        /*002c*/ 	.word	0x00000000
        /*0030*/ 	.short	0x0012
        /*0032*/ 	.short	0x0050
        /*0034*/ 	.byte	0x00, 0xf0, 0x11, 0x00


	//----- nvinfo : EIATTR_KPARAM_INFO
	.align		4
.L_697:
        /*0038*/ 	.byte	0x04, 0x17
        /*003a*/ 	.short	(.L_699 - .L_698)
.L_698:
        /*003c*/ 	.word	0x00000000
        /*0040*/ 	.short	0x0011
        /*0042*/ 	.short	0x004c
        /*0044*/ 	.byte	0x00, 0xf0, 0x11, 0x00


	//----- nvinfo : EIATTR_KPARAM_INFO
	.align		4
.L_699:
        /*0048*/ 	.byte	0x04, 0x17
        /*004a*/ 	.short	(.L_701 - .L_700)
.L_700:
        /*004c*/ 	.word	0x00000000
        /*0050*/ 	.short	0x0010
        /*0052*/ 	.short	0x0048
        /*0054*/ 	.byte	0x00, 0xf0, 0x11, 0x00


	//----- nvinfo : EIATTR_KPARAM_INFO
	.align		4
.L_701:
        /*0058*/ 	.byte	0x04, 0x17
        /*005a*/ 	.short	(.L_703 - .L_702)
.L_702:
        /*005c*/ 	.word	0x00000000
        /*0060*/ 	.short	0x000f
        /*0062*/ 	.short	0x0044
        /*0064*/ 	.byte	0x00, 0xf0, 0x11, 0x00


	//----- nvinfo : EIATTR_KPARAM_INFO
	.align		4
.L_703:
        /*0068*/ 	.byte	0x04, 0x17
        /*006a*/ 	.short	(.L_705 - .L_704)
.L_704:
        /*006c*/ 	.word	0x00000000
        /*0070*/ 	.short	0x000e
        /*0072*/ 	.short	0x0040
        /*0074*/ 	.byte	0x00, 0xf0, 0x11, 0x00


	//----- nvinfo : EIATTR_KPARAM_INFO
	.align		4
.L_705:
        /*0078*/ 	.byte	0x04, 0x17
        /*007a*/ 	.short	(.L_707 - .L_706)
.L_706:
        /*007c*/ 	.word	0x00000000
        /*0080*/ 	.short	0x000d
        /*0082*/ 	.short	0x003c
        /*0084*/ 	.byte	0x00, 0xf0, 0x11, 0x00


	//----- nvinfo : EIATTR_KPARAM_INFO
	.align		4
.L_707:
        /*0088*/ 	.byte	0x04, 0x17
        /*008a*/ 	.short	(.L_709 - .L_708)
.L_708:
        /*008c*/ 	.word	0x00000000
        /*0090*/ 	.short	0x000c
        /*0092*/ 	.short	0x0038
        /*0094*/ 	.byte	0x00, 0xf0, 0x11, 0x00


	//----- nvinfo : EIATTR_KPARAM_INFO
	.align		4
.L_709:
        /*0098*/ 	.byte	0x04, 0x17
        /*009a*/ 	.short	(.L_711 - .L_710)
.L_710:
        /*009c*/ 	.word	0x00000000
        /*00a0*/ 	.short	0x000b
        /*00a2*/ 	.short	0x0034
        /*00a4*/ 	.byte	0x00, 0xf0, 0x11, 0x00


	//----- nvinfo : EIATTR_KPARAM_INFO
	.align		4
.L_711:
        /*00a8*/ 	.byte	0x04, 0x17
        /*00aa*/ 	.short	(.L_713 - .L_712)
.L_712:
        /*00ac*/ 	.word	0x00000000
        /*00b0*/ 	.short	0x000a
        /*00b2*/ 	.short	0x0030
        /*00b4*/ 	.byte	0x00, 0xf0, 0x11, 0x00


	//----- nvinfo : EIATTR_KPARAM_INFO
	.align		4
.L_713:
        /*00b8*/ 	.byte	0x04, 0x17
        /*00ba*/ 	.short	(.L_715 - .L_714)
.L_714:
        /*00bc*/ 	.word	0x00000000
        /*00c0*/ 	.short	0x0009
        /*00c2*/ 	.short	0x002c
        /*00c4*/ 	.byte	0x00, 0xf0, 0x11, 0x00


	//----- nvinfo : EIATTR_KPARAM_INFO
	.align		4
.L_715:
        /*00c8*/ 	.byte	0x04, 0x17
        /*00ca*/ 	.short	(.L_717 - .L_716)
.L_716:
        /*00cc*/ 	.word	0x00000000
        /*00d0*/ 	.short	0x0008
        /*00d2*/ 	.short	0x0028
        /*00d4*/ 	.byte	0x00, 0xf0, 0x11, 0x00


	//----- nvinfo : EIATTR_KPARAM_INFO
	.align		4
.L_717:
        /*00d8*/ 	.byte	0x04, 0x17
        /*00da*/ 	.short	(.L_719 - .L_718)
.L_718:
        /*00dc*/ 	.word	0x00000000
        /*00e0*/ 	.short	0x0007
        /*00e2*/ 	.short	0x0024
        /*00e4*/ 	.byte	0x00, 0xf0, 0x11, 0x00


	//----- nvinfo : EIATTR_KPARAM_INFO
	.align		4
.L_719:
        /*00e8*/ 	.byte	0x04, 0x17
        /*00ea*/ 	.short	(.L_721 - .L_720)
.L_720:
        /*00ec*/ 	.word	0x00000000
        /*00f0*/ 	.short	0x0006
        /*00f2*/ 	.short	0x0020
        /*00f4*/ 	.byte	0x00, 0xf0, 0x11, 0x00


	//----- nvinfo : EIATTR_KPARAM_INFO
	.align		4
.L_721:
        /*00f8*/ 	.byte	0x04, 0x17
        /*00fa*/ 	.short	(.L_723 - .L_722)
.L_722:
        /*00fc*/ 	.word	0x00000000
        /*0100*/ 	.short	0x0005
        /*0102*/ 	.short	0x001c
        /*0104*/ 	.byte	0x00, 0xf0, 0x11, 0x00


	//----- nvinfo : EIATTR_KPARAM_INFO
	.align		4
.L_723:
        /*0108*/ 	.byte	0x04, 0x17
        /*010a*/ 	.short	(.L_725 - .L_724)
.L_724:
        /*010c*/ 	.word	0x00000000
        /*0110*/ 	.short	0x0004
        /*0112*/ 	.short	0x0018
        /*0114*/ 	.byte	0x00, 0xf0, 0x11, 0x00


	//----- nvinfo : EIATTR_KPARAM_INFO
	.align		4
.L_725:
        /*0118*/ 	.byte	0x04, 0x17
        /*011a*/ 	.short	(.L_727 - .L_726)
.L_726:
        /*011c*/ 	.word	0x00000000
        /*0120*/ 	.short	0x0003
        /*0122*/ 	.short	0x0014
        /*0124*/ 	.byte	0x00, 0xf0, 0x11, 0x00


	//----- nvinfo : EIATTR_KPARAM_INFO
	.align		4
.L_727:
        /*0128*/ 	.byte	0x04, 0x17
        /*012a*/ 	.short	(.L_729 - .L_728)
.L_728:
        /*012c*/ 	.word	0x00000000
        /*0130*/ 	.short	0x0002
        /*0132*/ 	.short	0x0010
        /*0134*/ 	.byte	0x00, 0xf0, 0x11, 0x00


	//----- nvinfo : EIATTR_KPARAM_INFO
	.align		4
.L_729:
        /*0138*/ 	.byte	0x04, 0x17
        /*013a*/ 	.short	(.L_731 - .L_730)
.L_730:
        /*013c*/ 	.word	0x00000000
        /*0140*/ 	.short	0x0001
        /*0142*/ 	.short	0x0008
        /*0144*/ 	.byte	0x00, 0xf5, 0x21, 0x00


	//----- nvinfo : EIATTR_KPARAM_INFO
	.align		4
.L_731:
        /*0148*/ 	.byte	0x04, 0x17
        /*014a*/ 	.short	(.L_733 - .L_732)
.L_732:
        /*014c*/ 	.word	0x00000000
        /*0150*/ 	.short	0x0000
        /*0152*/ 	.short	0x0000
        /*0154*/ 	.byte	0x00, 0xf0, 0x21, 0x00


	//----- nvinfo : EIATTR_SPARSE_MMA_MASK
	.align		4
.L_733:
        /*0158*/ 	.byte	0x03, 0x50
        /*015a*/ 	.short	0x0000


	//----- nvinfo : EIATTR_MAXREG_COUNT
	.align		4
        /*015c*/ 	.byte	0x03, 0x1b
        /*015e*/ 	.short	0x0040


	//----- nvinfo : EIATTR_MERCURY_ISA_VERSION
	.align		4
        /*0160*/ 	.byte	0x03, 0x5f
        /*0162*/ 	.short	0x0101


	//----- nvinfo : EIATTR_VRC_CTA_INIT_COUNT
	.align		4
        /*0164*/ 	.byte	0x02, 0x4a
	.zero		1
	.zero		1


	//----- nvinfo : EIATTR_EXIT_INSTR_OFFSETS
	.align		4
        /*0168*/ 	.byte	0x04, 0x1c
        /*016a*/ 	.short	(.L_735 - .L_734)


	//   ....[0]....
.L_734:
        /*016c*/ 	.word	0x00000090


	//   ....[1]....
        /*0170*/ 	.word	0x000000e0


	//   ....[2]....
        /*0174*/ 	.word	0x00002440


	//----- nvinfo : EIATTR_MAX_THREADS
	.align		4
.L_735:
        /*0178*/ 	.byte	0x04, 0x05
        /*017a*/ 	.short	(.L_737 - .L_736)
.L_736:
        /*017c*/ 	.word	0x00000400
        /*0180*/ 	.word	0x00000001
        /*0184*/ 	.word	0x00000001


	//----- nvinfo : EIATTR_CRS_STACK_SIZE
	.align		4
.L_737:
        /*0188*/ 	.byte	0x04, 0x1e
        /*018a*/ 	.short	(.L_739 - .L_738)
.L_738:
        /*018c*/ 	.word	0x00000000


	//----- nvinfo : EIATTR_CBANK_PARAM_SIZE
	.align		4
.L_739:
        /*0190*/ 	.byte	0x03, 0x19
        /*0192*/ 	.short	0x0060


	//----- nvinfo : EIATTR_PARAM_CBANK
	.align		4
        /*0194*/ 	.byte	0x04, 0x0a
        /*0196*/ 	.short	(.L_741 - .L_740)
	.align		4
.L_740:
        /*0198*/ 	.word	index@(.nv.constant0._ZN2at6native14vol2col_kernelIfEEvlPKT_iiiiiiiiiiiiiiiiiiPS2_)
        /*019c*/ 	.short	0x0380
        /*019e*/ 	.short	0x0060


	//----- nvinfo : EIATTR_SW_WAR
	.align		4
.L_741:
        /*01a0*/ 	.byte	0x04, 0x36
        /*01a2*/ 	.short	(.L_743 - .L_742)
.L_742:
        /*01a4*/ 	.word	0x00000008
.L_743:


//--------------------- .nv.info._ZN2at6native13col2im_kernelIddEEvlPKT_llllllllllllPS2_ --------------------------
	.section	.nv.info._ZN2at6native13col2im_kernelIddEEvlPKT_llllllllllllPS2_,"",@"SHT_CUDA_INFO"
	.sectionflags	@""
	.align	4


	//----- nvinfo : EIATTR_CUDA_API_VERSION
	.align		4
        /*0000*/ 	.byte	0x04, 0x37
        /*0002*/ 	.short	(.L_745 - .L_744)
.L_744:
        /*0004*/ 	.word	0x00000082


	//----- nvinfo : EIATTR_KPARAM_INFO
	.align		4
.L_745:
        /*0008*/ 	.byte	0x04, 0x17
        /*000a*/ 	.short	(.L_747 - .L_746)
.L_746:
        /*000c*/ 	.word	0x00000000
        /*0010*/ 	.short	0x000e
        /*0012*/ 	.short	0x0070
        /*0014*/ 	.byte	0x00, 0xf5, 0x21, 0x00


	//----- nvinfo : EIATTR_KPARAM_INFO
	.align		4
.L_747:
        /*0018*/ 	.byte	0x04, 0x17
        /*001a*/ 	.short	(.L_749 - .L_748)
.L_748:
        /*001c*/ 	.word	0x00000000
        /*0020*/ 	.short	0x000d
        /*0022*/ 	.short	0x0068
        /*0024*/ 	.byte	0x00, 0xf0, 0x21, 0x00


	//----- nvinfo : EIATTR_KPARAM_INFO
	.align		4
.L_749:
        /*0028*/ 	.byte	0x04, 0x17
        /*002a*/ 	.short	(.L_751 - .L_750)
.L_750:
        /*002c*/ 	.word	0x00000000
        /*0030*/ 	.short	0x000c
        /*0032*/ 	.short	0x0060
        /*0034*/ 	.byte	0x00, 0xf0, 0x21, 0x00


	//----- nvinfo : EIATTR_KPARAM_INFO
	.align		4
.L_751:
        /*0038*/ 	.byte	0x04, 0x17
        /*003a*/ 	.short	(.L_753 - .L_752)
.L_752:
        /*003c*/ 	.word	0x00000000
        /*0040*/ 	.short	0x000b
        /*0042*/ 	.short	0x0058
        /*0044*/ 	.byte	0x00, 0xf0, 0x21, 0x00


	//----- nvinfo : EIATTR_KPARAM_INFO
	.align		4
.L_753:
        /*0048*/ 	.byte	0x04, 0x17
        /*004a*/ 	.short	(.L_755 - .L_754)
.L_754:
        /*004c*/ 	.word	0x00000000
        /*0050*/ 	.short	0x000a
        /*0052*/ 	.short	0x0050
        /*0054*/ 	.byte	0x00, 0xf0, 0x21, 0x00


	//----- nvinfo : EIATTR_KPARAM_INFO
	.align		4
.L_755:
        /*0058*/ 	.byte	0x04, 0x17
        /*005a*/ 	.short	(.L_757 - .L_756)
.L_756:
        /*005c*/ 	.word	0x00000000
        /*0060*/ 	.short	0x0009
        /*0062*/ 	.short	0x0048
        /*0064*/ 	.byte	0x00, 0xf0, 0x21, 0x00


	//----- nvinfo : EIATTR_KPARAM_INFO
	.align		4
.L_757:
        /*0068*/ 	.byte	0x04, 0x17
        /*006a*/ 	.short	(.L_759 - .L_758)
.L_758:
        /*006c*/ 	.word	0x00000000
        /*0070*/ 	.short	0x0008
        /*0072*/ 	.short	0x0040
        /*0074*/ 	.byte	0x00, 0xf0, 0x21, 0x00


	//----- nvinfo : EIATTR_KPARAM_INFO
	.align		4
.L_759:
        /*0078*/ 	.byte	0x04, 0x17
        /*007a*/ 	.short	(.L_761 - .L_760)
.L_760:
        /*007c*/ 	.word	0x00000000
        /*0080*/ 	.short	0x0007
        /*0082*/ 	.short	0x0038
        /*0084*/ 	.byte	0x00, 0xf0, 0x21, 0x00


	//----- nvinfo : EIATTR_KPARAM_INFO
	.align		4
.L_761:
        /*0088*/ 	.byte	0x04, 0x17
        /*008a*/ 	.short	(.L_763 - .L_762)
.L_762:
        /*008c*/ 	.word	0x00000000
        /*0090*/ 	.short	0x0006
        /*0092*/ 	.short	0x0030
        /*0094*/ 	.byte	0x00, 0xf0, 0x21, 0x00


	//----- nvinfo : EIATTR_KPARAM_INFO
	.align		4
.L_763:
        /*0098*/ 	.byte	0x04, 0x17
        /*009a*/ 	.short	(.L_765 - .L_764)
.L_764:
        /*009c*/ 	.word	0x00000000
        /*00a0*/ 	.short	0x0005
        /*00a2*/ 	.short	0x0028
        /*00a4*/ 	.byte	0x00, 0xf0, 0x21, 0x00


	//----- nvinfo : EIATTR_KPARAM_INFO
	.align		4
.L_765:
        /*00a8*/ 	.byte	0x04, 0x17
        /*00aa*/ 	.short	(.L_767 - .L_766)
.L_766:
        /*00ac*/ 	.word	0x00000000
        /*00b0*/ 	.short	0x0004
        /*00b2*/ 	.short	0x0020
        /*00b4*/ 	.byte	0x00, 0xf0, 0x21, 0x00


	//----- nvinfo : EIATTR_KPARAM_INFO
	.align		4
.L_767:
        /*00b8*/ 	.byte	0x04, 0x17
        /*00ba*/ 	.short	(.L_769 - .L_768)
.L_768:
        /*00bc*/ 	.word	0x00000000
        /*00c0*/ 	.short	0x0003
        /*00c2*/ 	.short	0x0018
        /*00c4*/ 	.byte	0x00, 0xf0, 0x21, 0x00


	//----- nvinfo : EIATTR_KPARAM_INFO
	.align		4
.L_769:
        /*00c8*/ 	.byte	0x04, 0x17
        /*00ca*/ 	.short	(.L_771 - .L_770)
.L_770:
        /*00cc*/ 	.word	0x00000000
        /*00d0*/ 	.short	0x0002
        /*00d2*/ 	.short	0x0010
        /*00d4*/ 	.byte	0x00, 0xf0, 0x21, 0x00


	//----- nvinfo : EIATTR_KPARAM_INFO
	.align		4
.L_771:
        /*00d8*/ 	.byte	0x04, 0x17
        /*00da*/ 	.short	(.L_773 - .L_772)
.L_772:
        /*00dc*/ 	.word	0x00000000
        /*00e0*/ 	.short	0x0001
        /*00e2*/ 	.short	0x0008
        /*00e4*/ 	.byte	0x00, 0xf5, 0x21, 0x00


	//----- nvinfo : EIATTR_KPARAM_INFO
	.align		4
.L_773:
        /*00e8*/ 	.byte	0x04, 0x17
        /*00ea*/ 	.short	(.L_775 - .L_774)
.L_774:
        /*00ec*/ 	.word	0x00000000
        /*00f0*/ 	.short	0x0000
        /*00f2*/ 	.short	0x0000
        /*00f4*/ 	.byte	0x00, 0xf0, 0x21, 0x00


	//----- nvinfo : EIATTR_SPARSE_MMA_MASK
	.align		4
.L_775:
        /*00f8*/ 	.byte	0x03, 0x50
        /*00fa*/ 	.short	0x0000


	//----- nvinfo : EIATTR_MAXREG_COUNT
	.align		4
        /*00fc*/ 	.byte	0x03, 0x1b
        /*00fe*/ 	.short	0x0080


	//----- nvinfo : EIATTR_ANNOTATIONS
	.align		4
        /*0100*/ 	.byte	0x04, 0x55
        /*0102*/ 	.short	(.L_777 - .L_776)


	//   ....[0]....
.L_776:
        /*0104*/ 	.word	0x00000001
        /*0108*/ 	.byte	0xc0, 0x00, 0x00, 0x00, 0x01, 0x00, 0x00, 0x00, 0xe0, 0x00, 0x00, 0x00, 0x01, 0x00, 0x00, 0x00
        /*0118*/ 	.byte	0x30, 0x01, 0x00, 0x00, 0x01, 0x00, 0x00, 0x00, 0x90, 0x03, 0x00, 0x00, 0x01, 0x00, 0x00, 0x00
        /*0128*/ 	.byte	0xa0, 0x06, 0x00, 0x00, 0x01, 0x00, 0x00, 0x00, 0x60, 0x15, 0x00, 0x00, 0x01, 0x00, 0x00, 0x00
        /*0138*/ 	.byte	0x80, 0x15, 0x00, 0x00, 0x01, 0x00, 0x00, 0x00, 0xc0, 0x5a, 0x00, 0x00, 0x01, 0x00, 0x00, 0x00
        /*0148*/ 	.byte	0xd0, 0x5a, 0x00, 0x00, 0x01, 0x00, 0x00, 0x00, 0x40, 0x5b, 0x00, 0x00, 0x01, 0x00, 0x00, 0x00
        /*0158*/ 	.byte	0x60, 0x5b, 0x00, 0x00, 0x01, 0x00, 0x00, 0x00, 0x20, 0x5c, 0x00, 0x00, 0x01, 0x00, 0x00, 0x00
        /*0168*/ 	.byte	0x40, 0x5c, 0x00, 0x00


	//----- nvinfo : EIATTR_MERCURY_ISA_VERSION
	.align		4
.L_777:
        /*016c*/ 	.byte	0x03, 0x5f
        /*016e*/ 	.short	0x0101


	//----- nvinfo : EIATTR_VRC_CTA_INIT_COUNT
	.align		4
        /*0170*/ 	.byte	0x02, 0x4a
	.zero		1
	.zero		1


	//----- nvinfo : EIATTR_EXIT_INSTR_OFFSETS
	.align		4
        /*0174*/ 	.byte	0x04, 0x1c
        /*0176*/ 	.short	(.L_779 - .L_778)


	//   ....[0]....
.L_778:
        /*0178*/ 	.word	0x000000a0


	//   ....[1]....
        /*017c*/ 	.word	0x00005c60


	//----- nvinfo : EIATTR_MAX_THREADS
	.align		4
.L_779:
        /*0180*/ 	.byte	0x04, 0x05
        /*0182*/ 	.short	(.L_781 - .L_780)
.L_780:
        /*0184*/ 	.word	0x00000200
        /*0188*/ 	.word	0x00000001
        /*018c*/ 	.word	0x00000001


	//----- nvinfo : EIATTR_CRS_STACK_SIZE
	.align		4
.L_781:
        /*0190*/ 	.byte	0x04, 0x1e
        /*0192*/ 	.short	(.L_783 - .L_782)
.L_782:
        /*0194*/ 	.word	0x00000000


	//----- nvinfo : EIATTR_CBANK_PARAM_SIZE
	.align		4
.L_783:
        /*0198*/ 	.byte	0x03, 0x19
        /*019a*/ 	.short	0x0078


	//----- nvinfo : EIATTR_PARAM_CBANK
	.align		4
        /*019c*/ 	.byte	0x04, 0x0a
        /*019e*/ 	.short	(.L_785 - .L_784)
	.align		4
.L_784:
        /*01a0*/ 	.word	index@(.nv.constant0._ZN2at6native13col2im_kernelIddEEvlPKT_llllllllllllPS2_)
        /*01a4*/ 	.short	0x0380
        /*01a6*/ 	.short	0x0078


	//----- nvinfo : EIATTR_SW_WAR
	.align		4
.L_785:
        /*01a8*/ 	.byte	0x04, 0x36
        /*01aa*/ 	.short	(.L_787 - .L_786)
.L_786:
        /*01ac*/ 	.word	0x00000008
.L_787:


//--------------------- .nv.info._ZN2at6native13vol2im_kernelIddEEvlPKT_jjjjjjjjjjjjjjjjjjjPS2_ --------------------------
	.section	.nv.info._ZN2at6native13vol2im_kernelIddEEvlPKT_jjjjjjjjjjjjjjjjjjjPS2_,"",@"SHT_CUDA_INFO"
	.sectionflags	@""
	.align	4


	//----- nvinfo : EIATTR_CUDA_API_VERSION
	.align		4
        /*0000*/ 	.byte	0x04, 0x37
        /*0002*/ 	.short	(.L_789 - .L_788)
.L_788:
        /*0004*/ 	.word	0x00000082


	//----- nvinfo : EIATTR_KPARAM_INFO
	.align		4
.L_789:
        /*0008*/ 	.byte	0x04, 0x17
        /*000a*/ 	.short	(.L_791 - .L_790)
.L_790:
        /*000c*/ 	.word	0x00000000
        /*0010*/ 	.short	0x0015
        /*0012*/ 	.short	0x0060
        /*0014*/ 	.byte	0x00, 0xf5, 0x21, 0x00


	//----- nvinfo : EIATTR_KPARAM_INFO
	.align		4
.L_791:
        /*0018*/ 	.byte	0x04, 0x17
        /*001a*/ 	.short	(.L_793 - .L_792)
.L_792:
        /*001c*/ 	.word	0x00000000
        /*0020*/ 	.short	0x0014
        /*0022*/ 	.short	0x0058
        /*0024*/ 	.byte	0x00, 0xf0, 0x11, 0x00


	//----- nvinfo : EIATTR_KPARAM_INFO
	.align		4
.L_793:
        /*0028*/ 	.byte	0x04, 0x17
        /*002a*/ 	.short	(.L_795 - .L_794)
.L_794:
        /*002c*/ 	.word	0x00000000
        /*0030*/ 	.short	0x0013
        /*0032*/ 	.short	0x0054
        /*0034*/ 	.byte	0x00, 0xf0, 0x11, 0x00


	//----- nvinfo : EIATTR_KPARAM_INFO
	.align		4
.L_795:
        /*0038*/ 	.byte	0x04, 0x17
        /*003a*/ 	.short	(.L_797 - .L_796)
.L_796:
        /*003c*/ 	.word	0x00000000
        /*0040*/ 	.short	0x0012
        /*0042*/ 	.short	0x0050
        /*0044*/ 	.byte	0x00, 0xf0, 0x11, 0x00


	//----- nvinfo : EIATTR_KPARAM_INFO
	.align		4
.L_797:
        /*0048*/ 	.byte	0x04, 0x17
        /*004a*/ 	.short	(.L_799 - .L_798)
.L_798:
        /*004c*/ 	.word	0x00000000
        /*0050*/ 	.short	0x0011
        /*0052*/ 	.short	0x004c
        /*0054*/ 	.byte	0x00, 0xf0, 0x11, 0x00


	//----- nvinfo : EIATTR_KPARAM_INFO
	.align		4
.L_799:
        /*0058*/ 	.byte	0x04, 0x17
        /*005a*/ 	.short	(.L_801 - .L_800)
.L_800:
        /*005c*/ 	.word	0x00000000
        /*0060*/ 	.short	0x0010
        /*0062*/ 	.short	0x0048
        /*0064*/ 	.byte	0x00, 0xf0, 0x11, 0x00


	//----- nvinfo : EIATTR_KPARAM_INFO
	.align		4
.L_801:
        /*0068*/ 	.byte	0x04, 0x17
        /*006a*/ 	.short	(.L_803 - .L_802)
.L_802:
        /*006c*/ 	.word	0x00000000
        /*0070*/ 	.short	0x000f
        /*0072*/ 	.short	0x0044
        /*0074*/ 	.byte	0x00, 0xf0, 0x11, 0x00


	//----- nvinfo : EIATTR_KPARAM_INFO
	.align		4
.L_803:
        /*0078*/ 	.byte	0x04, 0x17
        /*007a*/ 	.short	(.L_805 - .L_804)
.L_804:
        /*007c*/ 	.word	0x00000000
        /*0080*/ 	.short	0x000e
        /*0082*/ 	.short	0x0040
        /*0084*/ 	.byte	0x00, 0xf0, 0x11, 0x00


	//----- nvinfo : EIATTR_KPARAM_INFO
	.align		4
.L_805:
        /*0088*/ 	.byte	0x04, 0x17
        /*008a*/ 	.short	(.L_807 - .L_806)
.L_806:
        /*008c*/ 	.word	0x00000000
        /*0090*/ 	.short	0x000d
        /*0092*/ 	.short	0x003c
        /*0094*/ 	.byte	0x00, 0xf0, 0x11, 0x00


	//----- nvinfo : EIATTR_KPARAM_INFO
	.align		4
.L_807:
        /*0098*/ 	.byte	0x04, 0x17
        /*009a*/ 	.short	(.L_809 - .L_808)
.L_808:
        /*009c*/ 	.word	0x00000000
        /*00a0*/ 	.short	0x000c
        /*00a2*/ 	.short	0x0038
        /*00a4*/ 	.byte	0x00, 0xf0, 0x11, 0x00


	//----- nvinfo : EIATTR_KPARAM_INFO
	.align		4
.L_809:
        /*00a8*/ 	.byte	0x04, 0x17
        /*00aa*/ 	.short	(.L_811 - .L_810)
.L_810:
        /*00ac*/ 	.word	0x00000000
        /*00b0*/ 	.short	0x000b
        /*00b2*/ 	.short	0x0034
        /*00b4*/ 	.byte	0x00, 0xf0, 0x11, 0x00


	//----- nvinfo : EIATTR_KPARAM_INFO
	.align		4
.L_811:
        /*00b8*/ 	.byte	0x04, 0x17
        /*00ba*/ 	.short	(.L_813 - .L_812)
.L_812:
        /*00bc*/ 	.word	0x00000000
        /*00c0*/ 	.short	0x000a
        /*00c2*/ 	.short	0x0030
        /*00c4*/ 	.byte	0x00, 0xf0, 0x11, 0x00


	//----- nvinfo : EIATTR_KPARAM_INFO
	.align		4
.L_813:
        /*00c8*/ 	.byte	0x04, 0x17
        /*00ca*/ 	.short	(.L_815 - .L_814)
.L_814:
        /*00cc*/ 	.word	0x00000000
        /*00d0*/ 	.short	0x0009
        /*00d2*/ 	.short	0x002c
        /*00d4*/ 	.byte	0x00, 0xf0, 0x11, 0x00


	//----- nvinfo : EIATTR_KPARAM_INFO
	.align		4
.L_815:
        /*00d8*/ 	.byte	0x04, 0x17
        /*00da*/ 	.short	(.L_817 - .L_816)
.L_816:
        /*00dc*/ 	.word	0x00000000
        /*00e0*/ 	.short	0x0008
        /*00e2*/ 	.short	0x0028
        /*00e4*/ 	.byte	0x00, 0xf0, 0x11, 0x00


	//----- nvinfo : EIATTR_KPARAM_INFO
	.align		4
.L_817:
        /*00e8*/ 	.byte	0x04, 0x17
        /*00ea*/ 	.short	(.L_819 - .L_818)
.L_818:
        /*00ec*/ 	.word	0x00000000
        /*00f0*/ 	.short	0x0007
        /*00f2*/ 	.short	0x0024
        /*00f4*/ 	.byte	0x00, 0xf0, 0x11, 0x00


	//----- nvinfo : EIATTR_KPARAM_INFO
	.align		4
.L_819:
        /*00f8*/ 	.byte	0x04, 0x17
        /*00fa*/ 	.short	(.L_821 - .L_820)
.L_820:
        /*00fc*/ 	.word	0x00000000
        /*0100*/ 	.short	0x0006
        /*0102*/ 	.short	0x0020
        /*0104*/ 	.byte	0x00, 0xf0, 0x11, 0x00


	//----- nvinfo : EIATTR_KPARAM_INFO
	.align		4
.L_821:
        /*0108*/ 	.byte	0x04, 0x17
        /*010a*/ 	.short	(.L_823 - .L_822)
.L_822:
        /*010c*/ 	.word	0x00000000
        /*0110*/ 	.short	0x0005
        /*0112*/ 	.short	0x001c
        /*0114*/ 	.byte	0x00, 0xf0, 0x11, 0x00


	//----- nvinfo : EIATTR_KPARAM_INFO
	.align		4
.L_823:
        /*0118*/ 	.byte	0x04, 0x17
        /*011a*/ 	.short	(.L_825 - .L_824)
.L_824:
        /*011c*/ 	.word	0x00000000
        /*0120*/ 	.short	0x0004
        /*0122*/ 	.short	0x0018
        /*0124*/ 	.byte	0x00, 0xf0, 0x11, 0x00


	//----- nvinfo : EIATTR_KPARAM_INFO
	.align		4
.L_825:
        /*0128*/ 	.byte	0x04, 0x17
        /*012a*/ 	.short	(.L_827 - .L_826)
.L_826:
        /*012c*/ 	.word	0x00000000
        /*0130*/ 	.short	0x0003
        /*0132*/ 	.short	0x0014
        /*0134*/ 	.byte	0x00, 0xf0, 0x11, 0x00


	//----- nvinfo : EIATTR_KPARAM_INFO
	.align		4
.L_827:
        /*0138*/ 	.byte	0x04, 0x17
        /*013a*/ 	.short	(.L_829 - .L_828)
.L_828:
        /*013c*/ 	.word	0x00000000
        /*0140*/ 	.short	0x0002
        /*0142*/ 	.short	0x0010
        /*0144*/ 	.byte	0x00, 0xf0, 0x11, 0x00


	//----- nvinfo : EIATTR_KPARAM_INFO
	.align		4
.L_829:
        /*0148*/ 	.byte	0x04, 0x17
        /*014a*/ 	.short	(.L_831 - .L_830)
.L_830:
        /*014c*/ 	.word	0x00000000
        /*0150*/ 	.short	0x0001
        /*0152*/ 	.short	0x0008
        /*0154*/ 	.byte	0x00, 0xf5, 0x21, 0x00


	//----- nvinfo : EIATTR_KPARAM_INFO
	.align		4
.L_831:
        /*0158*/ 	.byte	0x04, 0x17
        /*015a*/ 	.short	(.L_833 - .L_832)
.L_832:
        /*015c*/ 	.word	0x00000000
        /*0160*/ 	.short	0x0000
        /*0162*/ 	.short	0x0000
        /*0164*/ 	.byte	0x00, 0xf0, 0x21, 0x00


	//----- nvinfo : EIATTR_SPARSE_MMA_MASK
	.align		4
.L_833:
        /*0168*/ 	.byte	0x03, 0x50
        /*016a*/ 	.short	0x0000


	//----- nvinfo : EIATTR_MAXREG_COUNT
	.align		4
        /*016c*/ 	.byte	0x03, 0x1b
        /*016e*/ 	.short	0x00ff


	//----- nvinfo : EIATTR_MERCURY_ISA_VERSION
	.align		4
        /*0170*/ 	.byte	0x03, 0x5f
        /*0172*/ 	.short	0x0101


	//----- nvinfo : EIATTR_VRC_CTA_INIT_COUNT
	.align		4
        /*0174*/ 	.byte	0x02, 0x4a
	.zero		1
	.zero		1


	//----- nvinfo : EIATTR_EXIT_INSTR_OFFSETS
	.align		4
        /*0178*/ 	.byte	0x04, 0x1c
        /*017a*/ 	.short	(.L_835 - .L_834)


	//   ....[0]....
.L_834:
        /*017c*/ 	.word	0x00000090


	//   ....[1]....
        /*0180*/ 	.word	0x000027d0


	//----- nvinfo : EIATTR_CRS_STACK_SIZE
	.align		4
.L_835:
        /*0184*/ 	.byte	0x04, 0x1e
        /*0186*/ 	.short	(.L_837 - .L_836)
.L_836:
        /*0188*/ 	.word	0x00000000


	//----- nvinfo : EIATTR_CBANK_PARAM_SIZE
	.align		4
.L_837:
        /*018c*/ 	.byte	0x03, 0x19
        /*018e*/ 	.short	0x0068


	//----- nvinfo : EIATTR_PARAM_CBANK
	.align		4
        /*0190*/ 	.byte	0x04, 0x0a
        /*0192*/ 	.short	(.L_839 - .L_838)
	.align		4
.L_838:
        /*0194*/ 	.word	index@(.nv.constant0._ZN2at6native13vol2im_kernelIddEEvlPKT_jjjjjjjjjjjjjjjjjjjPS2_)
        /*0198*/ 	.short	0x0380
        /*019a*/ 	.short	0x0068


	//----- nvinfo : EIATTR_SW_WAR
	.align		4
.L_839:
        /*019c*/ 	.byte	0x04, 0x36
        /*019e*/ 	.short	(.L_841 - .L_840)
.L_840:
        /*01a0*/ 	.word	0x00000008
.L_841:


//--------------------- .nv.info._ZN2at6native13im2col_kernelIdEEvlPKT_llllllllllllPS2_ --------------------------
	.section	.nv.info._ZN2at6native13im2col_kernelIdEEvlPKT_llllllllllllPS2_,"",@"SHT_CUDA_INFO"
	.sectionflags	@""
	.align	4


	//----- nvinfo : EIATTR_CUDA_API_VERSION
	.align		4
        /*0000*/ 	.byte	0x04, 0x37
        /*0002*/ 	.short	(.L_843 - .L_842)
.L_842:
        /*0004*/ 	.word	0x00000082


	//----- nvinfo : EIATTR_KPARAM_INFO
	.align		4
.L_843:
        /*0008*/ 	.byte	0x04, 0x17
        /*000a*/ 	.short	(.L_845 - .L_844)
.L_844:
        /*000c*/ 	.word	0x00000000
        /*0010*/ 	.short	0x000e
        /*0012*/ 	.short	0x0070
        /*0014*/ 	.byte	0x00, 0xf5, 0x21, 0x00


	//----- nvinfo : EIATTR_KPARAM_INFO
	.align		4
.L_845:
        /*0018*/ 	.byte	0x04, 0x17
        /*001a*/ 	.short	(.L_847 - .L_846)
.L_846:
        /*001c*/ 	.word	0x00000000
        /*0020*/ 	.short	0x000d
        /*0022*/ 	.short	0x0068
        /*0024*/ 	.byte	0x00, 0xf0, 0x21, 0x00


	//----- nvinfo : EIATTR_KPARAM_INFO
	.align		4
.L_847:
        /*0028*/ 	.byte	0x04, 0x17
        /*002a*/ 	.short	(.L_849 - .L_848)
.L_848:
        /*002c*/ 	.word	0x00000000
        /*0030*/ 	.short	0x000c
        /*0032*/ 	.short	0x0060
        /*0034*/ 	.byte	0x00, 0xf0, 0x21, 0x00


	//----- nvinfo : EIATTR_KPARAM_INFO
	.align		4
.L_849:
        /*0038*/ 	.byte	0x04, 0x17
        /*003a*/ 	.short	(.L_851 - .L_850)
.L_850:
        /*003c*/ 	.word	0x00000000
        /*0040*/ 	.short	0x000b
        /*0042*/ 	.short	0x0058
        /*0044*/ 	.byte	0x00, 0xf0, 0x21, 0x00


	//----- nvinfo : EIATTR_KPARAM_INFO
	.align		4
.L_851:
        /*0048*/ 	.byte	0x04, 0x17
        /*004a*/ 	.short	(.L_853 - .L_852)
.L_852:
        /*004c*/ 	.word	0x00000000
        /*0050*/ 	.short	0x000a
        /*0052*/ 	.short	0x0050
        /*0054*/ 	.byte	0x00, 0xf0, 0x21, 0x00


	//----- nvinfo : EIATTR_KPARAM_INFO
	.align		4
.L_853:
        /*0058*/ 	.byte	0x04, 0x17
        /*005a*/ 	.short	(.L_855 - .L_854)
.L_854:
        /*005c*/ 	.word	0x00000000
        /*0060*/ 	.short	0x0009
        /*0062*/ 	.short	0x0048
        /*0064*/ 	.byte	0x00, 0xf0, 0x21, 0x00


	//----- nvinfo : EIATTR_KPARAM_INFO
	.align		4
.L_855:
        /*0068*/ 	.byte	0x04, 0x17
        /*006a*/ 	.short	(.L_857 - .L_856)
.L_856:
        /*006c*/ 	.word	0x00000000
        /*0070*/ 	.short	0x0008
        /*0072*/ 	.short	0x0040
        /*0074*/ 	.byte	0x00, 0xf0, 0x21, 0x00


	//----- nvinfo : EIATTR_KPARAM_INFO
	.align		4
.L_857:
        /*0078*/ 	.byte	0x04, 0x17
        /*007a*/ 	.short	(.L_859 - .L_858)
.L_858:
        /*007c*/ 	.word	0x00000000
        /*0080*/ 	.short	0x0007
        /*0082*/ 	.short	0x0038
        /*0084*/ 	.byte	0x00, 0xf0, 0x21, 0x00


	//----- nvinfo : EIATTR_KPARAM_INFO
	.align		4
.L_859:
        /*0088*/ 	.byte	0x04, 0x17
        /*008a*/ 	.short	(.L_861 - .L_860)
.L_860:
        /*008c*/ 	.word	0x00000000
        /*0090*/ 	.short	0x0006
        /*0092*/ 	.short	0x0030
        /*0094*/ 	.byte	0x00, 0xf0, 0x21, 0x00


	//----- nvinfo : EIATTR_KPARAM_INFO
	.align		4
.L_861:
        /*0098*/ 	.byte	0x04, 0x17
        /*009a*/ 	.short	(.L_863 - .L_862)
.L_862:
        /*009c*/ 	.word	0x00000000
        /*00a0*/ 	.short	0x0005
        /*00a2*/ 	.short	0x0028
        /*00a4*/ 	.byte	0x00, 0xf0, 0x21, 0x00


	//----- nvinfo : EIATTR_KPARAM_INFO
	.align		4
.L_863:
        /*00a8*/ 	.byte	0x04, 0x17
        /*00aa*/ 	.short	(.L_865 - .L_864)
.L_864:
        /*00ac*/ 	.word	0x00000000
        /*00b0*/ 	.short	0x0004
        /*00b2*/ 	.short	0x0020
        /*00b4*/ 	.byte	0x00, 0xf0, 0x21, 0x00


	//----- nvinfo : EIATTR_KPARAM_INFO
	.align		4
.L_865:
        /*00b8*/ 	.byte	0x04, 0x17
        /*00ba*/ 	.short	(.L_867 - .L_866)
.L_866:
        /*00bc*/ 	.word	0x00000000
        /*00c0*/ 	.short	0x0003
        /*00c2*/ 	.short	0x0018
        /*00c4*/ 	.byte	0x00, 0xf0, 0x21, 0x00


	//----- nvinfo : EIATTR_KPARAM_INFO
	.align		4
.L_867:
        /*00c8*/ 	.byte	0x04, 0x17
        /*00ca*/ 	.short	(.L_869 - .L_868)
.L_868:
        /*00cc*/ 	.word	0x00000000
        /*00d0*/ 	.short	0x0002
        /*00d2*/ 	.short	0x0010
        /*00d4*/ 	.byte	0x00, 0xf0, 0x21, 0x00


	//----- nvinfo : EIATTR_KPARAM_INFO
	.align		4
.L_869:
        /*00d8*/ 	.byte	0x04, 0x17
        /*00da*/ 	.short	(.L_871 - .L_870)
.L_870:
        /*00dc*/ 	.word	0x00000000
        /*00e0*/ 	.short	0x0001
        /*00e2*/ 	.short	0x0008
        /*00e4*/ 	.byte	0x00, 0xf5, 0x21, 0x00


	//----- nvinfo : EIATTR_KPARAM_INFO
	.align		4
.L_871:
        /*00e8*/ 	.byte	0x04, 0x17
        /*00ea*/ 	.short	(.L_873 - .L_872)
.L_872:
        /*00ec*/ 	.word	0x00000000
        /*00f0*/ 	.short	0x0000
        /*00f2*/ 	.short	0x0000
        /*00f4*/ 	.byte	0x00, 0xf0, 0x21, 0x00


	//----- nvinfo : EIATTR_SPARSE_MMA_MASK
	.align		4
.L_873:
        /*00f8*/ 	.byte	0x03, 0x50
        /*00fa*/ 	.short	0x0000


	//----- nvinfo : EIATTR_MAXREG_COUNT
	.align		4
        /*00fc*/ 	.byte	0x03, 0x1b
        /*00fe*/ 	.short	0x0040


	//----- nvinfo : EIATTR_ANNOTATIONS
	.align		4
        /*0100*/ 	.byte	0x04, 0x55
        /*0102*/ 	.short	(.L_875 - .L_874)


	//   ....[0]....
.L_874:
        /* <DEDUP_REMOVED lines=13> */


	//----- nvinfo : EIATTR_MERCURY_ISA_VERSION
	.align		4
.L_875:
        /*01c4*/ 	.byte	0x03, 0x5f
        /*01c6*/ 	.short	0x0101


	//----- nvinfo : EIATTR_VRC_CTA_INIT_COUNT
	.align		4
        /*01c8*/ 	.byte	0x02, 0x4a
	.zero		1
	.zero		1


	//----- nvinfo : EIATTR_EXIT_INSTR_OFFSETS
	.align		4
        /*01cc*/ 	.byte	0x04, 0x1c
        /*01ce*/ 	.short	(.L_877 - .L_876)


	//   ....[0]....
.L_876:
        /*01d0*/ 	.word	0x000000b0


	//   ....[1]....
        /*01d4*/ 	.word	0x00000140


	//   ....[2]....
        /*01d8*/ 	.word	0x00002bb0


	//----- nvinfo : EIATTR_MAX_THREADS
	.align		4
.L_877:
        /*01dc*/ 	.byte	0x04, 0x05
        /*01de*/ 	.short	(.L_879 - .L_878)
.L_878:
        /*01e0*/ 	.word	0x00000400
        /*01e4*/ 	.word	0x00000001
        /*01e8*/ 	.word	0x00000001


	//----- nvinfo : EIATTR_CRS_STACK_SIZE
	.align		4
.L_879:
        /*01ec*/ 	.byte	0x04, 0x1e
        /*01ee*/ 	.short	(.L_881 - .L_880)
.L_880:
        /*01f0*/ 	.word	0x00000000


	//----- nvinfo : EIATTR_CBANK_PARAM_SIZE
	.align		4
.L_881:
        /*01f4*/ 	.byte	0x03, 0x19
        /*01f6*/ 	.short	0x0078


	//----- nvinfo : EIATTR_PARAM_CBANK
	.align		4
        /*01f8*/ 	.byte	0x04, 0x0a
        /*01fa*/ 	.short	(.L_883 - .L_882)
	.align		4
.L_882:
        /*01fc*/ 	.word	index@(.nv.constant0._ZN2at6native13im2col_kernelIdEEvlPKT_llllllllllllPS2_)
        /*0200*/ 	.short	0x0380
        /*0202*/ 	.short	0x0078


	//----- nvinfo : EIATTR_SW_WAR
	.align		4
.L_883:
        /*0204*/ 	.byte	0x04, 0x36
        /*0206*/ 	.short	(.L_885 - .L_884)
.L_884:
        /*0208*/ 	.word	0x00000008
.L_885:


//--------------------- .nv.info._ZN2at6native14vol2col_kernelIdEEvlPKT_iiiiiiiiiiiiiiiiiiPS2_ --------------------------
	.section	.nv.info._ZN2at6native14vol2col_kernelIdEEvlPKT_iiiiiiiiiiiiiiiiiiPS2_,"",@"SHT_CUDA_INFO"
	.sectionflags	@""
	.align	4


	//----- nvinfo : EIATTR_CUDA_API_VERSION
	.align		4
        /*0000*/ 	.byte	0x04, 0x37
        /*0002*/ 	.short	(.L_887 - .L_886)
.L_886:
        /*0004*/ 	.word	0x00000082


	//----- nvinfo : EIATTR_KPARAM_INFO
	.align		4
.L_887:
        /*0008*/ 	.byte	0x04, 0x17
        /*000a*/ 	.short	(.L_889 - .L_888)
.L_888:
        /*000c*/ 	.word	0x00000000
        /*0010*/ 	.short	0x0014
        /*0012*/ 	.short	0x0058
        /*0014*/ 	.byte	0x00, 0xf5, 0x21, 0x00


	//----- nvinfo : EIATTR_KPARAM_INFO
	.align		4
.L_889:
        /*0018*/ 	.byte	0x04, 0x17
        /*001a*/ 	.short	(.L_891 - .L_890)
.L_890:
        /*001c*/ 	.word	0x00000000
        /*0020*/ 	.short	0x0013
        /*0022*/ 	.short	0x0054
        /*0024*/ 	.byte	0x00, 0xf0, 0x11, 0x00


	//----- nvinfo : EIATTR_KPARAM_INFO
	.align		4
.L_891:
        /*0028*/ 	.byte	0x04, 0x17
        /*002a*/ 	.short	(.L_893 - .L_892)
.L_892:
        /*002c*/ 	.word	0x00000000
        /*0030*/ 	.short	0x0012
        /*0032*/ 	.short	0x0050
        /*0034*/ 	.byte	0x00, 0xf0, 0x11, 0x00


	//----- nvinfo : EIATTR_KPARAM_INFO
	.align		4
.L_893:
        /*0038*/ 	.byte	0x04, 0x17
        /*003a*/ 	.short	(.L_895 - .L_894)
.L_894:
        /*003c*/ 	.word	0x00000000
        /*0040*/ 	.short	0x0011
        /*0042*/ 	.short	0x004c
        /*0044*/ 	.byte	0x00, 0xf0, 0x11, 0x00


	//----- nvinfo : EIATTR_KPARAM_INFO
	.align		4
.L_895:
        /*0048*/ 	.byte	0x04, 0x17
        /*004a*/ 	.short	(.L_897 - .L_896)
.L_896:
        /*004c*/ 	.word	0x00000000
        /*0050*/ 	.short	0x0010
        /*0052*/ 	.short	0x0048
        /*0054*/ 	.byte	0x00, 0xf0, 0x11, 0x00


	//----- nvinfo : EIATTR_KPARAM_INFO
	.align		4
.L_897:
        /*0058*/ 	.byte	0x04, 0x17
        /*005a*/ 	.short	(.L_899 - .L_898)
.L_898:
        /*005c*/ 	.word	0x00000000
        /*0060*/ 	.short	0x000f
        /*0062*/ 	.short	0x0044
        /*0064*/ 	.byte	0x00, 0xf0, 0x11, 0x00


	//----- nvinfo : EIATTR_KPARAM_INFO
	.align		4
.L_899:
        /*0068*/ 	.byte	0x04, 0x17
        /*006a*/ 	.short	(.L_901 - .L_900)
.L_900:
        /*006c*/ 	.word	0x00000000
        /*0070*/ 	.short	0x000e
        /*0072*/ 	.short	0x0040
        /*0074*/ 	.byte	0x00, 0xf0, 0x11, 0x00


	//----- nvinfo : EIATTR_KPARAM_INFO
	.align		4
.L_901:
        /*0078*/ 	.byte	0x04, 0x17
        /*007a*/ 	.short	(.L_903 - .L_902)
.L_902:
        /*007c*/ 	.word	0x00000000
        /*0080*/ 	.short	0x000d
        /*0082*/ 	.short	0x003c
        /*0084*/ 	.byte	0x00, 0xf0, 0x11, 0x00


	//----- nvinfo : EIATTR_KPARAM_INFO
	.align		4
.L_903:
        /*0088*/ 	.byte	0x04, 0x17
        /*008a*/ 	.short	(.L_905 - .L_904)
.L_904:
        /*008c*/ 	.word	0x00000000
        /*0090*/ 	.short	0x000c
        /*0092*/ 	.short	0x0038
        /*0094*/ 	.byte	0x00, 0xf0, 0x11, 0x00


	//----- nvinfo : EIATTR_KPARAM_INFO
	.align		4
.L_905:
        /*0098*/ 	.byte	0x04, 0x17
        /*009a*/ 	.short	(.L_907 - .L_906)
.L_906:
        /*009c*/ 	.word	0x00000000
        /*00a0*/ 	.short	0x000b
        /*00a2*/ 	.short	0x0034
        /*00a4*/ 	.byte	0x00, 0xf0, 0x11, 0x00


	//----- nvinfo : EIATTR_KPARAM_INFO
	.align		4
.L_907:
        /*00a8*/ 	.byte	0x04, 0x17
        /*00aa*/ 	.short	(.L_909 - .L_908)
.L_908:
        /*00ac*/ 	.word	0x00000000
        /*00b0*/ 	.short	0x000a
        /*00b2*/ 	.short	0x0030
        /*00b4*/ 	.byte	0x00, 0xf0, 0x11, 0x00


	//----- nvinfo : EIATTR_KPARAM_INFO
	.align		4
.L_909:
        /*00b8*/ 	.byte	0x04, 0x17
        /*00ba*/ 	.short	(.L_911 - .L_910)
.L_910:
        /*00bc*/ 	.word	0x00000000
        /*00c0*/ 	.short	0x0009
        /*00c2*/ 	.short	0x002c
        /*00c4*/ 	.byte	0x00, 0xf0, 0x11, 0x00


	//----- nvinfo : EIATTR_KPARAM_INFO
	.align		4
.L_911:
        /*00c8*/ 	.byte	0x04, 0x17
        /*00ca*/ 	.short	(.L_913 - .L_912)
.L_912:
        /*00cc*/ 	.word	0x00000000
        /*00d0*/ 	.short	0x0008
        /*00d2*/ 	.short	0x0028
        /*00d4*/ 	.byte	0x00, 0xf0, 0x11, 0x00


	//----- nvinfo : EIATTR_KPARAM_INFO
	.align		4
.L_913:
        /*00d8*/ 	.byte	0x04, 0x17
        /*00da*/ 	.short	(.L_915 - .L_914)
.L_914:
        /*00dc*/ 	.word	0x00000000
        /*00e0*/ 	.short	0x0007
        /*00e2*/ 	.short	0x0024
        /*00e4*/ 	.byte	0x00, 0xf0, 0x11, 0x00


	//----- nvinfo : EIATTR_KPARAM_INFO
	.align		4
.L_915:
        /*00e8*/ 	.byte	0x04, 0x17
        /*00ea*/ 	.short	(.L_917 - .L_916)
.L_916:
        /*00ec*/ 	.word	0x00000000
        /*00f0*/ 	.short	0x0006
        /*00f2*/ 	.short	0x0020
        /*00f4*/ 	.byte	0x00, 0xf0, 0x11, 0x00


	//----- nvinfo : EIATTR_KPARAM_INFO
	.align		4
.L_917:
        /*00f8*/ 	.byte	0x04, 0x17
        /*00fa*/ 	.short	(.L_919 - .L_918)
.L_918:
        /*00fc*/ 	.word	0x00000000
        /*0100*/ 	.short	0x0005
        /*0102*/ 	.short	0x001c
        /*0104*/ 	.byte	0x00, 0xf0, 0x11, 0x00


	//----- nvinfo : EIATTR_KPARAM_INFO
	.align		4
.L_919:
        /*0108*/ 	.byte	0x04, 0x17
        /*010a*/ 	.short	(.L_921 - .L_920)
.L_920:
        /*010c*/ 	.word	0x00000000
        /*0110*/ 	.short	0x0004
        /*0112*/ 	.short	0x0018
        /*0114*/ 	.byte	0x00, 0xf0, 0x11, 0x00


	//----- nvinfo : EIATTR_KPARAM_INFO
	.align		4
.L_921:
        /*0118*/ 	.byte	0x04, 0x17
        /*011a*/ 	.short	(.L_923 - .L_922)
.L_922:
        /*011c*/ 	.word	0x00000000
        /*0120*/ 	.short	0x0003
        /*0122*/ 	.short	0x0014
        /*0124*/ 	.byte	0x00, 0xf0, 0x11, 0x00


	//----- nvinfo : EIATTR_KPARAM_INFO
	.align		4
.L_923:
        /*0128*/ 	.byte	0x04, 0x17
        /*012a*/ 	.short	(.L_925 - .L_924)
.L_924:
        /*012c*/ 	.word	0x00000000
        /*0130*/ 	.short	0x0002
        /*0132*/ 	.short	0x0010
        /*0134*/ 	.byte	0x00, 0xf0, 0x11, 0x00


	//----- nvinfo : EIATTR_KPARAM_INFO
	.align		4
.L_925:
        /*0138*/ 	.byte	0x04, 0x17
        /*013a*/ 	.short	(.L_927 - .L_926)
.L_926:
        /*013c*/ 	.word	0x00000000
        /*0140*/ 	.short	0x0001
        /*0142*/ 	.short	0x0008
        /*0144*/ 	.byte	0x00, 0xf5, 0x21, 0x00


	//----- nvinfo : EIATTR_KPARAM_INFO
	.align		4
.L_927:
        /*0148*/ 	.byte	0x04, 0x17
        /*014a*/ 	.short	(.L_929 - .L_928)
.L_928:
        /*014c*/ 	.word	0x00000000
        /*0150*/ 	.short	0x0000
        /*0152*/ 	.short	0x0000
        /*0154*/ 	.byte	0x00, 0xf0, 0x21, 0x00


	//----- nvinfo : EIATTR_SPARSE_MMA_MASK
	.align		4
.L_929:
        /*0158*/ 	.byte	0x03, 0x50
        /*015a*/ 	.short	0x0000


	//----- nvinfo : EIATTR_MAXREG_COUNT
	.align		4
        /*015c*/ 	.byte	0x03, 0x1b
        /*015e*/ 	.short	0x0040


	//----- nvinfo : EIATTR_MERCURY_ISA_VERSION
	.align		4
        /*0160*/ 	.byte	0x03, 0x5f
        /*0162*/ 	.short	0x0101


	//----- nvinfo : EIATTR_VRC_CTA_INIT_COUNT
	.align		4
        /*0164*/ 	.byte	0x02, 0x4a
	.zero		1
	.zero		1


	//----- nvinfo : EIATTR_EXIT_INSTR_OFFSETS
	.align		4
        /*0168*/ 	.byte	0x04, 0x1c
        /*016a*/ 	.short	(.L_931 - .L_930)


	//   ....[0]....
.L_930:
        /*016c*/ 	.word	0x00000090


	//   ....[1]....
        /*0170*/ 	.word	0x000000e0


	//   ....[2]....
        /*0174*/ 	.word	0x00002460


	//----- nvinfo : EIATTR_MAX_THREADS
	.align		4
.L_931:
        /*0178*/ 	.byte	0x04, 0x05
        /*017a*/ 	.short	(.L_933 - .L_932)
.L_932:
        /*017c*/ 	.word	0x00000400
        /*0180*/ 	.word	0x00000001
        /*0184*/ 	.word	0x00000001


	//----- nvinfo : EIATTR_CRS_STACK_SIZE
	.align		4
.L_933:
        /*0188*/ 	.byte	0x04, 0x1e
        /*018a*/ 	.short	(.L_935 - .L_934)
.L_934:
        /*018c*/ 	.word	0x00000000


	//----- nvinfo : EIATTR_CBANK_PARAM_SIZE
	.align		4
.L_935:
        /*0190*/ 	.byte	0x03, 0x19
        /*0192*/ 	.short	0x0060


	//----- nvinfo : EIATTR_PARAM_CBANK
	.align		4
        /*0194*/ 	.byte	0x04, 0x0a
        /*0196*/ 	.short	(.L_937 - .L_936)
	.align		4
.L_936:
        /*0198*/ 	.word	index@(.nv.constant0._ZN2at6native14vol2col_kernelIdEEvlPKT_iiiiiiiiiiiiiiiiiiPS2_)
        /*019c*/ 	.short	0x0380
        /*019e*/ 	.short	0x0060


	//----- nvinfo : EIATTR_SW_WAR
	.align		4
.L_937:
        /*01a0*/ 	.byte	0x04, 0x36
        /*01a2*/ 	.short	(.L_939 - .L_938)
.L_938:
        /*01a4*/ 	.word	0x00000008
.L_939:


//--------------------- .nv.callgraph             --------------------------
	.section	.nv.callgraph,"",@"SHT_CUDA_CALLGRAPH"
	.align	4
	.sectionentsize	8
	.align		4
        /*0000*/ 	.word	0x00000000
	.align		4
        /*0004*/ 	.word	0xffffffff
	.align		4
        /*0008*/ 	.word	0x00000000
	.align		4
        /*000c*/ 	.word	0xfffffffe
	.align		4
        /*0010*/ 	.word	0x00000000
	.align		4
        /*0014*/ 	.word	0xfffffffd
	.align		4
        /*0018*/ 	.word	0x00000000
	.align		4
        /*001c*/ 	.word	0xfffffffc


//--------------------- .nv.constant4             --------------------------
	.section	.nv.constant4,"a",@progbits
	.align	8
	.align		8
.nv.constant4:
        /*0000*/ 	.dword	_ZN57_INTERNAL_fc722a4f_26_NaiveDilatedConvolution_cu_8f80f47d4cuda3std3__45__cpo5beginE
	.align		8
        /*0008*/ 	.dword	_ZN57_INTERNAL_fc722a4f_26_NaiveDilatedConvolution_cu_8f80f47d4cuda3std3__45__cpo3endE
	.align		8
        /*0010*/ 	.dword	_ZN57_INTERNAL_fc722a4f_26_NaiveDilatedConvolution_cu_8f80f47d4cuda3std3__45__cpo6cbeginE
	.align		8
        /*0018*/ 	.dword	_ZN57_INTERNAL_fc722a4f_26_NaiveDilatedConvolution_cu_8f80f47d4cuda3std3__45__cpo4cendE
	.align		8
        /*0020*/ 	.dword	_ZN57_INTERNAL_fc722a4f_26_NaiveDilatedConvolution_cu_8f80f47d4cuda3std3__45__cpo6rbeginE
	.align		8
        /*0028*/ 	.dword	_ZN57_INTERNAL_fc722a4f_26_NaiveDilatedConvolution_cu_8f80f47d4cuda3std3__45__cpo4rendE
	.align		8
        /*0030*/ 	.dword	_ZN57_INTERNAL_fc722a4f_26_NaiveDilatedConvolution_cu_8f80f47d4cuda3std3__45__cpo7crbeginE
	.align		8
        /*0038*/ 	.dword	_ZN57_INTERNAL_fc722a4f_26_NaiveDilatedConvolution_cu_8f80f47d4cuda3std3__45__cpo5crendE
	.align		8
        /*0040*/ 	.dword	_ZN57_INTERNAL_fc722a4f_26_NaiveDilatedConvolution_cu_8f80f47d4cuda3std3__459_GLOBAL__N__fc722a4f_26_NaiveDilatedConvolution_cu_8f80f47d6ignoreE
	.align		8
        /*0048*/ 	.dword	_ZN57_INTERNAL_fc722a4f_26_NaiveDilatedConvolution_cu_8f80f47d4cuda3std3__419piecewise_constructE
	.align		8
        /*0050*/ 	.dword	_ZN57_INTERNAL_fc722a4f_26_NaiveDilatedConvolution_cu_8f80f47d4cuda3std3__48in_placeE
	.align		8
        /*0058*/ 	.dword	_ZN57_INTERNAL_fc722a4f_26_NaiveDilatedConvolution_cu_8f80f47d4cuda3std3__420unreachable_sentinelE
	.align		8
        /*0060*/ 	.dword	_ZN57_INTERNAL_fc722a4f_26_NaiveDilatedConvolution_cu_8f80f47d4cuda3std6ranges3__45__cpo4swapE
	.align		8
        /*0068*/ 	.dword	_ZN57_INTERNAL_fc722a4f_26_NaiveDilatedConvolution_cu_8f80f47d4cuda3std6ranges3__45__cpo9iter_moveE
	.align		8
        /*0070*/ 	.dword	_ZN57_INTERNAL_fc722a4f_26_NaiveDilatedConvolution_cu_8f80f47d4cuda3std6ranges3__45__cpo5beginE
	.align		8
        /*0078*/ 	.dword	_ZN57_INTERNAL_fc722a4f_26_NaiveDilatedConvolution_cu_8f80f47d4cuda3std6ranges3__45__cpo3endE
	.align		8
        /*0080*/ 	.dword	_ZN57_INTERNAL_fc722a4f_26_NaiveDilatedConvolution_cu_8f80f47d4cuda3std6ranges3__45__cpo6cbeginE
	.align		8
        /*0088*/ 	.dword	_ZN57_INTERNAL_fc722a4f_26_NaiveDilatedConvolution_cu_8f80f47d4cuda3std6ranges3__45__cpo4cendE
	.align		8
        /*0090*/ 	.dword	_ZN57_INTERNAL_fc722a4f_26_NaiveDilatedConvolution_cu_8f80f47d4cuda3std6ranges3__45__cpo7advanceE
	.align		8
        /*0098*/ 	.dword	_ZN57_INTERNAL_fc722a4f_26_NaiveDilatedConvolution_cu_8f80f47d4cuda3std6ranges3__45__cpo9iter_swapE
	.align		8
        /*00a0*/ 	.dword	_ZN57_INTERNAL_fc722a4f_26_NaiveDilatedConvolution_cu_8f80f47d4cuda3std6ranges3__45__cpo4nextE
	.align		8
        /*00a8*/ 	.dword	_ZN57_INTERNAL_fc722a4f_26_NaiveDilatedConvolution_cu_8f80f47d4cuda3std6ranges3__45__cpo4prevE
	.align		8
        /*00b0*/ 	.dword	_ZN57_INTERNAL_fc722a4f_26_NaiveDilatedConvolution_cu_8f80f47d4cuda3std6ranges3__45__cpo4dataE
	.align		8
        /*00b8*/ 	.dword	_ZN57_INTERNAL_fc722a4f_26_NaiveDilatedConvolution_cu_8f80f47d4cuda3std6ranges3__45__cpo5cdataE
	.align		8
        /*00c0*/ 	.dword	_ZN57_INTERNAL_fc722a4f_26_NaiveDilatedConvolution_cu_8f80f47d4cuda3std6ranges3__45__cpo4sizeE
	.align		8
        /*00c8*/ 	.dword	_ZN57_INTERNAL_fc722a4f_26_NaiveDilatedConvolution_cu_8f80f47d4cuda3std6ranges3__45__cpo5ssizeE
	.align		8
        /*00d0*/ 	.dword	_ZN57_INTERNAL_fc722a4f_26_NaiveDilatedConvolution_cu_8f80f47d4cuda3std6ranges3__45__cpo8distanceE
	.align		8
        /*00d8*/ 	.dword	_ZN57_INTERNAL_fc722a4f_26_NaiveDilatedConvolution_cu_8f80f47d6thrust24THRUST_300001_SM_1030_NS6system6detail10sequential3seqE


//--------------------- .text._ZN2at6native13col2im_kernelIN3c108BFloat16ES3_EEvlPKT_llllllllllllPS4_ --------------------------
	.section	.text._ZN2at6native13col2im_kernelIN3c108BFloat16ES3_EEvlPKT_llllllllllllPS4_,"ax",@progbits
	.align	128
        .global         _ZN2at6native13col2im_kernelIN3c108BFloat16ES3_EEvlPKT_llllllllllllPS4_
        .type           _ZN2at6native13col2im_kernelIN3c108BFloat16ES3_EEvlPKT_llllllllllllPS4_,@function
        .size           _ZN2at6native13col2im_kernelIN3c108BFloat16ES3_EEvlPKT_llllllllllllPS4_,(.L_x_705 - _ZN2at6native13col2im_kernelIN3c108BFloat16ES3_EEvlPKT_llllllllllllPS4_)
        .other          _ZN2at6native13col2im_kernelIN3c108BFloat16ES3_EEvlPKT_llllllllllllPS4_,@"STO_CUDA_ENTRY STV_DEFAULT"
_ZN2at6native13col2im_kernelIN3c108BFloat16ES3_EEvlPKT_llllllllllllPS4_:
.text._ZN2at6native13col2im_kernelIN3c108BFloat16ES3_EEvlPKT_llllllllllllPS4_:
[----:B------:R-:W0:Y:S01]  /*0000*/  LDC R1, c[0x0][0x37c] ;  /* 0x0000df00ff017b82 */ /* 0x000e220000000800 */
[----:B------:R-:W1:Y:S07]  /*0010*/  S2R R2, SR_TID.X ;  /* 0x0000000000027919 */ /* 0x000e6e0000002100 */
[----:B------:R-:W1:Y:S01]  /*0020*/  S2UR UR4, SR_CTAID.X ;  /* 0x00000000000479c3 */ /* 0x000e620000002500 */
[----:B------:R-:W2:Y:S01]  /*0030*/  LDCU.64 UR6, c[0x0][0x380] ;  /* 0x00007000ff0677ac */ /* 0x000ea20008000a00 */
[----:B------:R-:W-:-:S02]  /*0040*/  IMAD.MOV.U32 R3, RZ, RZ, RZ ;  /* 0x000000ffff037224 */ /* 0x000fc400078e00ff */
[----:B0-----:R-:W-:-:S04]  /*0050*/  VIADD R1, R1, 0xfffffff0 ;  /* 0xfffffff001017836 */ /* 0x001fc80000000000 */
[----:B------:R-:W1:Y:S02]  /*0060*/  LDC R5, c[0x0][0x360] ;  /* 0x0000d800ff057b82 */ /* 0x000e640000000800 */
[----:B-1----:R-:W-:-:S03]  /*0070*/  IMAD.WIDE.U32 R2, R5, UR4, R2 ;  /* 0x0000000405027c25 */ /* 0x002fc6000f8e0002 */
[----:B--2---:R-:W-:-:S04]  /*0080*/  ISETP.GE.U32.AND P0, PT, R2, UR6, PT ;  /* 0x0000000602007c0c */ /* 0x004fc8000bf06070 */
[----:B------:R-:W-:-:S13]  /*0090*/  ISETP.GE.AND.EX P0, PT, R3, UR7, PT, P0 ;  /* 0x0000000703007c0c */ /* 0x000fda000bf06300 */
[----:B------:R-:W-:Y:S05]  /*00a0*/  @P0 EXIT ;  /* 0x000000000000094d */ /* 0x000fea0003800000 */
[----:B------:R-:W0:Y:S01]  /*00b0*/  LDC.64 R38, c[0x0][0x3c8] ;  /* 0x0000f200ff267b82 */ /* 0x000e220000000a00 */
[----:B------:R1:W-:Y:S01]  /*00c0*/  STL [R1+0x4], R2 ;  /* 0x0000040201007387 */ /* 0x0003e20000100800 */
[----:B------:R-:W2:Y:S03]  /*00d0*/  LDCU.64 UR6, c[0x0][0x3e8] ;  /* 0x00007d00ff0677ac */ /* 0x000ea60008000a00 */
[----:B------:R1:W-:Y:S01]  /*00e0*/  STL [R1+0x8], R3 ;  /* 0x0000080301007387 */ /* 0x0003e20000100800 */
[----:B------:R-:W3:Y:S01]  /*00f0*/  LDCU.64 UR8, c[0x0][0x358] ;  /* 0x00006b00ff0877ac */ /* 0x000ee20008000a00 */
[----:B--2---:R-:W-:Y:S02]  /*0100*/  USHF.L.U64.HI UR4, UR6, 0x1, UR7 ;  /* 0x0000000106047899 */ /* 0x004fe40008010207 */
[----:B------:R-:W-:Y:S01]  /*0110*/  USHF.L.U32 UR5, UR6, 0x1, URZ ;  /* 0x0000000106057899 */ /* 0x000fe200080006ff */
[----:B01-3--:R-:W-:-:S11]  /*0120*/  SHF.L.U64.HI R47, R38, 0x2, R39 ;  /* 0x00000002262f7819 */ /* 0x00bfd60000010227 */
.L_x_111:
[----:B------:R-:W2:Y:S01]  /*0130*/  LDL R4, [R1+0x4] ;  /* 0x0000040001047983 */ /* 0x000ea20000100800 */
[----:B------:R-:W0:Y:S01]  /*0140*/  LDCU UR6, c[0x0][0x39c] ;  /* 0x00007380ff0677ac */ /* 0x000e220008000800 */
[----:B------:R-:W-:Y:S01]  /*0150*/  BSSY.RECONVERGENT B0, `(.L_x_0) ;  /* 0x000002e000007945 */ /* 0x000fe20003800200 */
[----:B--2---:R-:W-:-:S04]  /*0160*/  SHF.R.S32.HI R5, RZ, 0x1f, R4 ;  /* 0x0000001fff057819 */ /* 0x004fc80000011404 */
[----:B0-----:R-:W-:-:S04]  /*0170*/  LOP3.LUT R0, R5, UR6, RZ, 0xfc, !PT ;  /* 0x0000000605007c12 */ /* 0x001fc8000f8efcff */
[----:B------:R-:W-:-:S13]  /*0180*/  ISETP.NE.U32.AND P0, PT, R0, RZ, PT ;  /* 0x000000ff0000720c */ /* 0x000fda0003f05070 */
[----:B------:R-:W-:Y:S05]  /*0190*/  @P0 BRA `(.L_x_1) ;  /* 0x0000000000600947 */ /* 0x000fea0003800000 */
[----:B------:R-:W0:Y:S01]  /*01a0*/  LDCU UR6, c[0x0][0x398] ;  /* 0x00007300ff0677ac */ /* 0x000e220008000800 */
[----:B------:R-:W-:Y:S01]  /*01b0*/  HFMA2 R27, -RZ, RZ, 0, 0 ;  /* 0x00000000ff1b7431 */ /* 0x000fe200000001ff */
[----:B0-----:R-:W0:Y:S01]  /*01c0*/  I2F.U32.RP R0, UR6 ;  /* 0x0000000600007d06 */ /* 0x001e220008209000 */
[----:B------:R-:W-:-:S07]  /*01d0*/  ISETP.NE.U32.AND P2, PT, RZ, UR6, PT ;  /* 0x00000006ff007c0c */ /* 0x000fce000bf45070 */
[----:B0-----:R-:W0:Y:S02]  /*01e0*/  MUFU.RCP R0, R0 ;  /* 0x0000000000007308 */ /* 0x001e240000001000 */
[----:B0-----:R-:W-:-:S06]  /*01f0*/  IADD3 R2, PT, PT, R0, 0xffffffe, RZ ;  /* 0x0ffffffe00027810 */ /* 0x001fcc0007ffe0ff */
[----:B------:R0:W1:Y:S02]  /*0200*/  F2I.FTZ.U32.TRUNC.NTZ R3, R2 ;  /* 0x0000000200037305 */ /* 0x000064000021f000 */
[----:B0-----:R-:W-:Y:S02]  /*0210*/  IMAD.MOV.U32 R2, RZ, RZ, RZ ;  /* 0x000000ffff027224 */ /* 0x001fe400078e00ff */
[----:B-1----:R-:W-:-:S04]  /*0220*/  IMAD.MOV R7, RZ, RZ, -R3 ;  /* 0x000000ffff077224 */ /* 0x002fc800078e0a03 */
[----:B------:R-:W-:-:S04]  /*0230*/  IMAD R7, R7, UR6, RZ ;  /* 0x0000000607077c24 */ /* 0x000fc8000f8e02ff */
[----:B------:R-:W-:-:S06]  /*0240*/  IMAD.HI.U32 R3, R3, R7, R2 ;  /* 0x0000000703037227 */ /* 0x000fcc00078e0002 */
[----:B------:R-:W-:-:S05]  /*0250*/  IMAD.HI.U32 R26, R3, R4, RZ ;  /* 0x00000004031a7227 */ /* 0x000fca00078e00ff */
[----:B------:R-:W-:-:S05]  /*0260*/  IADD3 R3, PT, PT, -R26, RZ, RZ ;  /* 0x000000ff1a037210 */ /* 0x000fca0007ffe1ff */
[----:B------:R-:W-:-:S05]  /*0270*/  IMAD R3, R3, UR6, R4 ;  /* 0x0000000603037c24 */ /* 0x000fca000f8e0204 */
[----:B------:R-:W-:-:S13]  /*0280*/  ISETP.GE.U32.AND P0, PT, R3, UR6, PT ;  /* 0x0000000603007c0c */ /* 0x000fda000bf06070 */
[----:B------:R-:W-:Y:S02]  /*0290*/  @P0 VIADD R3, R3, -UR6 ;  /* 0x8000000603030c36 */ /* 0x000fe40008000000 */
[----:B------:R-:W-:-:S03]  /*02a0*/  @P0 VIADD R26, R26, 0x1 ;  /* 0x000000011a1a0836 */ /* 0x000fc60000000000 */
[----:B------:R-:W-:Y:S01]  /*02b0*/  ISETP.GE.U32.AND P1, PT, R3, UR6, PT ;  /* 0x0000000603007c0c */ /* 0x000fe2000bf26070 */
[----:B------:R-:W-:-:S12]  /*02c0*/  IMAD.MOV.U32 R3, RZ, RZ, RZ ;  /* 0x000000ffff037224 */ /* 0x000fd800078e00ff */
[----:B------:R-:W-:Y:S02]  /*02d0*/  @P1 IADD3 R26, PT, PT, R26, 0x1, RZ ;  /* 0x000000011a1a1810 */ /* 0x000fe40007ffe0ff */
[----:B------:R-:W-:-:S05]  /*02e0*/  @!P2 LOP3.LUT R26, RZ, UR6, RZ, 0x33, !PT ;  /* 0x00000006ff1aac12 */ /* 0x000fca000f8e33ff */
[----:B------:R-:W-:-:S04]  /*02f0*/  IMAD.MOV R2, RZ, RZ, -R26 ;  /* 0x000000ffff027224 */ /* 0x000fc800078e0a1a */
[----:B------:R-:W-:Y:S01]  /*0300*/  IMAD R2, R2, UR6, R4 ;  /* 0x0000000602027c24 */ /* 0x000fe2000f8e0204 */
[----:B------:R-:W-:Y:S06]  /*0310*/  BRA `(.L_x_2) ;  /* 0x0000000000447947 */ /* 0x000fec0003800000 */
.L_x_1:
[----:B------:R-:W0:Y:S01]  /*0320*/  LDCU.64 UR6, c[0x0][0x398] ;  /* 0x00007300ff0677ac */ /* 0x000e220008000a00 */
[----:B------:R-:W-:Y:S01]  /*0330*/  IMAD.MOV.U32 R40, RZ, RZ, R4 ;  /* 0x000000ffff287224 */ /* 0x000fe200078e0004 */
[----:B------:R-:W-:Y:S01]  /*0340*/  MOV R4, 0x390 ;  /* 0x0000039000047802 */ /* 0x000fe20000000f00 */
[----:B------:R-:W-:Y:S02]  /*0350*/  IMAD.MOV.U32 R0, RZ, RZ, R5 ;  /* 0x000000ffff007224 */ /* 0x000fe400078e0005 */
[----:B0-----:R-:W-:Y:S01]  /*0360*/  IMAD.U32 R3, RZ, RZ, UR6 ;  /* 0x00000006ff037e24 */ /* 0x001fe2000f8e00ff */
[----:B------:R-:W-:-:S07]  /*0370*/  MOV R2, UR7 ;  /* 0x0000000700027c02 */ /* 0x000fce0008000f00 */
[----:B------:R-:W-:Y:S05]  /*0380*/  CALL.REL.NOINC `($__internal_0_$__cuda_sm20_div_s64) ;  /* 0x0000005800f47944 */ /* 0x000fea0003c00000 */
[----:B------:R-:W2:Y:S01]  /*0390*/  LDL R2, [R1+0x4] ;  /* 0x0000040001027983 */ /* 0x000ea20000100800 */
[----:B------:R-:W0:Y:S01]  /*03a0*/  LDCU.64 UR6, c[0x0][0x398] ;  /* 0x00007300ff0677ac */ /* 0x000e220008000a00 */
[----:B------:R-:W-:Y:S01]  /*03b0*/  IADD3 R7, P0, PT, RZ, -R26, RZ ;  /* 0x8000001aff077210 */ /* 0x000fe20007f1e0ff */
[----:B------:R-:W-:-:S04]  /*03c0*/  IMAD.MOV.U32 R27, RZ, RZ, R0 ;  /* 0x000000ffff1b7224 */ /* 0x000fc800078e0000 */
[----:B------:R-:W-:-:S04]  /*03d0*/  IMAD.X R6, RZ, RZ, ~R0, P0 ;  /* 0x000000ffff067224 */ /* 0x000fc800000e0e00 */
[----:B0-----:R-:W-:Y:S01]  /*03e0*/  IMAD R6, R6, UR6, RZ ;  /* 0x0000000606067c24 */ /* 0x001fe2000f8e02ff */
[----:B--2---:R-:W-:-:S05]  /*03f0*/  MOV R4, R2 ;  /* 0x0000000200047202 */ /* 0x004fca0000000f00 */
[----:B------:R-:W-:-:S04]  /*0400*/  IMAD.WIDE.U32 R2, R7, UR6, R4 ;  /* 0x0000000607027c25 */ /* 0x000fc8000f8e0004 */
[----:B------:R-:W-:-:S04]  /*0410*/  IMAD R7, R7, UR7, R6 ;  /* 0x0000000707077c24 */ /* 0x000fc8000f8e0206 */
[----:B------:R-:W-:-:S07]  /*0420*/  IMAD.IADD R3, R3, 0x1, R7 ;  /* 0x0000000103037824 */ /* 0x000fce00078e0207 */
.L_x_2:
[----:B------:R-:W-:Y:S05]  /*0430*/  BSYNC.RECONVERGENT B0 ;  /* 0x0000000000007941 */ /* 0x000fea0003800200 */
.L_x_0:
[----:B------:R-:W0:Y:S01]  /*0440*/  LDCU UR10, c[0x0][0x394] ;  /* 0x00007280ff0a77ac */ /* 0x000e220008000800 */
[----:B------:R-:W-:Y:S01]  /*0450*/  BSSY.RECONVERGENT B0, `(.L_x_3) ;  /* 0x0000025000007945 */ /* 0x000fe20003800200 */
[----:B------:R-:W1:Y:S01]  /*0460*/  LDCU.64 UR6, c[0x0][0x3b8] ;  /* 0x00007700ff0677ac */ /* 0x000e620008000a00 */
[----:B0-----:R-:W-:-:S04]  /*0470*/  LOP3.LUT R0, R27, UR10, RZ, 0xfc, !PT ;  /* 0x0000000a1b007c12 */ /* 0x001fc8000f8efcff */
[----:B------:R-:W-:Y:S02]  /*0480*/  ISETP.NE.U32.AND P0, PT, R0, RZ, PT ;  /* 0x000000ff0000720c */ /* 0x000fe40003f05070 */
[----:B-1----:R-:W-:-:S04]  /*0490*/  IADD3 R54, P1, PT, R2, UR6, RZ ;  /* 0x0000000602367c10 */ /* 0x002fc8000ff3e0ff */
[----:B------:R-:W-:-:S07]  /*04a0*/  IADD3.X R55, PT, PT, R3, UR7, RZ, P1, !PT ;  /* 0x0000000703377c10 */ /* 0x000fce0008ffe4ff */
[----:B------:R-:W-:Y:S05]  /*04b0*/  @P0 BRA `(.L_x_4) ;  /* 0x0000000000540947 */ /* 0x000fea0003800000 */
[----:B------:R-:W0:Y:S02]  /*04c0*/  LDCU UR6, c[0x0][0x390] ;  /* 0x00007200ff0677ac */ /* 0x000e240008000800 */
        /* <DEDUP_REMOVED lines=11> */
[----:B------:R-:W-:Y:S02]  /*0580*/  IMAD R26, R3, UR6, R26 ;  /* 0x00000006031a7c24 */ /* 0x000fe4000f8e021a */
[----:B------:R-:W-:-:S03]  /*0590*/  IMAD.MOV.U32 R3, RZ, RZ, RZ ;  /* 0x000000ffff037224 */ /* 0x000fc600078e00ff */
[----:B------:R-:W-:-:S13]  /*05a0*/  ISETP.GE.U32.AND P0, PT, R26, UR6, PT ;  /* 0x000000061a007c0c */ /* 0x000fda000bf06070 */
[----:B------:R-:W-:-:S05]  /*05b0*/  @P0 VIADD R26, R26, -UR6 ;  /* 0x800000061a1a0c36 */ /* 0x000fca0008000000 */
[----:B------:R-:W-:-:S13]  /*05c0*/  ISETP.GE.U32.AND P0, PT, R26, UR6, PT ;  /* 0x000000061a007c0c */ /* 0x000fda000bf06070 */
[----:B------:R-:W-:Y:S01]  /*05d0*/  @P0 VIADD R26, R26, -UR6 ;  /* 0x800000061a1a0c36 */ /* 0x000fe20008000000 */
[----:B------:R-:W-:-:S04]  /*05e0*/  @!P1 LOP3.LUT R26, RZ, UR6, RZ, 0x33, !PT ;  /* 0x00000006ff1a9c12 */ /* 0x000fc8000f8e33ff */
[----:B------:R-:W-:Y:S01]  /*05f0*/  MOV R2, R26 ;  /* 0x0000001a00027202 */ /* 0x000fe20000000f00 */
[----:B------:R-:W-:Y:S06]  /*0600*/  BRA `(.L_x_5) ;  /* 0x0000000000247947 */ /* 0x000fec0003800000 */
.L_x_4:
[----:B------:R-:W0:Y:S01]  /*0610*/  LDCU.64 UR6, c[0x0][0x390] ;  /* 0x00007200ff0677ac */ /* 0x000e220008000a00 */
[----:B------:R-:W-:Y:S01]  /*0620*/  IMAD.MOV.U32 R31, RZ, RZ, R26 ;  /* 0x000000ffff1f7224 */ /* 0x000fe200078e001a */
[----:B------:R-:W-:Y:S02]  /*0630*/  MOV R35, R27 ;  /* 0x0000001b00237202 */ /* 0x000fe40000000f00 */
[----:B------:R-:W-:Y:S01]  /*0640*/  MOV R30, 0x680 ;  /* 0x00000680001e7802 */ /* 0x000fe20000000f00 */
[----:B0-----:R-:W-:Y:S02]  /*0650*/  IMAD.U32 R4, RZ, RZ, UR6 ;  /* 0x00000006ff047e24 */ /* 0x001fe4000f8e00ff */
[----:B------:R-:W-:-:S07]  /*0660*/  IMAD.U32 R0, RZ, RZ, UR7 ;  /* 0x00000007ff007e24 */ /* 0x000fce000f8e00ff */
[----:B------:R-:W-:Y:S05]  /*0670*/  CALL.REL.NOINC `($__internal_1_$__cuda_sm20_rem_s64) ;  /* 0x0000005c00947944 */ /* 0x000fea0003c00000 */
[----:B------:R-:W-:Y:S01]  /*0680*/  MOV R2, R0 ;  /* 0x0000000000027202 */ /* 0x000fe20000000f00 */
[----:B------:R-:W-:-:S07]  /*0690*/  IMAD.MOV.U32 R3, RZ, RZ, R4 ;  /* 0x000000ffff037224 */ /* 0x000fce00078e0004 */
.L_x_5:
[----:B------:R-:W-:Y:S05]  /*06a0*/  BSYNC.RECONVERGENT B0 ;  /* 0x0000000000007941 */ /* 0x000fea0003800200 */
.L_x_3:
[----:B------:R0:W5:Y:S01]  /*06b0*/  LDL R12, [R1+0x4] ;  /* 0x00000400010c7983 */ /* 0x0001620000100800 */
[----:B------:R-:W1:Y:S01]  /*06c0*/  LDC.64 R10, c[0x0][0x390] ;  /* 0x0000e400ff0a7b82 */ /* 0x000e620000000a00 */
[----:B------:R-:W2:Y:S01]  /*06d0*/  LDCU.64 UR6, c[0x0][0x3b0] ;  /* 0x00007600ff0677ac */ /* 0x000ea20008000a00 */
[----:B------:R-:W-:Y:S06]  /*06e0*/  BSSY.RECONVERGENT B0, `(.L_x_6) ;  /* 0x0000027000007945 */ /* 0x000fec0003800200 */
[----:B------:R-:W1:Y:S01]  /*06f0*/  LDC.64 R8, c[0x0][0x398] ;  /* 0x0000e600ff087b82 */ /* 0x000e620000000a00 */
[----:B--2---:R-:W-:-:S04]  /*0700*/  IADD3 R60, P1, PT, R2, UR6, RZ ;  /* 0x00000006023c7c10 */ /* 0x004fc8000ff3e0ff */
[----:B------:R-:W-:Y:S01]  /*0710*/  IADD3.X R61, PT, PT, R3, UR7, RZ, P1, !PT ;  /* 0x00000007033d7c10 */ /* 0x000fe20008ffe4ff */
[-C--:B-1----:R-:W-:Y:S02]  /*0720*/  IMAD R0, R9, R10.reuse, RZ ;  /* 0x0000000a09007224 */ /* 0x082fe400078e02ff */
[----:B------:R-:W-:-:S04]  /*0730*/  IMAD.WIDE.U32 R6, R8, R10, RZ ;  /* 0x0000000a08067225 */ /* 0x000fc800078e00ff */
[----:B------:R-:W-:-:S04]  /*0740*/  IMAD R9, R8, R11, R0 ;  /* 0x0000000b08097224 */ /* 0x000fc800078e0200 */
[----:B------:R-:W-:-:S05]  /*0750*/  IMAD.IADD R4, R7, 0x1, R9 ;  /* 0x0000000107047824 */ /* 0x000fca00078e0209 */
[----:B------:R-:W-:-:S04]  /*0760*/  LOP3.LUT R0, R5, R4, RZ, 0xfc, !PT ;  /* 0x0000000405007212 */ /* 0x000fc800078efcff */
[----:B------:R-:W-:-:S13]  /*0770*/  ISETP.NE.U32.AND P0, PT, R0, RZ, PT ;  /* 0x000000ff0000720c */ /* 0x000fda0003f05070 */
[----:B0-----:R-:W-:Y:S05]  /*0780*/  @P0 BRA `(.L_x_7) ;  /* 0x0000000000500947 */ /* 0x001fea0003800000 */
[----:B------:R-:W0:Y:S01]  /*0790*/  I2F.U32.RP R0, R6 ;  /* 0x0000000600007306 */ /* 0x000e220000209000 */
[----:B------:R-:W-:Y:S01]  /*07a0*/  ISETP.NE.U32.AND P2, PT, R6, RZ, PT ;  /* 0x000000ff0600720c */ /* 0x000fe20003f45070 */
[----:B------:R-:W-:-:S06]  /*07b0*/  IMAD.MOV.U32 R19, RZ, RZ, RZ ;  /* 0x000000ffff137224 */ /* 0x000fcc00078e00ff */
[----:B0-----:R-:W0:Y:S02]  /*07c0*/  MUFU.RCP R0, R0 ;  /* 0x0000000000007308 */ /* 0x001e240000001000 */
[----:B0-----:R-:W-:-:S06]  /*07d0*/  IADD3 R2, PT, PT, R0, 0xffffffe, RZ ;  /* 0x0ffffffe00027810 */ /* 0x001fcc0007ffe0ff */
[----:B------:R0:W1:Y:S02]  /*07e0*/  F2I.FTZ.U32.TRUNC.NTZ R3, R2 ;  /* 0x0000000200037305 */ /* 0x000064000021f000 */
[----:B0-----:R-:W-:Y:S02]  /*07f0*/  IMAD.MOV.U32 R2, RZ, RZ, RZ ;  /* 0x000000ffff027224 */ /* 0x001fe400078e00ff */
[----:B-1----:R-:W-:-:S04]  /*0800*/  IMAD.MOV R5, RZ, RZ, -R3 ;  /* 0x000000ffff057224 */ /* 0x002fc800078e0a03 */
[----:B------:R-:W-:-:S04]  /*0810*/  IMAD R5, R5, R6, RZ ;  /* 0x0000000605057224 */ /* 0x000fc800078e02ff */
[----:B------:R-:W-:-:S06]  /*0820*/  IMAD.HI.U32 R3, R3, R5, R2 ;  /* 0x0000000503037227 */ /* 0x000fcc00078e0002 */
[----:B-----5:R-:W-:-:S05]  /*0830*/  IMAD.HI.U32 R18, R3, R12, RZ ;  /* 0x0000000c03127227 */ /* 0x020fca00078e00ff */
[----:B------:R-:W-:-:S05]  /*0840*/  IADD3 R3, PT, PT, -R18, RZ, RZ ;  /* 0x000000ff12037210 */ /* 0x000fca0007ffe1ff */
[----:B------:R-:W-:-:S05]  /*0850*/  IMAD R3, R6, R3, R12 ;  /* 0x0000000306037224 */ /* 0x000fca00078e020c */
[----:B------:R-:W-:-:S13]  /*0860*/  ISETP.GE.U32.AND P0, PT, R3, R6, PT ;  /* 0x000000060300720c */ /* 0x000fda0003f06070 */
[----:B------:R-:W-:Y:S02]  /*0870*/  @P0 IMAD.IADD R3, R3, 0x1, -R6 ;  /* 0x0000000103030824 */ /* 0x000fe400078e0a06 */
[----:B------:R-:W-:-:S03]  /*0880*/  @P0 VIADD R18, R18, 0x1 ;  /* 0x0000000112120836 */ /* 0x000fc60000000000 */
[----:B------:R-:W-:-:S13]  /*0890*/  ISETP.GE.U32.AND P1, PT, R3, R6, PT ;  /* 0x000000060300720c */ /* 0x000fda0003f26070 */
[----:B------:R-:W-:Y:S02]  /*08a0*/  @P1 IADD3 R18, PT, PT, R18, 0x1, RZ ;  /* 0x0000000112121810 */ /* 0x000fe40007ffe0ff */
[----:B------:R-:W-:Y:S01]  /*08b0*/  @!P2 LOP3.LUT R18, RZ, R6, RZ, 0x33, !PT ;  /* 0x00000006ff12a212 */ /* 0x000fe200078e33ff */
[----:B------:R-:W-:Y:S06]  /*08c0*/  BRA `(.L_x_8) ;  /* 0x0000000000207947 */ /* 0x000fec0003800000 */
.L_x_7:
[----:B------:R-:W-:Y:S01]  /*08d0*/  IMAD.MOV.U32 R2, RZ, RZ, R4 ;  /* 0x000000ffff027224 */ /* 0x000fe200078e0004 */
[----:B------:R-:W-:Y:S01]  /*08e0*/  MOV R0, R5 ;  /* 0x0000000500007202 */ /* 0x000fe20000000f00 */
[----:B------:R-:W-:Y:S01]  /*08f0*/  IMAD.MOV.U32 R3, RZ, RZ, R6 ;  /* 0x000000ffff037224 */ /* 0x000fe200078e0006 */
[----:B------:R-:W-:Y:S01]  /*0900*/  MOV R4, 0x930 ;  /* 0x0000093000047802 */ /* 0x000fe20000000f00 */
[----:B-----5:R-:W-:-:S07]  /*0910*/  IMAD.MOV.U32 R40, RZ, RZ, R12 ;  /* 0x000000ffff287224 */ /* 0x020fce00078e000c */
[----:B------:R-:W-:Y:S05]  /*0920*/  CALL.REL.NOINC `($__internal_0_$__cuda_sm20_div_s64) ;  /* 0x00000054008c7944 */ /* 0x000fea0003c00000 */
[----:B------:R-:W-:Y:S01]  /*0930*/  MOV R18, R26 ;  /* 0x0000001a00127202 */ /* 0x000fe20000000f00 */
[----:B------:R-:W-:-:S07]  /*0940*/  IMAD.MOV.U32 R19, RZ, RZ, R0 ;  /* 0x000000ffff137224 */ /* 0x000fce00078e0000 */
.L_x_8:
[----:B------:R-:W-:Y:S05]  /*0950*/  BSYNC.RECONVERGENT B0 ;  /* 0x0000000000007941 */ /* 0x000fea0003800200 */
.L_x_6:
[----:B------:R-:W0:Y:S01]  /*0960*/  LDCU.64 UR6, c[0x0][0x3a8] ;  /* 0x00007500ff0677ac */ /* 0x000e220008000a00 */
[----:B------:R-:W1:Y:S01]  /*0970*/  LDC.64 R4, c[0x0][0x3d8] ;  /* 0x0000f600ff047b82 */ /* 0x000e620000000a00 */
[----:B------:R-:W-:Y:S01]  /*0980*/  BSSY.RECONVERGENT B0, `(.L_x_9) ;  /* 0x0000032000007945 */ /* 0x000fe20003800200 */
[----:B------:R-:W-:Y:S01]  /*0990*/  CS2R R48, SRZ ;  /* 0x0000000000307805 */ /* 0x000fe2000001ff00 */
[----:B0-----:R-:W-:-:S04]  /*09a0*/  UIADD3 UR6, UP0, UPT, UR6, -0x1, URZ ;  /* 0xffffffff06067890 */ /* 0x001fc8000ff1e0ff */
[----:B------:R-:W-:Y:S02]  /*09b0*/  UIADD3.X UR7, UPT, UPT, UR7, -0x1, URZ, UP0, !UPT ;  /* 0xffffffff07077890 */ /* 0x000fe400087fe4ff */
[----:B-1----:R-:W-:-:S04]  /*09c0*/  IMAD.WIDE.U32 R2, R4, UR6, RZ ;  /* 0x0000000604027c25 */ /* 0x002fc8000f8e00ff */
[----:B------:R-:W-:Y:S01]  /*09d0*/  IMAD R0, R4, UR7, RZ ;  /* 0x0000000704007c24 */ /* 0x000fe2000f8e02ff */
[----:B------:R-:W-:-:S03]  /*09e0*/  ISETP.GT.U32.AND P0, PT, R54, R2, PT ;  /* 0x000000023600720c */ /* 0x000fc60003f04070 */
[----:B------:R-:W-:-:S04]  /*09f0*/  IMAD R5, R5, UR6, R0 ;  /* 0x0000000605057c24 */ /* 0x000fc8000f8e0200 */
[----:B------:R-:W-:-:S05]  /*0a00*/  IMAD.IADD R5, R3, 0x1, R5 ;  /* 0x0000000103057824 */ /* 0x000fca00078e0205 */
[----:B------:R-:W-:-:S13]  /*0a10*/  ISETP.GT.AND.EX P0, PT, R55, R5, PT, P0 ;  /* 0x000000053700720c */ /* 0x000fda0003f04300 */
[----:B------:R-:W-:Y:S05]  /*0a20*/  @!P0 BRA `(.L_x_10) ;  /* 0x00000000009c8947 */ /* 0x000fea0003800000 */
[----:B------:R-:W0:Y:S01]  /*0a30*/  LDCU UR6, c[0x0][0x3cc] ;  /* 0x00007980ff0677ac */ /* 0x000e220008000800 */
[----:B------:R-:W-:Y:S01]  /*0a40*/  LOP3.LUT R3, RZ, R2, RZ, 0x33, !PT ;  /* 0x00000002ff037212 */ /* 0x000fe200078e33ff */
[----:B------:R-:W-:Y:S01]  /*0a50*/  BSSY.RECONVERGENT B1, `(.L_x_11) ;  /* 0x0000022000017945 */ /* 0x000fe20003800200 */
[----:B------:R-:W-:Y:S02]  /*0a60*/  LOP3.LUT R5, RZ, R5, RZ, 0x33, !PT ;  /* 0x00000005ff057212 */ /* 0x000fe400078e33ff */
[----:B------:R-:W-:-:S04]  /*0a70*/  IADD3 R40, P0, PT, R3, R54, RZ ;  /* 0x0000003603287210 */ /* 0x000fc80007f1e0ff */
[----:B------:R-:W-:-:S04]  /*0a80*/  IADD3.X R0, PT, PT, R5, R55, RZ, P0, !PT ;  /* 0x0000003705007210 */ /* 0x000fc800007fe4ff */
[----:B0-----:R-:W-:-:S04]  /*0a90*/  LOP3.LUT R2, R0, UR6, RZ, 0xfc, !PT ;  /* 0x0000000600027c12 */ /* 0x001fc8000f8efcff */
[----:B------:R-:W-:-:S13]  /*0aa0*/  ISETP.NE.U32.AND P0, PT, R2, RZ, PT ;  /* 0x000000ff0200720c */ /* 0x000fda0003f05070 */
[----:B------:R-:W-:Y:S05]  /*0ab0*/  @P0 BRA `(.L_x_12) ;  /* 0x0000000000540947 */ /* 0x000fea0003800000 */
[----:B------:R-:W0:Y:S01]  /*0ac0*/  LDCU UR6, c[0x0][0x3c8] ;  /* 0x00007900ff0677ac */ /* 0x000e220008000800 */
[----:B------:R-:W-:Y:S01]  /*0ad0*/  IMAD.MOV.U32 R27, RZ, RZ, RZ ;  /* 0x000000ffff1b7224 */ /* 0x000fe200078e00ff */
[----:B0-----:R-:W0:Y:S01]  /*0ae0*/  I2F.U32.RP R0, UR6 ;  /* 0x0000000600007d06 */ /* 0x001e220008209000 */
[----:B------:R-:W-:-:S07]  /*0af0*/  ISETP.NE.U32.AND P2, PT, RZ, UR6, PT ;  /* 0x00000006ff007c0c */ /* 0x000fce000bf45070 */
[----:B0-----:R-:W0:Y:S02]  /*0b00*/  MUFU.RCP R0, R0 ;  /* 0x0000000000007308 */ /* 0x001e240000001000 */
[----:B0-----:R-:W-:-:S06]  /*0b10*/  VIADD R2, R0, 0xffffffe ;  /* 0x0ffffffe00027836 */ /* 0x001fcc0000000000 */
[----:B------:R0:W1:Y:S02]  /*0b20*/  F2I.FTZ.U32.TRUNC.NTZ R3, R2 ;  /* 0x0000000200037305 */ /* 0x000064000021f000 */
[----:B0-----:R-:W-:Y:S02]  /*0b30*/  HFMA2 R2, -RZ, RZ, 0, 0 ;  /* 0x00000000ff027431 */ /* 0x001fe400000001ff */
[----:B-1----:R-:W-:-:S04]  /*0b40*/  IMAD.MOV R5, RZ, RZ, -R3 ;  /* 0x000000ffff057224 */ /* 0x002fc800078e0a03 */
[----:B------:R-:W-:-:S04]  /*0b50*/  IMAD R5, R5, UR6, RZ ;  /* 0x0000000605057c24 */ /* 0x000fc8000f8e02ff */
[----:B------:R-:W-:-:S06]  /*0b60*/  IMAD.HI.U32 R3, R3, R5, R2 ;  /* 0x0000000503037227 */ /* 0x000fcc00078e0002 */
[----:B------:R-:W-:-:S04]  /*0b70*/  IMAD.HI.U32 R26, R3, R40, RZ ;  /* 0x00000028031a7227 */ /* 0x000fc800078e00ff */
[----:B------:R-:W-:-:S04]  /*0b80*/  IMAD.MOV R3, RZ, RZ, -R26 ;  /* 0x000000ffff037224 */ /* 0x000fc800078e0a1a */
[----:B------:R-:W-:-:S05]  /*0b90*/  IMAD R3, R3, UR6, R40 ;  /* 0x0000000603037c24 */ /* 0x000fca000f8e0228 */
[----:B------:R-:W-:-:S13]  /*0ba0*/  ISETP.GE.U32.AND P0, PT, R3, UR6, PT ;  /* 0x0000000603007c0c */ /* 0x000fda000bf06070 */
[----:B------:R-:W-:Y:S01]  /*0bb0*/  @P0 VIADD R3, R3, -UR6 ;  /* 0x8000000603030c36 */ /* 0x000fe20008000000 */
[----:B------:R-:W-:-:S04]  /*0bc0*/  @P0 IADD3 R26, PT, PT, R26, 0x1, RZ ;  /* 0x000000011a1a0810 */ /* 0x000fc80007ffe0ff */
[----:B------:R-:W-:-:S13]  /*0bd0*/  ISETP.GE.U32.AND P1, PT, R3, UR6, PT ;  /* 0x0000000603007c0c */ /* 0x000fda000bf26070 */
[----:B------:R-:W-:Y:S01]  /*0be0*/  @P1 VIADD R26, R26, 0x1 ;  /* 0x000000011a1a1836 */ /* 0x000fe20000000000 */
[----:B------:R-:W-:Y:S01]  /*0bf0*/  @!P2 LOP3.LUT R26, RZ, UR6, RZ, 0x33, !PT ;  /* 0x00000006ff1aac12 */ /* 0x000fe2000f8e33ff */
[----:B------:R-:W-:Y:S06]  /*0c00*/  BRA `(.L_x_13) ;  /* 0x0000000000187947 */ /* 0x000fec0003800000 */
.L_x_12:
[----:B------:R-:W0:Y:S01]  /*0c10*/  LDCU.64 UR6, c[0x0][0x3c8] ;  /* 0x00007900ff0677ac */ /* 0x000e220008000a00 */
[----:B------:R-:W-:Y:S02]  /*0c20*/  MOV R4, 0xc60 ;  /* 0x00000c6000047802 */ /* 0x000fe40000000f00 */
[----:B0-----:R-:W-:Y:S01]  /*0c30*/  MOV R3, UR6 ;  /* 0x0000000600037c02 */ /* 0x001fe20008000f00 */
[----:B------:R-:W-:-:S07]  /*0c40*/  IMAD.U32 R2, RZ, RZ, UR7 ;  /* 0x00000007ff027e24 */ /* 0x000fce000f8e00ff */
[----:B------:R-:W-:Y:S05]  /*0c50*/  CALL.REL.NOINC `($__internal_0_$__cuda_sm20_div_s64) ;  /* 0x0000005000c07944 */ /* 0x000fea0003c00000 */
[----:B------:R-:W-:-:S07]  /*0c60*/  IMAD.MOV.U32 R27, RZ, RZ, R0 ;  /* 0x000000ffff1b7224 */ /* 0x000fce00078e0000 */
.L_x_13:
[----:B------:R-:W-:Y:S05]  /*0c70*/  BSYNC.RECONVERGENT B1 ;  /* 0x0000000000017941 */ /* 0x000fea0003800200 */
.L_x_11:
[----:B------:R-:W-:-:S04]  /*0c80*/  IADD3 R48, P0, PT, R26, 0x1, RZ ;  /* 0x000000011a307810 */ /* 0x000fc80007f1e0ff */
[----:B------:R-:W-:-:S09]  /*0c90*/  IADD3.X R49, PT, PT, RZ, R27, RZ, P0, !PT ;  /* 0x0000001bff317210 */ /* 0x000fd200007fe4ff */
.L_x_10:
[----:B------:R-:W-:Y:S05]  /*0ca0*/  BSYNC.RECONVERGENT B0 ;  /* 0x0000000000007941 */ /* 0x000fea0003800200 */
.L_x_9:
[----:B------:R-:W0:Y:S01]  /*0cb0*/  LDCU UR6, c[0x0][0x3cc] ;  /* 0x00007980ff0677ac */ /* 0x000e220008000800 */
[----:B------:R-:W-:Y:S01]  /*0cc0*/  BSSY.RECONVERGENT B0, `(.L_x_14) ;  /* 0x0000021000007945 */ /* 0x000fe20003800200 */
        /* <DEDUP_REMOVED lines=10> */
[----:B0-----:R-:W-:Y:S01]  /*0d70*/  MOV R2, RZ ;  /* 0x000000ff00027202 */ /* 0x001fe20000000f00 */
        /* <DEDUP_REMOVED lines=13> */
.L_x_15:
[----:B------:R-:W0:Y:S01]  /*0e50*/  LDCU.64 UR6, c[0x0][0x3c8] ;  /* 0x00007900ff0677ac */ /* 0x000e220008000a00 */
[----:B------:R-:W-:Y:S02]  /*0e60*/  MOV R40, R54 ;  /* 0x0000003600287202 */ /* 0x000fe40000000f00 */
[----:B------:R-:W-:Y:S02]  /*0e70*/  MOV R0, R55 ;  /* 0x0000003700007202 */ /* 0x000fe40000000f00 */
[----:B------:R-:W-:Y:S01]  /*0e80*/  MOV R4, 0xec0 ;  /* 0x00000ec000047802 */ /* 0x000fe20000000f00 */
[----:B0-----:R-:W-:Y:S02]  /*0e90*/  IMAD.U32 R3, RZ, RZ, UR6 ;  /* 0x00000006ff037e24 */ /* 0x001fe4000f8e00ff */
[----:B------:R-:W-:-:S07]  /*0ea0*/  IMAD.U32 R2, RZ, RZ, UR7 ;  /* 0x00000007ff027e24 */ /* 0x000fce000f8e00ff */
[----:B------:R-:W-:Y:S05]  /*0eb0*/  CALL.REL.NOINC `($__internal_0_$__cuda_sm20_div_s64) ;  /* 0x0000005000287944 */ /* 0x000fea0003c00000 */
[----:B------:R-:W-:-:S07]  /*0ec0*/  IMAD.MOV.U32 R27, RZ, RZ, R0 ;  /* 0x000000ffff1b7224 */ /* 0x000fce00078e0000 */
.L_x_16:
[----:B------:R-:W-:Y:S05]  /*0ed0*/  BSYNC.RECONVERGENT B0 ;  /* 0x0000000000007941 */ /* 0x000fea0003800200 */
.L_x_14:
[----:B------:R-:W0:Y:S01]  /*0ee0*/  LDCU.64 UR6, c[0x0][0x3a0] ;  /* 0x00007400ff0677ac */ /* 0x000e220008000a00 */
[----:B------:R-:W1:Y:S01]  /*0ef0*/  LDC.64 R6, c[0x0][0x3d0] ;  /* 0x0000f400ff067b82 */ /* 0x000e620000000a00 */
[----:B------:R-:W-:Y:S01]  /*0f00*/  IADD3 R36, P0, PT, R26, 0x1, RZ ;  /* 0x000000011a247810 */ /* 0x000fe20007f1e0ff */
[----:B------:R-:W-:Y:S01]  /*0f10*/  BSSY.RECONVERGENT B0, `(.L_x_17) ;  /* 0x0000039000007945 */ /* 0x000fe20003800200 */
[----:B------:R-:W2:Y:S01]  /*0f20*/  LDCU.64 UR10, c[0x0][0x3e8] ;  /* 0x00007d00ff0a77ac */ /* 0x000ea20008000a00 */
[----:B------:R-:W-:Y:S02]  /*0f30*/  IMAD.MOV.U32 R5, RZ, RZ, RZ ;  /* 0x000000ffff057224 */ /* 0x000fe400078e00ff */
[----:B------:R-:W-:Y:S01]  /*0f40*/  IMAD.X R26, RZ, RZ, R27, P0 ;  /* 0x000000ffff1a7224 */ /* 0x000fe200000e061b */
[----:B0-----:R-:W-:-:S04]  /*0f50*/  UIADD3 UR6, UP0, UPT, UR6, -0x1, URZ ;  /* 0xffffffff06067890 */ /* 0x001fc8000ff1e0ff */
[----:B------:R-:W-:Y:S01]  /*0f60*/  UIADD3.X UR7, UPT, UPT, UR7, -0x1, URZ, UP0, !UPT ;  /* 0xffffffff07077890 */ /* 0x000fe200087fe4ff */
[----:B--2---:R-:W-:Y:S01]  /*0f70*/  ISETP.LT.U32.AND P1, PT, R36, UR10, PT ;  /* 0x0000000a24007c0c */ /* 0x004fe2000bf21070 */
[----:B-1----:R-:W-:-:S03]  /*0f80*/  IMAD.WIDE.U32 R2, R6, UR6, RZ ;  /* 0x0000000606027c25 */ /* 0x002fc6000f8e00ff */
[----:B------:R-:W-:Y:S01]  /*0f90*/  ISETP.LT.AND.EX P1, PT, R26, UR11, PT, P1 ;  /* 0x0000000b1a007c0c */ /* 0x000fe2000bf21310 */
[----:B------:R-:W-:Y:S01]  /*0fa0*/  IMAD R0, R6, UR7, RZ ;  /* 0x0000000706007c24 */ /* 0x000fe2000f8e02ff */
[----:B------:R-:W-:Y:S01]  /*0fb0*/  ISETP.GT.U32.AND P0, PT, R60, R2, PT ;  /* 0x000000023c00720c */ /* 0x000fe20003f04070 */
[----:B------:R-:W-:Y:S01]  /*0fc0*/  IMAD.MOV.U32 R6, RZ, RZ, RZ ;  /* 0x000000ffff067224 */ /* 0x000fe200078e00ff */
[----:B------:R-:W-:Y:S01]  /*0fd0*/  SEL R36, R36, UR10, P1 ;  /* 0x0000000a24247c07 */ /* 0x000fe20008800000 */
[----:B------:R-:W-:Y:S01]  /*0fe0*/  IMAD R7, R7, UR6, R0 ;  /* 0x0000000607077c24 */ /* 0x000fe2000f8e0200 */
[----:B------:R-:W-:-:S04]  /*0ff0*/  SEL R39, R26, UR11, P1 ;  /* 0x0000000b1a277c07 */ /* 0x000fc80008800000 */
[----:B------:R-:W-:-:S04]  /*1000*/  IADD3 R7, PT, PT, R3, R7, RZ ;  /* 0x0000000703077210 */ /* 0x000fc80007ffe0ff */
        /* <DEDUP_REMOVED lines=32> */
.L_x_20:
[----:B------:R-:W0:Y:S01]  /*1210*/  LDCU.64 UR6, c[0x0][0x3c0] ;  /* 0x00007800ff0677ac */ /* 0x000e220008000a00 */
[----:B------:R-:W-:Y:S02]  /*1220*/  MOV R4, 0x1260 ;  /* 0x0000126000047802 */ /* 0x000fe40000000f00 */
[----:B0-----:R-:W-:Y:S01]  /*1230*/  MOV R3, UR6 ;  /* 0x0000000600037c02 */ /* 0x001fe20008000f00 */
[----:B------:R-:W-:-:S07]  /*1240*/  IMAD.U32 R2, RZ, RZ, UR7 ;  /* 0x00000007ff027e24 */ /* 0x000fce000f8e00ff */
[----:B------:R-:W-:Y:S05]  /*1250*/  CALL.REL.NOINC `($__internal_0_$__cuda_sm20_div_s64) ;  /* 0x0000004c00407944 */ /* 0x000fea0003c00000 */
[----:B------:R-:W-:-:S07]  /*1260*/  IMAD.MOV.U32 R27, RZ, RZ, R0 ;  /* 0x000000ffff1b7224 */ /* 0x000fce00078e0000 */
.L_x_21:
[----:B------:R-:W-:Y:S05]  /*1270*/  BSYNC.RECONVERGENT B1 ;  /* 0x0000000000017941 */ /* 0x000fea0003800200 */
.L_x_19:
[----:B------:R-:W-:-:S04]  /*1280*/  IADD3 R5, P0, PT, R26, 0x1, RZ ;  /* 0x000000011a057810 */ /* 0x000fc80007f1e0ff */
[----:B------:R-:W-:-:S09]  /*1290*/  IADD3.X R6, PT, PT, RZ, R27, RZ, P0, !PT ;  /* 0x0000001bff067210 */ /* 0x000fd200007fe4ff */
.L_x_18:
[----:B------:R-:W-:Y:S05]  /*12a0*/  BSYNC.RECONVERGENT B0 ;  /* 0x0000000000007941 */ /* 0x000fea0003800200 */
.L_x_17:
        /* <DEDUP_REMOVED lines=26> */
.L_x_23:
        /* <DEDUP_REMOVED lines=8> */
.L_x_24:
[----:B------:R-:W-:Y:S05]  /*14d0*/  BSYNC.RECONVERGENT B0 ;  /* 0x0000000000007941 */ /* 0x000fea0003800200 */
.L_x_22:
[----:B------:R-:W0:Y:S01]  /*14e0*/  LDCU.64 UR6, c[0x0][0x3e0] ;  /* 0x00007c00ff0677ac */ /* 0x000e220008000a00 */
[----:B------:R-:W-:Y:S01]  /*14f0*/  IADD3 R59, P0, PT, R26, 0x1, RZ ;  /* 0x000000011a3b7810 */ /* 0x000fe20007f1e0ff */
[----:B------:R-:W-:Y:S01]  /*1500*/  BSSY.RECONVERGENT B1, `(.L_x_25) ;  /* 0x0000492000017945 */ /* 0x000fe20003800200 */
[----:B------:R-:W-:-:S03]  /*1510*/  PRMT R7, RZ, 0x7610, R7 ;  /* 0x00007610ff077816 */ /* 0x000fc60000000007 */
[----:B------:R-:W-:Y:S01]  /*1520*/  IMAD.X R26, RZ, RZ, R27, P0 ;  /* 0x000000ffff1a7224 */ /* 0x000fe200000e061b */
[----:B0-----:R-:W-:-:S04]  /*1530*/  ISETP.LT.U32.AND P0, PT, R59, UR6, PT ;  /* 0x000000063b007c0c */ /* 0x001fc8000bf01070 */
[----:B------:R-:W-:-:S04]  /*1540*/  ISETP.LT.AND.EX P0, PT, R26, UR7, PT, P0 ;  /* 0x000000071a007c0c */ /* 0x000fc8000bf01300 */
[----:B------:R-:W-:Y:S02]  /*1550*/  SEL R0, R26, UR7, P0 ;  /* 0x000000071a007c07 */ /* 0x000fe40008000000 */
[----:B------:R-:W-:-:S03]  /*1560*/  SEL R59, R59, UR6, P0 ;  /* 0x000000063b3b7c07 */ /* 0x000fc60008000000 */
[----:B------:R0:W-:Y:S01]  /*1570*/  STL [R1], R0 ;  /* 0x0000000001007387 */ /* 0x0001e20000100800 */
[----:B------:R-:W-:-:S04]  /*1580*/  ISETP.GE.U32.AND P0, PT, R5, R59, PT ;  /* 0x0000003b0500720c */ /* 0x000fc80003f06070 */
[----:B------:R-:W-:-:S13]  /*1590*/  ISETP.GE.AND.EX P0, PT, R6, R0, PT, P0 ;  /* 0x000000000600720c */ /* 0x000fda0003f06300 */
[----:B0-----:R-:W-:Y:S05]  /*15a0*/  @P0 BRA `(.L_x_26) ;  /* 0x00000048001c0947 */ /* 0x001fea0003800000 */
[----:B------:R-:W0:Y:S01]  /*15b0*/  LDC.64 R2, c[0x0][0x3c8] ;  /* 0x0000f200ff027b82 */ /* 0x000e220000000a00 */
[----:B------:R-:W1:Y:S01]  /*15c0*/  LDCU.64 UR6, c[0x0][0x3c8] ;  /* 0x00007900ff0677ac */ /* 0x000e620008000a00 */
[----:B------:R-:W-:-:S04]  /*15d0*/  IADD3 R9, P0, PT, RZ, -R48, RZ ;  /* 0x80000030ff097210 */ /* 0x000fc80007f1e0ff */
[----:B------:R-:W-:Y:S01]  /*15e0*/  IADD3.X R0, PT, PT, RZ, ~R49, RZ, P0, !PT ;  /* 0x80000031ff007210 */ /* 0x000fe200007fe4ff */
[----:B-1----:R-:W-:-:S04]  /*15f0*/  IMAD R7, R49, UR6, RZ ;  /* 0x0000000631077c24 */ /* 0x002fc8000f8e02ff */
[----:B------:R-:W-:Y:S02]  /*1600*/  IMAD R0, R0, UR6, RZ ;  /* 0x0000000600007c24 */ /* 0x000fe4000f8e02ff */
[C---:B------:R-:W-:Y:S02]  /*1610*/  IMAD R7, R48.reuse, UR7, R7 ;  /* 0x0000000730077c24 */ /* 0x040fe4000f8e0207 */
[----:B0-----:R-:W-:-:S04]  /*1620*/  IMAD.WIDE.U32 R2, R48, UR6, R2 ;  /* 0x0000000630027c25 */ /* 0x001fc8000f8e0002 */
[----:B------:R-:W-:Y:S01]  /*1630*/  IMAD.IADD R57, R3, 0x1, R7 ;  /* 0x0000000103397824 */ /* 0x000fe200078e0207 */
[C---:B------:R-:W-:Y:S01]  /*1640*/  IADD3 R52, P1, P2, R54.reuse, -UR6, -R2 ;  /* 0x8000000636347c10 */ /* 0x040fe2000fa3e802 */
[----:B------:R-:W-:Y:S01]  /*1650*/  IMAD.WIDE.U32 R50, R9, UR6, R54 ;  /* 0x0000000609327c25 */ /* 0x000fe2000f8e0036 */
[----:B------:R-:W-:Y:S02]  /*1660*/  IADD3 R53, P0, PT, R54, -R2, RZ ;  /* 0x8000000236357210 */ /* 0x000fe40007f1e0ff */
[----:B------:R-:W-:Y:S01]  /*1670*/  IADD3.X R56, PT, PT, R55, ~UR7, ~R57, P1, P2 ;  /* 0x8000000737387c10 */ /* 0x000fe20008fe4c39 */
[----:B------:R-:W-:Y:S01]  /*1680*/  IMAD R9, R9, UR7, R0 ;  /* 0x0000000709097c24 */ /* 0x000fe2000f8e0200 */
[----:B------:R-:W-:Y:S02]  /*1690*/  PRMT R7, RZ, 0x7610, R7 ;  /* 0x00007610ff077816 */ /* 0x000fe40000000007 */
[----:B------:R-:W-:Y:S01]  /*16a0*/  IADD3.X R57, PT, PT, ~R57, R55, RZ, P0, !PT ;  /* 0x0000003739397210 */ /* 0x000fe200007fe5ff */
[----:B------:R-:W-:-:S07]  /*16b0*/  IMAD.IADD R58, R51, 0x1, R9 ;  /* 0x00000001333a7824 */ /* 0x000fce00078e0209 */
.L_x_110:
[----:B------:R-:W-:Y:S01]  /*16c0*/  ISETP.GE.U32.AND P0, PT, R48, R36, PT ;  /* 0x000000243000720c */ /* 0x000fe20003f06070 */
[----:B------:R-:W-:Y:S03]  /*16d0*/  BSSY.RECONVERGENT B0, `(.L_x_27) ;  /* 0x000046e000007945 */ /* 0x000fe60003800200 */
[----:B------:R-:W-:-:S13]  /*16e0*/  ISETP.GE.AND.EX P0, PT, R49, R39, PT, P0 ;  /* 0x000000273100720c */ /* 0x000fda0003f06300 */
[----:B------:R-:W-:Y:S05]  /*16f0*/  @P0 BRA `(.L_x_28) ;  /* 0x0000004400ac0947 */ /* 0x000fea0003800000 */
[----:B------:R-:W0:Y:S01]  /*1700*/  LDCU.64 UR6, c[0x0][0x3c0] ;  /* 0x00007800ff0677ac */ /* 0x000e220008000a00 */
[----:B------:R-:W-:Y:S01]  /*1710*/  IADD3 R3, P0, PT, RZ, -R5, RZ ;  /* 0x80000005ff037210 */ /* 0x000fe20007f1e0ff */
[----:B------:R-:W-:Y:S01]  /*1720*/  BSSY.RECONVERGENT B2, `(.L_x_29) ;  /* 0x0000027000027945 */ /* 0x000fe20003800200 */
[----:B------:R-:W1:Y:S03]  /*1730*/  LDCU UR10, c[0x0][0x3d4] ;  /* 0x00007a80ff0a77ac */ /* 0x000e660008000800 */
[----:B------:R-:W-:-:S04]  /*1740*/  IMAD.X R0, RZ, RZ, ~R6, P0 ;  /* 0x000000ffff007224 */ /* 0x000fc800000e0e06 */
[----:B0-----:R-:W-:Y:S02]  /*1750*/  IMAD R0, R0, UR6, RZ ;  /* 0x0000000600007c24 */ /* 0x001fe4000f8e02ff */
[----:B------:R-:W-:-:S04]  /*1760*/  IMAD.WIDE.U32 R20, R3, UR6, R60 ;  /* 0x0000000603147c25 */ /* 0x000fc8000f8e003c */
[----:B------:R-:W-:-:S04]  /*1770*/  IMAD R3, R3, UR7, R0 ;  /* 0x0000000703037c24 */ /* 0x000fc8000f8e0200 */
[----:B------:R-:W-:-:S05]  /*1780*/  IMAD.IADD R8, R21, 0x1, R3 ;  /* 0x0000000115087824 */ /* 0x000fca00078e0203 */
[----:B-1----:R-:W-:-:S04]  /*1790*/  LOP3.LUT R11, R8, UR10, RZ, 0xfc, !PT ;  /* 0x0000000a080b7c12 */ /* 0x002fc8000f8efcff */
[----:B------:R-:W-:-:S13]  /*17a0*/  ISETP.NE.AND.EX P0, PT, R11, RZ, PT, !PT ;  /* 0x000000ff0b00720c */ /* 0x000fda0003f053f0 */
        /* <DEDUP_REMOVED lines=16> */
[----:B------:R-:W-:-:S05]  /*18b0*/  @P0 VIADD R22, R22, -UR6 ;  /* 0x8000000616160c36 */ /* 0x000fca0008000000 */
[----:B------:R-:W-:-:S13]  /*18c0*/  ISETP.GE.U32.AND P0, PT, R22, UR6, PT ;  /* 0x0000000616007c0c */ /* 0x000fda000bf06070 */
[----:B------:R-:W-:Y:S01]  /*18d0*/  @P0 VIADD R22, R22, -UR6 ;  /* 0x8000000616160c36 */ /* 0x000fe20008000000 */
[----:B------:R-:W-:Y:S01]  /*18e0*/  @!P1 LOP3.LUT R22, RZ, UR6, RZ, 0x33, !PT ;  /* 0x00000006ff169c12 */ /* 0x000fe2000f8e33ff */
[----:B------:R-:W-:Y:S06]  /*18f0*/  BRA `(.L_x_31) ;  /* 0x0000000000247947 */ /* 0x000fec0003800000 */
.L_x_30:
[----:B------:R-:W0:Y:S01]  /*1900*/  LDCU.64 UR6, c[0x0][0x3d0] ;  /* 0x00007a00ff0677ac */ /* 0x000e220008000a00 */
[----:B------:R-:W-:Y:S01]  /*1910*/  IMAD.MOV.U32 R31, RZ, RZ, R20 ;  /* 0x000000ffff1f7224 */ /* 0x000fe200078e0014 */
[----:B------:R-:W-:Y:S01]  /*1920*/  MOV R30, 0x1970 ;  /* 0x00001970001e7802 */ /* 0x000fe20000000f00 */
[----:B------:R-:W-:Y:S02]  /*1930*/  IMAD.MOV.U32 R35, RZ, RZ, R8 ;  /* 0x000000ffff237224 */ /* 0x000fe400078e0008 */
[----:B0-----:R-:W-:Y:S01]  /*1940*/  IMAD.U32 R4, RZ, RZ, UR6 ;  /* 0x00000006ff047e24 */ /* 0x001fe2000f8e00ff */
[----:B------:R-:W-:-:S07]  /*1950*/  MOV R0, UR7 ;  /* 0x0000000700007c02 */ /* 0x000fce0008000f00 */
[----:B------:R-:W-:Y:S05]  /*1960*/  CALL.REL.NOINC `($__internal_1_$__cuda_sm20_rem_s64) ;  /* 0x0000004800d87944 */ /* 0x000fea0003c00000 */
[----:B------:R-:W-:Y:S01]  /*1970*/  IMAD.MOV.U32 R22, RZ, RZ, R0 ;  /* 0x000000ffff167224 */ /* 0x000fe200078e0000 */
[----:B------:R-:W-:-:S07]  /*1980*/  MOV R23, R4 ;  /* 0x0000000400177202 */ /* 0x000fce0000000f00 */
.L_x_31:
[----:B------:R-:W-:Y:S05]  /*1990*/  BSYNC.RECONVERGENT B2 ;  /* 0x0000000000027941 */ /* 0x000fea0003800200 */
.L_x_29:
[--C-:B------:R-:W-:Y:S01]  /*19a0*/  IMAD.IADD R14, R36, 0x1, -R48.reuse ;  /* 0x00000001240e7824 */ /* 0x100fe200078e0a30 */
[----:B------:R-:W-:Y:S01]  /*19b0*/  BSSY.RECONVERGENT B2, `(.L_x_32) ;  /* 0x00001c0000027945 */ /* 0x000fe20003800200 */
[----:B------:R-:W-:Y:S01]  /*19c0*/  IMAD.MOV.U32 R9, RZ, RZ, R48 ;  /* 0x000000ffff097224 */ /* 0x000fe200078e0030 */
[----:B------:R-:W-:Y:S02]  /*19d0*/  MOV R10, R49 ;  /* 0x00000031000a7202 */ /* 0x000fe40000000f00 */
[----:B------:R-:W-:-:S04]  /*19e0*/  LOP3.LUT R14, R14, 0x3, RZ, 0xc0, !PT ;  /* 0x000000030e0e7812 */ /* 0x000fc800078ec0ff */
[----:B------:R-:W-:-:S04]  /*19f0*/  ISETP.NE.U32.AND P0, PT, R14, RZ, PT ;  /* 0x000000ff0e00720c */ /* 0x000fc80003f05070 */
[----:B------:R-:W-:-:S13]  /*1a00*/  ISETP.NE.AND.EX P0, PT, RZ, RZ, PT, P0 ;  /* 0x000000ffff00720c */ /* 0x000fda0003f05300 */
[----:B------:R-:W-:Y:S05]  /*1a10*/  @!P0 BRA `(.L_x_33) ;  /* 0x0000001800e48947 */ /* 0x000fea0003800000 */
[----:B------:R-:W-:Y:S01]  /*1a20*/  ISETP.NE.U32.AND P0, PT, R22, RZ, PT ;  /* 0x000000ff1600720c */ /* 0x000fe20003f05070 */
[----:B------:R-:W-:Y:S03]  /*1a30*/  BSSY.RECONVERGENT B3, `(.L_x_34) ;  /* 0x000008c000037945 */ /* 0x000fe60003800200 */
[----:B------:R-:W-:-:S13]  /*1a40*/  ISETP.NE.AND.EX P0, PT, R23, RZ, PT, P0 ;  /* 0x000000ff1700720c */ /* 0x000fda0003f05300 */
[----:B------:R-:W-:Y:S05]  /*1a50*/  @P0 BRA `(.L_x_35) ;  /* 0x0000000800240947 */ /* 0x000fea0003800000 */
[----:B------:R-:W0:Y:S01]  /*1a60*/  LDCU UR6, c[0x0][0x3dc] ;  /* 0x00007b80ff0677ac */ /* 0x000e220008000800 */
[----:B------:R-:W-:Y:S01]  /*1a70*/  BSSY.RECONVERGENT B4, `(.L_x_36) ;  /* 0x0000022000047945 */ /* 0x000fe20003800200 */
[----:B0-----:R-:W-:-:S04]  /*1a80*/  LOP3.LUT R9, R58, UR6, RZ, 0xfc, !PT ;  /* 0x000000063a097c12 */ /* 0x001fc8000f8efcff */
[----:B------:R-:W-:-:S13]  /*1a90*/  ISETP.NE.AND.EX P0, PT, R9, RZ, PT, !PT ;  /* 0x000000ff0900720c */ /* 0x000fda0003f053f0 */
[----:B------:R-:W-:Y:S05]  /*1aa0*/  @P0 BRA `(.L_x_37) ;  /* 0x0000000000540947 */ /* 0x000fea0003800000 */
[----:B------:R-:W0:Y:S02]  /*1ab0*/  LDCU UR6, c[0x0][0x3d8] ;  /* 0x00007b00ff0677ac */ /* 0x000e240008000800 */
        /* <DEDUP_REMOVED lines=13> */
[----:B------:R-:W-:-:S05]  /*1b90*/  @P0 VIADD R3, R3, -UR6 ;  /* 0x8000000603030c36 */ /* 0x000fca0008000000 */
[----:B------:R-:W-:-:S13]  /*1ba0*/  ISETP.GE.U32.AND P0, PT, R3, UR6, PT ;  /* 0x0000000603007c0c */ /* 0x000fda000bf06070 */
[----:B------:R-:W-:Y:S02]  /*1bb0*/  @P0 IADD3 R3, PT, PT, R3, -UR6, RZ ;  /* 0x8000000603030c10 */ /* 0x000fe4000fffe0ff */
[----:B------:R-:W-:-:S04]  /*1bc0*/  @!P1 LOP3.LUT R3, RZ, UR6, RZ, 0x33, !PT ;  /* 0x00000006ff039c12 */ /* 0x000fc8000f8e33ff */
[----:B------:R-:W-:-:S04]  /*1bd0*/  ISETP.NE.U32.AND P0, PT, R3, RZ, PT ;  /* 0x000000ff0300720c */ /* 0x000fc80003f05070 */
[----:B------:R-:W-:Y:S01]  /*1be0*/  ISETP.NE.AND.EX P0, PT, RZ, RZ, PT, P0 ;  /* 0x000000ffff00720c */ /* 0x000fe20003f05300 */
[----:B------:R-:W-:-:S12]  /*1bf0*/  BRA `(.L_x_38) ;  /* 0x0000000000247947 */ /* 0x000fd80003800000 */
.L_x_37:
[----:B------:R-:W0:Y:S01]  /*1c00*/  LDCU.64 UR6, c[0x0][0x3d8] ;  /* 0x00007b00ff0677ac */ /* 0x000e220008000a00 */
[----:B------:R-:W-:Y:S01]  /*1c10*/  IMAD.MOV.U32 R31, RZ, RZ, R50 ;  /* 0x000000ffff1f7224 */ /* 0x000fe200078e0032 */
[----:B------:R-:W-:Y:S01]  /*1c20*/  MOV R30, 0x1c70 ;  /* 0x00001c70001e7802 */ /* 0x000fe20000000f00 */
[----:B------:R-:W-:Y:S02]  /*1c30*/  IMAD.MOV.U32 R35, RZ, RZ, R58 ;  /* 0x000000ffff237224 */ /* 0x000fe400078e003a */
[----:B0-----:R-:W-:Y:S01]  /*1c40*/  IMAD.U32 R4, RZ, RZ, UR6 ;  /* 0x00000006ff047e24 */ /* 0x001fe2000f8e00ff */
[----:B------:R-:W-:-:S07]  /*1c50*/  MOV R0, UR7 ;  /* 0x0000000700007c02 */ /* 0x000fce0008000f00 */
[----:B------:R-:W-:Y:S05]  /*1c60*/  CALL.REL.NOINC `($__internal_1_$__cuda_sm20_rem_s64) ;  /* 0x0000004800187944 */ /* 0x000fea0003c00000 */
[----:B------:R-:W-:-:S04]  /*1c70*/  ISETP.NE.U32.AND P0, PT, R0, RZ, PT ;  /* 0x000000ff0000720c */ /* 0x000fc80003f05070 */
[----:B------:R-:W-:-:S13]  /*1c80*/  ISETP.NE.AND.EX P0, PT, R4, RZ, PT, P0 ;  /* 0x000000ff0400720c */ /* 0x000fda0003f05300 */
.L_x_38:
[----:B------:R-:W-:Y:S05]  /*1c90*/  BSYNC.RECONVERGENT B4 ;  /* 0x0000000000047941 */ /* 0x000fea0003800200 */
.L_x_36:
[----:B------:R-:W-:Y:S05]  /*1ca0*/  @P0 BRA `(.L_x_35) ;  /* 0x0000000400900947 */ /* 0x000fea0003800000 */
[----:B------:R-:W-:Y:S01]  /*1cb0*/  ISETP.NE.AND.EX P0, PT, R11, RZ, PT, !PT ;  /* 0x000000ff0b00720c */ /* 0x000fe20003f053f0 */
[----:B------:R-:W-:-:S12]  /*1cc0*/  BSSY.RECONVERGENT B4, `(.L_x_39) ;  /* 0x0000020000047945 */ /* 0x000fd80003800200 */
[----:B------:R-:W-:Y:S05]  /*1cd0*/  @P0 BRA `(.L_x_40) ;  /* 0x0000000000540947 */ /* 0x000fea0003800000 */
[----:B------:R-:W0:Y:S02]  /*1ce0*/  LDCU UR6, c[0x0][0x3d0] ;  /* 0x00007a00ff0677ac */ /* 0x000e240008000800 */
[----:B0-----:R-:W0:Y:S01]  /*1cf0*/  I2F.U32.RP R0, UR6 ;  /* 0x0000000600007d06 */ /* 0x001e220008209000 */
[----:B------:R-:W-:-:S07]  /*1d00*/  ISETP.NE.U32.AND P2, PT, RZ, UR6, PT ;  /* 0x00000006ff007c0c */ /* 0x000fce000bf45070 */
[----:B0-----:R-:W0:Y:S02]  /*1d10*/  MUFU.RCP R0, R0 ;  /* 0x0000000000007308 */ /* 0x001e240000001000 */
[----:B0-----:R-:W-:-:S06]  /*1d20*/  VIADD R2, R0, 0xffffffe ;  /* 0x0ffffffe00027836 */ /* 0x001fcc0000000000 */
[----:B------:R0:W1:Y:S02]  /*1d30*/  F2I.FTZ.U32.TRUNC.NTZ R3, R2 ;  /* 0x0000000200037305 */ /* 0x000064000021f000 */
[----:B0-----:R-:W-:Y:S01]  /*1d40*/  IMAD.MOV.U32 R2, RZ, RZ, RZ ;  /* 0x000000ffff027224 */ /* 0x001fe200078e00ff */
[----:B-1----:R-:W-:-:S05]  /*1d50*/  IADD3 R13, PT, PT, RZ, -R3, RZ ;  /* 0x80000003ff0d7210 */ /* 0x002fca0007ffe0ff */
[----:B------:R-:W-:-:S04]  /*1d60*/  IMAD R13, R13, UR6, RZ ;  /* 0x000000060d0d7c24 */ /* 0x000fc8000f8e02ff */
[----:B------:R-:W-:-:S06]  /*1d70*/  IMAD.HI.U32 R13, R3, R13, R2 ;  /* 0x0000000d030d7227 */ /* 0x000fcc00078e0002 */
[----:B------:R-:W-:Y:S01]  /*1d80*/  IMAD.HI.U32 R12, R13, R20, RZ ;  /* 0x000000140d0c7227 */ /* 0x000fe200078e00ff */
[----:B------:R-:W-:-:S03]  /*1d90*/  MOV R13, RZ ;  /* 0x000000ff000d7202 */ /* 0x000fc60000000f00 */
[----:B------:R-:W-:-:S04]  /*1da0*/  IMAD.MOV R3, RZ, RZ, -R12 ;  /* 0x000000ffff037224 */ /* 0x000fc800078e0a0c */
[----:B------:R-:W-:-:S05]  /*1db0*/  IMAD R3, R3, UR6, R20 ;  /* 0x0000000603037c24 */ /* 0x000fca000f8e0214 */
[----:B------:R-:W-:-:S13]  /*1dc0*/  ISETP.GE.U32.AND P0, PT, R3, UR6, PT ;  /* 0x0000000603007c0c */ /* 0x000fda000bf06070 */
[----:B------:R-:W-:Y:S01]  /*1dd0*/  @P0 IADD3 R3, PT, PT, R3, -UR6, RZ ;  /* 0x8000000603030c10 */ /* 0x000fe2000fffe0ff */
[----:B------:R-:W-:-:S03]  /*1de0*/  @P0 VIADD R12, R12, 0x1 ;  /* 0x000000010c0c0836 */ /* 0x000fc60000000000 */
[----:B------:R-:W-:-:S13]  /*1df0*/  ISETP.GE.U32.AND P1, PT, R3, UR6, PT ;  /* 0x0000000603007c0c */ /* 0x000fda000bf26070 */
[----:B------:R-:W-:Y:S01]  /*1e00*/  @P1 VIADD R12, R12, 0x1 ;  /* 0x000000010c0c1836 */ /* 0x000fe20000000000 */
[----:B------:R-:W-:Y:S01]  /*1e10*/  @!P2 LOP3.LUT R12, RZ, UR6, RZ, 0x33, !PT ;  /* 0x00000006ff0cac12 */ /* 0x000fe2000f8e33ff */
[----:B------:R-:W-:Y:S06]  /*1e20*/  BRA `(.L_x_41) ;  /* 0x0000000000247947 */ /* 0x000fec0003800000 */
.L_x_40:
[----:B------:R-:W0:Y:S01]  /*1e30*/  LDCU.64 UR6, c[0x0][0x3d0] ;  /* 0x00007a00ff0677ac */ /* 0x000e220008000a00 */
[----:B------:R-:W-:Y:S01]  /*1e40*/  IMAD.MOV.U32 R40, RZ, RZ, R20 ;  /* 0x000000ffff287224 */ /* 0x000fe200078e0014 */
[----:B------:R-:W-:Y:S01]  /*1e50*/  MOV R4, 0x1ea0 ;  /* 0x00001ea000047802 */ /* 0x000fe20000000f00 */
[----:B------:R-:W-:Y:S02]  /*1e60*/  IMAD.MOV.U32 R0, RZ, RZ, R8 ;  /* 0x000000ffff007224 */ /* 0x000fe400078e0008 */
[----:B0-----:R-:W-:Y:S01]  /*1e70*/  IMAD.U32 R3, RZ, RZ, UR6 ;  /* 0x00000006ff037e24 */ /* 0x001fe2000f8e00ff */
[----:B------:R-:W-:-:S07]  /*1e80*/  MOV R2, UR7 ;  /* 0x0000000700027c02 */ /* 0x000fce0008000f00 */
[----:B------:R-:W-:Y:S05]  /*1e90*/  CALL.REL.NOINC `($__internal_0_$__cuda_sm20_div_s64) ;  /* 0x0000004000307944 */ /* 0x000fea0003c00000 */
[----:B------:R-:W-:Y:S01]  /*1ea0*/  IMAD.MOV.U32 R12, RZ, RZ, R26 ;  /* 0x000000ffff0c7224 */ /* 0x000fe200078e001a */
[----:B------:R-:W-:-:S07]  /*1eb0*/  MOV R13, R0 ;  /* 0x00000000000d7202 */ /* 0x000fce0000000f00 */
.L_x_41:
[----:B------:R-:W-:Y:S05]  /*1ec0*/  BSYNC.RECONVERGENT B4 ;  /* 0x0000000000047941 */ /* 0x000fea0003800200 */
.L_x_39:
[----:B------:R-:W-:Y:S01]  /*1ed0*/  ISETP.NE.AND.EX P0, PT, R9, RZ, PT, !PT ;  /* 0x000000ff0900720c */ /* 0x000fe20003f053f0 */
[----:B------:R-:W-:-:S12]  /*1ee0*/  BSSY.RECONVERGENT B4, `(.L_x_42) ;  /* 0x000001f000047945 */ /* 0x000fd80003800200 */
        /* <DEDUP_REMOVED lines=22> */
.L_x_43:
        /* <DEDUP_REMOVED lines=8> */
.L_x_44:
[----:B------:R-:W-:Y:S05]  /*20d0*/  BSYNC.RECONVERGENT B4 ;  /* 0x0000000000047941 */ /* 0x000fea0003800200 */
.L_x_42:
[----:B------:R-:W0:Y:S01]  /*20e0*/  LDCU.128 UR12, c[0x0][0x3a0] ;  /* 0x00007400ff0c77ac */ /* 0x000e220008000c00 */
[----:B------:R-:W-:Y:S01]  /*20f0*/  MOV R3, R13 ;  /* 0x0000000d00037202 */ /* 0x000fe20000000f00 */
[----:B------:R-:W-:Y:S01]  /*2100*/  IMAD.MOV.U32 R2, RZ, RZ, R12 ;  /* 0x000000ffff027224 */ /* 0x000fe200078e000c */
[----:B------:R-:W-:Y:S01]  /*2110*/  MOV R13, R27 ;  /* 0x0000001b000d7202 */ /* 0x000fe20000000f00 */
[----:B------:R-:W1:Y:S01]  /*2120*/  LDCU.128 UR16, c[0x0][0x3e0] ;  /* 0x00007c00ff1077ac */ /* 0x000e620008000c00 */
[----:B------:R-:W-:Y:S01]  /*2130*/  IMAD.MOV.U32 R12, RZ, RZ, R26 ;  /* 0x000000ffff0c7224 */ /* 0x000fe200078e001a */
[----:B------:R-:W2:Y:S01]  /*2140*/  LDCU.64 UR6, c[0x0][0x388] ;  /* 0x00007100ff0677ac */ /* 0x000ea20008000a00 */
[----:B0-----:R-:W-:Y:S02]  /*2150*/  IMAD R9, R19, UR12, RZ ;  /* 0x0000000c13097c24 */ /* 0x001fe4000f8e02ff */
[----:B------:R-:W-:-:S04]  /*2160*/  IMAD.WIDE.U32 R2, R18, UR12, R2 ;  /* 0x0000000c12027c25 */ /* 0x000fc8000f8e0002 */
[----:B------:R-:W-:Y:S02]  /*2170*/  IMAD R9, R18, UR13, R9 ;  /* 0x0000000d12097c24 */ /* 0x000fe4000f8e0209 */
[----:B------:R-:W-:-:S04]  /*2180*/  IMAD.WIDE.U32 R12, R2, UR14, R12 ;  /* 0x0000000e020c7c25 */ /* 0x000fc8000f8e000c */
[----:B------:R-:W-:-:S04]  /*2190*/  IMAD.IADD R0, R3, 0x1, R9 ;  /* 0x0000000103007824 */ /* 0x000fc800078e0209 */
[----:B------:R-:W-:-:S04]  /*21a0*/  IMAD R3, R0, UR14, RZ ;  /* 0x0000000e00037c24 */ /* 0x000fc8000f8e02ff */
[----:B------:R-:W-:Y:S02]  /*21b0*/  IMAD R3, R2, UR15, R3 ;  /* 0x0000000f02037c24 */ /* 0x000fe4000f8e0203 */
[----:B------:R-:W-:Y:S02]  /*21c0*/  IMAD.MOV.U32 R2, RZ, RZ, R5 ;  /* 0x000000ffff027224 */ /* 0x000fe400078e0005 */
[----:B------:R-:W-:Y:S01]  /*21d0*/  IMAD.IADD R0, R13, 0x1, R3 ;  /* 0x000000010d007824 */ /* 0x000fe200078e0203 */
[----:B------:R-:W-:-:S03]  /*21e0*/  MOV R3, R6 ;  /* 0x0000000600037202 */ /* 0x000fc60000000f00 */
[----:B-1----:R-:W-:Y:S02]  /*21f0*/  IMAD R9, R0, UR16, RZ ;  /* 0x0000001000097c24 */ /* 0x002fe4000f8e02ff */
[----:B------:R-:W-:-:S04]  /*2200*/  IMAD.WIDE.U32 R2, R12, UR16, R2 ;  /* 0x000000100c027c25 */ /* 0x000fc8000f8e0002 */
[----:B------:R-:W-:Y:S02]  /*2210*/  IMAD R9, R12, UR17, R9 ;  /* 0x000000110c097c24 */ /* 0x000fe4000f8e0209 */
[----:B------:R-:W-:-:S04]  /*2220*/  IMAD.WIDE.U32 R12, R2, UR18, R48 ;  /* 0x00000012020c7c25 */ /* 0x000fc8000f8e0030 */
[----:B------:R-:W-:-:S04]  /*2230*/  IMAD.IADD R0, R3, 0x1, R9 ;  /* 0x0000000103007824 */ /* 0x000fc800078e0209 */
[----:B------:R-:W-:-:S04]  /*2240*/  IMAD R3, R0, UR18, RZ ;  /* 0x0000001200037c24 */ /* 0x000fc8000f8e02ff */
[----:B------:R-:W-:Y:S01]  /*2250*/  IMAD R3, R2, UR19, R3 ;  /* 0x0000001302037c24 */ /* 0x000fe2000f8e0203 */
[----:B--2---:R-:W-:-:S03]  /*2260*/  LEA R2, P0, R12, UR6, 0x1 ;  /* 0x000000060c027c11 */ /* 0x004fc6000f8008ff */
[----:B------:R-:W-:-:S05]  /*2270*/  IMAD.IADD R3, R13, 0x1, R3 ;  /* 0x000000010d037824 */ /* 0x000fca00078e0203 */
[----:B------:R-:W-:-:S05]  /*2280*/  LEA.HI.X R3, R12, UR7, R3, 0x1, P0 ;  /* 0x000000070c037c11 */ /* 0x000fca00080f0c03 */
[----:B------:R-:W2:Y:S01]  /*2290*/  LDG.E.U16 R2, desc[UR8][R2.64] ;  /* 0x0000000802027981 */ /* 0x000ea2000c1e1500 */
[----:B------:R-:W-:Y:S01]  /*22a0*/  SHF.L.U32 R7, R7, 0x10, RZ ;  /* 0x0000001007077819 */ /* 0x000fe200000006ff */
[----:B--2---:R-:W-:-:S04]  /*22b0*/  IMAD.U32 R0, R2, 0x10000, RZ ;  /* 0x0001000002007824 */ /* 0x004fc800078e00ff */
[----:B------:R-:W-:-:S05]  /*22c0*/  FADD.FTZ R0, R7, R0 ;  /* 0x0000000007007221 */ /* 0x000fca0000010000 */
[----:B------:R-:W-:-:S04]  /*22d0*/  F2FP.BF16.F32.PACK_AB R0, RZ, R0 ;  /* 0x00000000ff00723e */ /* 0x000fc800000010ff */
[----:B------:R-:W-:-:S07]  /*22e0*/  PRMT R7, R0, 0x7610, R7 ;  /* 0x0000761000077816 */ /* 0x000fce0000000007 */
.L_x_35:
[----:B------:R-:W-:Y:S05]  /*22f0*/  BSYNC.RECONVERGENT B3 ;  /* 0x0000000000037941 */ /* 0x000fea0003800200 */
.L_x_34:
[----:B------:R-:W-:Y:S02]  /*2300*/  ISETP.NE.U32.AND P0, PT, R14, 0x1, PT ;  /* 0x000000010e00780c */ /* 0x000fe40003f05070 */
[----:B------:R-:W-:Y:S02]  /*2310*/  IADD3 R9, P1, PT, R48, 0x1, RZ ;  /* 0x0000000130097810 */ /* 0x000fe40007f3e0ff */
[----:B------:R-:W-:-:S03]  /*2320*/  ISETP.NE.AND.EX P0, PT, RZ, RZ, PT, P0 ;  /* 0x000000ffff00720c */ /* 0x000fc60003f05300 */
[----:B------:R-:W-:-:S10]  /*2330*/  IMAD.X R10, RZ, RZ, R49, P1 ;  /* 0x000000ffff0a7224 */ /* 0x000fd400008e0631 */
        /* <DEDUP_REMOVED lines=27> */
[----:B------:R-:W-:-:S04]  /*24f0*/  @!P1 LOP3.LUT R0, RZ, UR6, RZ, 0x33, !PT ;  /* 0x00000006ff009c12 */ /* 0x000fc8000f8e33ff */
[----:B------:R-:W-:-:S04]  /*2500*/  ISETP.NE.U32.AND P0, PT, R0, RZ, PT ;  /* 0x000000ff0000720c */ /* 0x000fc80003f05070 */
[----:B------:R-:W-:Y:S01]  /*2510*/  ISETP.NE.AND.EX P0, PT, RZ, RZ, PT, P0 ;  /* 0x000000ffff00720c */ /* 0x000fe20003f05300 */
[----:B------:R-:W-:-:S12]  /*2520*/  BRA `(.L_x_49) ;  /* 0x0000000000247947 */ /* 0x000fd80003800000 */
.L_x_48:
[----:B------:R-:W0:Y:S01]  /*2530*/  LDCU.64 UR6, c[0x0][0x3d8] ;  /* 0x00007b00ff0677ac */ /* 0x000e220008000a00 */
[----:B------:R-:W-:Y:S02]  /*2540*/  MOV R31, R53 ;  /* 0x00000035001f7202 */ /* 0x000fe40000000f00 */
[----:B------:R-:W-:Y:S02]  /*2550*/  MOV R35, R57 ;  /* 0x0000003900237202 */ /* 0x000fe40000000f00 */
[----:B------:R-:W-:Y:S01]  /*2560*/  MOV R30, 0x25a0 ;  /* 0x000025a0001e7802 */ /* 0x000fe20000000f00 */
[----:B0-----:R-:W-:Y:S02]  /*2570*/  IMAD.U32 R4, RZ, RZ, UR6 ;  /* 0x00000006ff047e24 */ /* 0x001fe4000f8e00ff */
[----:B------:R-:W-:-:S07]  /*2580*/  IMAD.U32 R0, RZ, RZ, UR7 ;  /* 0x00000007ff007e24 */ /* 0x000fce000f8e00ff */
[----:B------:R-:W-:Y:S05]  /*2590*/  CALL.REL.NOINC `($__internal_1_$__cuda_sm20_rem_s64) ;  /* 0x0000003c00cc7944 */ /* 0x000fea0003c00000 */
[----:B------:R-:W-:-:S04]  /*25a0*/  ISETP.NE.U32.AND P0, PT, R0, RZ, PT ;  /* 0x000000ff0000720c */ /* 0x000fc80003f05070 */
[----:B------:R-:W-:-:S13]  /*25b0*/  ISETP.NE.AND.EX P0, PT, R4, RZ, PT, P0 ;  /* 0x000000ff0400720c */ /* 0x000fda0003f05300 */
.L_x_49:
[----:B------:R-:W-:Y:S05]  /*25c0*/  BSYNC.RECONVERGENT B4 ;  /* 0x0000000000047941 */ /* 0x000fea0003800200 */
.L_x_47:
        /* <DEDUP_REMOVED lines=15> */
[----:B------:R-:W-:Y:S02]  /*26c0*/  IMAD.MOV R3, RZ, RZ, -R12 ;  /* 0x000000ffff037224 */ /* 0x000fe400078e0a0c */
[----:B------:R-:W-:Y:S02]  /*26d0*/  IMAD.MOV.U32 R13, RZ, RZ, RZ ;  /* 0x000000ffff0d7224 */ /* 0x000fe400078e00ff */
        /* <DEDUP_REMOVED lines=8> */
.L_x_51:
[----:B------:R-:W0:Y:S01]  /*2760*/  LDCU.64 UR6, c[0x0][0x3d0] ;  /* 0x00007a00ff0677ac */ /* 0x000e220008000a00 */
[----:B------:R-:W-:Y:S02]  /*2770*/  MOV R40, R20 ;  /* 0x0000001400287202 */ /* 0x000fe40000000f00 */
[----:B------:R-:W-:Y:S02]  /*2780*/  MOV R0, R8 ;  /* 0x0000000800007202 */ /* 0x000fe40000000f00 */
[----:B------:R-:W-:Y:S01]  /*2790*/  MOV R4, 0x27d0 ;  /* 0x000027d000047802 */ /* 0x000fe20000000f00 */
[----:B0-----:R-:W-:Y:S02]  /*27a0*/  IMAD.U32 R3, RZ, RZ, UR6 ;  /* 0x00000006ff037e24 */ /* 0x001fe4000f8e00ff */
[----:B------:R-:W-:-:S07]  /*27b0*/  IMAD.U32 R2, RZ, RZ, UR7 ;  /* 0x00000007ff027e24 */ /* 0x000fce000f8e00ff */
[----:B------:R-:W-:Y:S05]  /*27c0*/  CALL.REL.NOINC `($__internal_0_$__cuda_sm20_div_s64) ;  /* 0x0000003400e47944 */ /* 0x000fea0003c00000 */
[----:B------:R-:W-:Y:S02]  /*27d0*/  IMAD.MOV.U32 R12, RZ, RZ, R26 ;  /* 0x000000ffff0c7224 */ /* 0x000fe400078e001a */
[----:B------:R-:W-:-:S07]  /*27e0*/  IMAD.MOV.U32 R13, RZ, RZ, R0 ;  /* 0x000000ffff0d7224 */ /* 0x000fce00078e0000 */
.L_x_52:
[----:B------:R-:W-:Y:S05]  /*27f0*/  BSYNC.RECONVERGENT B4 ;  /* 0x0000000000047941 */ /* 0x000fea0003800200 */
.L_x_50:
        /* <DEDUP_REMOVED lines=20> */
[----:B------:R-:W-:-:S13]  /*2940*/  ISETP.GE.U32.AND P1, PT, R4, UR6, PT ;  /* 0x0000000604007c0c */ /* 0x000fda000bf26070 */
[----:B------:R-:W-:Y:S02]  /*2950*/  @P1 IADD3 R26, PT, PT, R26, 0x1, RZ ;  /* 0x000000011a1a1810 */ /* 0x000fe40007ffe0ff */
[----:B------:R-:W-:Y:S01]  /*2960*/  @!P2 LOP3.LUT R26, RZ, UR6, RZ, 0x33, !PT ;  /* 0x00000006ff1aac12 */ /* 0x000fe2000f8e33ff */
[----:B------:R-:W-:Y:S06]  /*2970*/  BRA `(.L_x_55) ;  /* 0x0000000000207947 */ /* 0x000fec0003800000 */
.L_x_54:
[----:B------:R-:W0:Y:S01]  /*2980*/  LDCU.64 UR6, c[0x0][0x3d8] ;  /* 0x00007b00ff0677ac */ /* 0x000e220008000a00 */
[----:B------:R-:W-:Y:S01]  /*2990*/  IMAD.MOV.U32 R40, RZ, RZ, R53 ;  /* 0x000000ffff287224 */ /* 0x000fe200078e0035 */
[----:B------:R-:W-:Y:S01]  /*29a0*/  MOV R4, 0x29f0 ;  /* 0x000029f000047802 */ /* 0x000fe20000000f00 */
[----:B------:R-:W-:Y:S01]  /*29b0*/  IMAD.MOV.U32 R0, RZ, RZ, R57 ;  /* 0x000000ffff007224 */ /* 0x000fe200078e0039 */
[----:B0-----:R-:W-:Y:S01]  /*29c0*/  MOV R3, UR6 ;  /* 0x0000000600037c02 */ /* 0x001fe20008000f00 */
[----:B------:R-:W-:-:S07]  /*29d0*/  IMAD.U32 R2, RZ, RZ, UR7 ;  /* 0x00000007ff027e24 */ /* 0x000fce000f8e00ff */
[----:B------:R-:W-:Y:S05]  /*29e0*/  CALL.REL.NOINC `($__internal_0_$__cuda_sm20_div_s64) ;  /* 0x00000034005c7944 */ /* 0x000fea0003c00000 */
[----:B------:R-:W-:-:S07]  /*29f0*/  MOV R27, R0 ;  /* 0x00000000001b7202 */ /* 0x000fce0000000f00 */
.L_x_55:
[----:B------:R-:W-:Y:S05]  /*2a00*/  BSYNC.RECONVERGENT B4 ;  /* 0x0000000000047941 */ /* 0x000fea0003800200 */
.L_x_53:
[----:B------:R-:W0:Y:S01]  /*2a10*/  LDCU.128 UR12, c[0x0][0x3a0] ;  /* 0x00007400ff0c77ac */ /* 0x000e220008000c00 */
[----:B------:R-:W-:Y:S02]  /*2a20*/  IMAD.MOV.U32 R2, RZ, RZ, R12 ;  /* 0x000000ffff027224 */ /* 0x000fe400078e000c */
[----:B------:R-:W-:Y:S01]  /*2a30*/  IMAD.MOV.U32 R3, RZ, RZ, R13 ;  /* 0x000000ffff037224 */ /* 0x000fe200078e000d */
[----:B------:R-:W1:Y:S01]  /*2a40*/  LDCU.128 UR16, c[0x0][0x3e0] ;  /* 0x00007c00ff1077ac */ /* 0x000e620008000c00 */
[----:B------:R-:W-:Y:S02]  /*2a50*/  IMAD.MOV.U32 R12, RZ, RZ, R26 ;  /* 0x000000ffff0c7224 */ /* 0x000fe400078e001a */
[----:B------:R-:W-:Y:S01]  /*2a60*/  IMAD.MOV.U32 R13, RZ, RZ, R27 ;  /* 0x000000ffff0d7224 */ /* 0x000fe200078e001b */
[----:B------:R-:W2:Y:S01]  /*2a70*/  LDCU.64 UR6, c[0x0][0x388] ;  /* 0x00007100ff0677ac */ /* 0x000ea20008000a00 */
[----:B0-----:R-:W-:Y:S02]  /*2a80*/  IMAD R9, R19, UR12, RZ ;  /* 0x0000000c13097c24 */ /* 0x001fe4000f8e02ff */
[----:B------:R-:W-:-:S04]  /*2a90*/  IMAD.WIDE.U32 R2, R18, UR12, R2 ;  /* 0x0000000c12027c25 */ /* 0x000fc8000f8e0002 */
[----:B------:R-:W-:Y:S02]  /*2aa0*/  IMAD R9, R18, UR13, R9 ;  /* 0x0000000d12097c24 */ /* 0x000fe4000f8e0209 */
[----:B------:R-:W-:-:S03]  /*2ab0*/  IMAD.WIDE.U32 R12, R2, UR14, R12 ;  /* 0x0000000e020c7c25 */ /* 0x000fc6000f8e000c */
[----:B------:R-:W-:-:S05]  /*2ac0*/  IADD3 R0, PT, PT, R9, R3, RZ ;  /* 0x0000000309007210 */ /* 0x000fca0007ffe0ff */
[----:B------:R-:W-:-:S04]  /*2ad0*/  IMAD R3, R0, UR14, RZ ;  /* 0x0000000e00037c24 */ /* 0x000fc8000f8e02ff */
[----:B------:R-:W-:Y:S02]  /*2ae0*/  IMAD R3, R2, UR15, R3 ;  /* 0x0000000f02037c24 */ /* 0x000fe4000f8e0203 */
[----:B------:R-:W-:-:S03]  /*2af0*/  IMAD.MOV.U32 R2, RZ, RZ, R5 ;  /* 0x000000ffff027224 */ /* 0x000fc600078e0005 */
[----:B------:R-:W-:Y:S01]  /*2b00*/  IADD3 R0, PT, PT, R13, R3, RZ ;  /* 0x000000030d007210 */ /* 0x000fe20007ffe0ff */
[----:B------:R-:W-:-:S04]  /*2b10*/  IMAD.MOV.U32 R3, RZ, RZ, R6 ;  /* 0x000000ffff037224 */ /* 0x000fc800078e0006 */
[----:B-1----:R-:W-:Y:S02]  /*2b20*/  IMAD R9, R0, UR16, RZ ;  /* 0x0000001000097c24 */ /* 0x002fe4000f8e02ff */
[----:B------:R-:W-:-:S04]  /*2b30*/  IMAD.WIDE.U32 R2, R12, UR16, R2 ;  /* 0x000000100c027c25 */ /* 0x000fc8000f8e0002 */
[----:B------:R-:W-:Y:S02]  /*2b40*/  IMAD R9, R12, UR17, R9 ;  /* 0x000000110c097c24 */ /* 0x000fe4000f8e0209 */
[----:B------:R-:W-:-:S03]  /*2b50*/  IMAD.WIDE.U32 R12, R2, UR18, R48 ;  /* 0x00000012020c7c25 */ /* 0x000fc6000f8e0030 */
[----:B------:R-:W-:-:S05]  /*2b60*/  IADD3 R0, PT, PT, R3, R9, RZ ;  /* 0x0000000903007210 */ /* 0x000fca0007ffe0ff */
[----:B------:R-:W-:-:S04]  /*2b70*/  IMAD R3, R0, UR18, RZ ;  /* 0x0000001200037c24 */ /* 0x000fc8000f8e02ff */
[----:B------:R-:W-:Y:S01]  /*2b80*/  IMAD R3, R2, UR19, R3 ;  /* 0x0000001302037c24 */ /* 0x000fe2000f8e0203 */
[----:B--2---:R-:W-:-:S03]  /*2b90*/  LEA R2, P0, R12, UR6, 0x1 ;  /* 0x000000060c027c11 */ /* 0x004fc6000f8008ff */
[----:B------:R-:W-:-:S05]  /*2ba0*/  IMAD.IADD R3, R13, 0x1, R3 ;  /* 0x000000010d037824 */ /* 0x000fca00078e0203 */
[----:B------:R-:W-:-:S05]  /*2bb0*/  LEA.HI.X R3, R12, UR7, R3, 0x1, P0 ;  /* 0x000000070c037c11 */ /* 0x000fca00080f0c03 */
[----:B------:R-:W2:Y:S01]  /*2bc0*/  LDG.E.U16 R2, desc[UR8][R2.64+0x2] ;  /* 0x0000020802027981 */ /* 0x000ea2000c1e1500 */
[----:B------:R-:W-:Y:S01]  /*2bd0*/  IMAD.U32 R7, R7, 0x10000, RZ ;  /* 0x0001000007077824 */ /* 0x000fe200078e00ff */
[----:B--2---:R-:W-:-:S05]  /*2be0*/  SHF.L.U32 R0, R2, 0x10, RZ ;  /* 0x0000001002007819 */ /* 0x004fca00000006ff */
[----:B------:R-:W-:-:S05]  /*2bf0*/  FADD.FTZ R0, R7, R0 ;  /* 0x0000000007007221 */ /* 0x000fca0000010000 */
[----:B------:R-:W-:-:S04]  /*2c00*/  F2FP.BF16.F32.PACK_AB R0, RZ, R0 ;  /* 0x00000000ff00723e */ /* 0x000fc800000010ff */
[----:B------:R-:W-:-:S07]  /*2c10*/  PRMT R7, R0, 0x7610, R7 ;  /* 0x0000761000077816 */ /* 0x000fce0000000007 */
.L_x_46:
[----:B------:R-:W-:Y:S05]  /*2c20*/  BSYNC.RECONVERGENT B3 ;  /* 0x0000000000037941 */ /* 0x000fea0003800200 */
.L_x_45:
[----:B------:R-:W-:Y:S02]  /*2c30*/  ISETP.NE.U32.AND P1, PT, R14, 0x2, PT ;  /* 0x000000020e00780c */ /* 0x000fe40003f25070 */
[----:B------:R-:W-:Y:S02]  /*2c40*/  ISETP.NE.U32.AND P0, PT, R22, RZ, PT ;  /* 0x000000ff1600720c */ /* 0x000fe40003f05070 */
[----:B------:R-:W-:Y:S02]  /*2c50*/  ISETP.NE.AND.EX P1, PT, RZ, RZ, PT, P1 ;  /* 0x000000ffff00720c */ /* 0x000fe40003f25310 */
[C---:B------:R-:W-:Y:S02]  /*2c60*/  IADD3 R0, P2, PT, R48.reuse, 0x2, RZ ;  /* 0x0000000230007810 */ /* 0x040fe40007f5e0ff */
[----:B------:R-:W-:Y:S02]  /*2c70*/  ISETP.NE.OR.EX P0, PT, R23, RZ, !P1, P0 ;  /* 0x000000ff1700720c */ /* 0x000fe40004f05700 */
[----:B------:R-:W-:Y:S01]  /*2c80*/  IADD3 R13, P3, PT, R48, 0x3, RZ ;  /* 0x00000003300d7810 */ /* 0x000fe20007f7e0ff */
[----:B------:R-:W-:-:S03]  /*2c90*/  IMAD.X R3, RZ, RZ, R49, P2 ;  /* 0x000000ffff037224 */ /* 0x000fc600010e0631 */
[----:B------:R-:W-:Y:S01]  /*2ca0*/  SEL R9, R0, R13, !P1 ;  /* 0x0000000d00097207 */ /* 0x000fe20004800000 */
[----:B------:R-:W-:-:S05]  /*2cb0*/  IMAD.X R12, RZ, RZ, R49, P3 ;  /* 0x000000ffff0c7224 */ /* 0x000fca00018e0631 */
[----:B------:R-:W-:Y:S01]  /*2cc0*/  SEL R10, R3, R12, !P1 ;  /* 0x0000000c030a7207 */ /* 0x000fe20004800000 */
[----:B------:R-:W-:Y:S06]  /*2cd0*/  @P0 BRA `(.L_x_33) ;  /* 0x0000000800340947 */ /* 0x000fec0003800000 */
        /* <DEDUP_REMOVED lines=26> */
.L_x_57:
        /* <DEDUP_REMOVED lines=9> */
.L_x_58:
[----:B------:R-:W-:Y:S05]  /*2f10*/  BSYNC.RECONVERGENT B3 ;  /* 0x0000000000037941 */ /* 0x000fea0003800200 */
.L_x_56:
[----:B------:R-:W-:Y:S02]  /*2f20*/  IMAD.MOV.U32 R9, RZ, RZ, R13 ;  /* 0x000000ffff097224 */ /* 0x000fe400078e000d */
[----:B------:R-:W-:Y:S01]  /*2f30*/  IMAD.MOV.U32 R10, RZ, RZ, R12 ;  /* 0x000000ffff0a7224 */ /* 0x000fe200078e000c */
[----:B------:R-:W-:Y:S06]  /*2f40*/  @P0 BRA `(.L_x_33) ;  /* 0x0000000400980947 */ /* 0x000fec0003800000 */
        /* <DEDUP_REMOVED lines=24> */
.L_x_60:
[----:B------:R-:W0:Y:S01]  /*30d0*/  LDCU.64 UR6, c[0x0][0x3d0] ;  /* 0x00007a00ff0677ac */ /* 0x000e220008000a00 */
[----:B------:R-:W-:Y:S01]  /*30e0*/  IMAD.MOV.U32 R40, RZ, RZ, R20 ;  /* 0x000000ffff287224 */ /* 0x000fe200078e0014 */
[----:B------:R-:W-:Y:S01]  /*30f0*/  MOV R4, 0x3140 ;  /* 0x0000314000047802 */ /* 0x000fe20000000f00 */
[----:B------:R-:W-:Y:S01]  /*3100*/  IMAD.MOV.U32 R0, RZ, RZ, R8 ;  /* 0x000000ffff007224 */ /* 0x000fe200078e0008 */
[----:B0-----:R-:W-:Y:S01]  /*3110*/  MOV R3, UR6 ;  /* 0x0000000600037c02 */ /* 0x001fe20008000f00 */
[----:B------:R-:W-:-:S07]  /*3120*/  IMAD.U32 R2, RZ, RZ, UR7 ;  /* 0x00000007ff027e24 */ /* 0x000fce000f8e00ff */
[----:B------:R-:W-:Y:S05]  /*3130*/  CALL.REL.NOINC `($__internal_0_$__cuda_sm20_div_s64) ;  /* 0x0000002c00887944 */ /* 0x000fea0003c00000 */
[----:B------:R-:W-:Y:S01]  /*3140*/  MOV R10, R26 ;  /* 0x0000001a000a7202 */ /* 0x000fe20000000f00 */
[----:B------:R-:W-:-:S07]  /*3150*/  IMAD.MOV.U32 R11, RZ, RZ, R0 ;  /* 0x000000ffff0b7224 */ /* 0x000fce00078e0000 */
.L_x_61:
[----:B------:R-:W-:Y:S05]  /*3160*/  BSYNC.RECONVERGENT B3 ;  /* 0x0000000000037941 */ /* 0x000fea0003800200 */
.L_x_59:
[----:B------:R-:W-:Y:S01]  /*3170*/  ISETP.NE.AND.EX P0, PT, R14, RZ, PT, !PT ;  /* 0x000000ff0e00720c */ /* 0x000fe20003f053f0 */
[----:B------:R-:W-:-:S12]  /*3180*/  BSSY.RECONVERGENT B3, `(.L_x_62) ;  /* 0x000001f000037945 */ /* 0x000fd80003800200 */
[----:B------:R-:W-:Y:S05]  /*3190*/  @P0 BRA `(.L_x_63) ;  /* 0x0000000000540947 */ /* 0x000fea0003800000 */
[----:B------:R-:W0:Y:S01]  /*31a0*/  LDCU UR6, c[0x0][0x3d8] ;  /* 0x00007b00ff0677ac */ /* 0x000e220008000800 */
[----:B------:R-:W-:Y:S01]  /*31b0*/  HFMA2 R27, -RZ, RZ, 0, 0 ;  /* 0x00000000ff1b7431 */ /* 0x000fe200000001ff */
        /* <DEDUP_REMOVED lines=9> */
[----:B------:R-:W-:-:S04]  /*3250*/  IMAD.HI.U32 R26, R9, R52, RZ ;  /* 0x00000034091a7227 */ /* 0x000fc800078e00ff */
        /* <DEDUP_REMOVED lines=9> */
.L_x_63:
[----:B------:R-:W0:Y:S01]  /*32f0*/  LDCU.64 UR6, c[0x0][0x3d8] ;  /* 0x00007b00ff0677ac */ /* 0x000e220008000a00 */
[----:B------:R-:W-:Y:S01]  /*3300*/  IMAD.MOV.U32 R40, RZ, RZ, R52 ;  /* 0x000000ffff287224 */ /* 0x000fe200078e0034 */
[----:B------:R-:W-:Y:S01]  /*3310*/  MOV R4, 0x3360 ;  /* 0x0000336000047802 */ /* 0x000fe20000000f00 */
[----:B------:R-:W-:Y:S02]  /*3320*/  IMAD.MOV.U32 R0, RZ, RZ, R56 ;  /* 0x000000ffff007224 */ /* 0x000fe400078e0038 */
[----:B0-----:R-:W-:Y:S01]  /*3330*/  IMAD.U32 R3, RZ, RZ, UR6 ;  /* 0x00000006ff037e24 */ /* 0x001fe2000f8e00ff */
[----:B------:R-:W-:-:S07]  /*3340*/  MOV R2, UR7 ;  /* 0x0000000700027c02 */ /* 0x000fce0008000f00 */
[----:B------:R-:W-:Y:S05]  /*3350*/  CALL.REL.NOINC `($__internal_0_$__cuda_sm20_div_s64) ;  /* 0x0000002c00007944 */ /* 0x000fea0003c00000 */
[----:B------:R-:W-:-:S07]  /*3360*/  IMAD.MOV.U32 R27, RZ, RZ, R0 ;  /* 0x000000ffff1b7224 */ /* 0x000fce00078e0000 */
.L_x_64:
[----:B------:R-:W-:Y:S05]  /*3370*/  BSYNC.RECONVERGENT B3 ;  /* 0x0000000000037941 */ /* 0x000fea0003800200 */
.L_x_62:
        /* <DEDUP_REMOVED lines=13> */
[----:B------:R-:W-:Y:S01]  /*3450*/  IMAD R3, R2, UR15, R3 ;  /* 0x0000000f02037c24 */ /* 0x000fe2000f8e0203 */
[----:B------:R-:W-:-:S03]  /*3460*/  MOV R2, R5 ;  /* 0x0000000500027202 */ /* 0x000fc60000000f00 */
[----:B------:R-:W-:Y:S02]  /*3470*/  IMAD.IADD R0, R11, 0x1, R3 ;  /* 0x000000010b007824 */ /* 0x000fe400078e0203 */
[----:B------:R-:W-:Y:S02]  /*3480*/  IMAD.MOV.U32 R3, RZ, RZ, R6 ;  /* 0x000000ffff037224 */ /* 0x000fe400078e0006 */
[----:B-1----:R-:W-:Y:S02]  /*3490*/  IMAD R9, R0, UR16, RZ ;  /* 0x0000001000097c24 */ /* 0x002fe4000f8e02ff */
[----:B------:R-:W-:-:S04]  /*34a0*/  IMAD.WIDE.U32 R2, R10, UR16, R2 ;  /* 0x000000100a027c25 */ /* 0x000fc8000f8e0002 */
[----:B------:R-:W-:Y:S02]  /*34b0*/  IMAD R9, R10, UR17, R9 ;  /* 0x000000110a097c24 */ /* 0x000fe4000f8e0209 */
[----:B------:R-:W-:-:S04]  /*34c0*/  IMAD.WIDE.U32 R10, R2, UR18, R48 ;  /* 0x00000012020a7c25 */ /* 0x000fc8000f8e0030 */
[----:B------:R-:W-:-:S04]  /*34d0*/  IMAD.IADD R0, R3, 0x1, R9 ;  /* 0x0000000103007824 */ /* 0x000fc800078e0209 */
[----:B------:R-:W-:-:S04]  /*34e0*/  IMAD R3, R0, UR18, RZ ;  /* 0x0000001200037c24 */ /* 0x000fc8000f8e02ff */
[----:B------:R-:W-:Y:S01]  /*34f0*/  IMAD R3, R2, UR19, R3 ;  /* 0x0000001302037c24 */ /* 0x000fe2000f8e0203 */
[----:B--2---:R-:W-:-:S04]  /*3500*/  LEA R2, P0, R10, UR6, 0x1 ;  /* 0x000000060a027c11 */ /* 0x004fc8000f8008ff */
[----:B------:R-:W-:-:S04]  /*3510*/  IADD3 R3, PT, PT, R11, R3, RZ ;  /* 0x000000030b037210 */ /* 0x000fc80007ffe0ff */
[----:B------:R-:W-:-:S05]  /*3520*/  LEA.HI.X R3, R10, UR7, R3, 0x1, P0 ;  /* 0x000000070a037c11 */ /* 0x000fca00080f0c03 */
[----:B------:R-:W2:Y:S01]  /*3530*/  LDG.E.U16 R2, desc[UR8][R2.64+0x4] ;  /* 0x0000040802027981 */ /* 0x000ea2000c1e1500 */
[----:B------:R-:W-:Y:S01]  /*3540*/  IMAD.U32 R7, R7, 0x10000, RZ ;  /* 0x0001000007077824 */ /* 0x000fe200078e00ff */
[----:B------:R-:W-:Y:S01]  /*3550*/  MOV R9, R13 ;  /* 0x0000000d00097202 */ /* 0x000fe20000000f00 */
[----:B------:R-:W-:Y:S02]  /*3560*/  IMAD.MOV.U32 R10, RZ, RZ, R12 ;  /* 0x000000ffff0a7224 */ /* 0x000fe400078e000c */
[----:B--2---:R-:W-:-:S04]  /*3570*/  IMAD.U32 R0, R2, 0x10000, RZ ;  /* 0x0001000002007824 */ /* 0x004fc800078e00ff */
[----:B------:R-:W-:-:S05]  /*3580*/  FADD.FTZ R0, R7, R0 ;  /* 0x0000000007007221 */ /* 0x000fca0000010000 */
[----:B------:R-:W-:-:S04]  /*3590*/  F2FP.BF16.F32.PACK_AB R0, RZ, R0 ;  /* 0x00000000ff00723e */ /* 0x000fc800000010ff */
[----:B------:R-:W-:-:S07]  /*35a0*/  PRMT R7, R0, 0x7610, R7 ;  /* 0x0000761000077816 */ /* 0x000fce0000000007 */
.L_x_33:
[----:B------:R-:W-:Y:S05]  /*35b0*/  BSYNC.RECONVERGENT B2 ;  /* 0x0000000000027941 */ /* 0x000fea0003800200 */
.L_x_32:
[----:B------:R-:W-:-:S04]  /*35c0*/  IADD3 R0, P1, PT, R48, -R36, RZ ;  /* 0x8000002430007210 */ /* 0x000fc80007f3e0ff */
[----:B------:R-:W-:Y:S01]  /*35d0*/  ISETP.GT.U32.AND P0, PT, R0, -0x4, PT ;  /* 0xfffffffc0000780c */ /* 0x000fe20003f04070 */
[----:B------:R-:W-:-:S05]  /*35e0*/  IMAD.X R0, R49, 0x1, ~R39, P1 ;  /* 0x0000000131007824 */ /* 0x000fca00008e0e27 */
[----:B------:R-:W-:-:S13]  /*35f0*/  ISETP.GT.U32.AND.EX P0, PT, R0, -0x1, PT, P0 ;  /* 0xffffffff0000780c */ /* 0x000fda0003f04100 */
[----:B------:R-:W-:Y:S05]  /*3600*/  @P0 BRA `(.L_x_28) ;  /* 0x0000002400e80947 */ /* 0x000fea0003800000 */
[----:B------:R-:W0:Y:S01]  /*3610*/  LDCU.64 UR6, c[0x0][0x3c8] ;  /* 0x00007900ff0677ac */ /* 0x000e220008000a00 */
[C---:B------:R-:W-:Y:S01]  /*3620*/  IADD3 R14, P0, PT, R9.reuse, 0x2, RZ ;  /* 0x00000002090e7810 */ /* 0x040fe20007f1e0ff */
[----:B------:R-:W-:Y:S01]  /*3630*/  IMAD.MOV.U32 R13, RZ, RZ, R9 ;  /* 0x000000ffff0d7224 */ /* 0x000fe200078e0009 */
[C---:B------:R-:W-:Y:S01]  /*3640*/  IADD3 R15, P1, PT, R9.reuse, 0x3, RZ ;  /* 0x00000003090f7810 */ /* 0x040fe20007f3e0ff */
[--C-:B------:R-:W-:Y:S01]  /*3650*/  IMAD.MOV.U32 R46, RZ, RZ, R10.reuse ;  /* 0x000000ffff2e7224 */ /* 0x100fe200078e000a */
[C---:B------:R-:W-:Y:S01]  /*3660*/  SHF.L.U64.HI R11, R9.reuse, 0x1, R10 ;  /* 0x00000001090b7819 */ /* 0x040fe2000001020a */
[----:B------:R-:W-:Y:S01]  /*3670*/  IMAD.MOV.U32 R16, RZ, RZ, R54 ;  /* 0x000000ffff107224 */ /* 0x000fe200078e0036 */
[----:B------:R-:W-:Y:S01]  /*3680*/  SHF.L.U32 R12, R9, 0x1, RZ ;  /* 0x00000001090c7819 */ /* 0x000fe200000006ff */
[--C-:B------:R-:W-:Y:S01]  /*3690*/  IMAD.X R42, RZ, RZ, R10.reuse, P0 ;  /* 0x000000ffff2a7224 */ /* 0x100fe200000e060a */
[----:B------:R-:W-:Y:S01]  /*36a0*/  MOV R17, R55 ;  /* 0x0000003700117202 */ /* 0x000fe20000000f00 */
[----:B------:R-:W-:Y:S01]  /*36b0*/  IMAD.X R41, RZ, RZ, R10, P1 ;  /* 0x000000ffff297224 */ /* 0x000fe200008e060a */
[----:B0-----:R-:W-:-:S04]  /*36c0*/  UIADD3 UR6, UP0, UPT, URZ, -UR6, URZ ;  /* 0x80000006ff067290 */ /* 0x001fc8000ff1e0ff */
[----:B------:R-:W-:Y:S02]  /*36d0*/  UIADD3.X UR7, UPT, UPT, URZ, ~UR7, URZ, UP0, !UPT ;  /* 0x80000007ff077290 */ /* 0x000fe400087fe4ff */
[----:B------:R-:W-:Y:S02]  /*36e0*/  IMAD.U32 R24, RZ, RZ, UR6 ;  /* 0x00000006ff187e24 */ /* 0x000fe4000f8e00ff */
[----:B------:R-:W-:Y:S02]  /*36f0*/  IMAD R0, R10, UR6, RZ ;  /* 0x000000060a007c24 */ /* 0x000fe4000f8e02ff */
[----:B------:R-:W-:Y:S02]  /*3700*/  MOV R25, UR7 ;  /* 0x0000000700197c02 */ /* 0x000fe40008000f00 */
[C---:B------:R-:W-:Y:S02]  /*3710*/  IMAD R43, R9.reuse, UR7, R0 ;  /* 0x00000007092b7c24 */ /* 0x040fe4000f8e0200 */
[----:B------:R-:W-:-:S05]  /*3720*/  IMAD.WIDE.U32 R24, R9, UR6, R24 ;  /* 0x0000000609187c25 */ /* 0x000fca000f8e0018 */
[----:B------:R-:W-:-:S07]  /*3730*/  IADD3 R43, PT, PT, R25, R43, RZ ;  /* 0x0000002b192b7210 */ /* 0x000fce0007ffe0ff */
.L_x_109:
[----:B------:R-:W-:Y:S01]  /*3740*/  ISETP.NE.U32.AND P0, PT, R22, RZ, PT ;  /* 0x000000ff1600720c */ /* 0x000fe20003f05070 */
[----:B------:R-:W-:Y:S03]  /*3750*/  BSSY.RECONVERGENT B2, `(.L_x_65) ;  /* 0x0000099000027945 */ /* 0x000fe60003800200 */
[----:B------:R-:W-:-:S13]  /*3760*/  ISETP.NE.AND.EX P0, PT, R23, RZ, PT, P0 ;  /* 0x000000ff1700720c */ /* 0x000fda0003f05300 */
[----:B------:R-:W-:Y:S05]  /*3770*/  @P0 BRA `(.L_x_66) ;  /* 0x0000000800580947 */ /* 0x000fea0003800000 */
[----:B------:R-:W0:Y:S01]  /*3780*/  LDCU.64 UR6, c[0x0][0x3c8] ;  /* 0x00007900ff0677ac */ /* 0x000e220008000a00 */
[----:B------:R-:W-:Y:S01]  /*3790*/  IMAD.MOV.U32 R2, RZ, RZ, R16 ;  /* 0x000000ffff027224 */ /* 0x000fe200078e0010 */
[----:B------:R-:W-:Y:S01]  /*37a0*/  BSSY.RECONVERGENT B3, `(.L_x_67) ;  /* 0x000002a000037945 */ /* 0x000fe20003800200 */
[----:B------:R-:W-:Y:S01]  /*37b0*/  IMAD.MOV.U32 R3, RZ, RZ, R17 ;  /* 0x000000ffff037224 */ /* 0x000fe200078e0011 */
[----:B------:R-:W1:Y:S01]  /*37c0*/  LDCU UR10, c[0x0][0x3dc] ;  /* 0x00007b80ff0a77ac */ /* 0x000e620008000800 */
[----:B0-----:R-:W-:-:S04]  /*37d0*/  UIADD3 UR6, UP0, UPT, URZ, -UR6, URZ ;  /* 0x80000006ff067290 */ /* 0x001fc8000ff1e0ff */
[----:B------:R-:W-:Y:S02]  /*37e0*/  UIADD3.X UR7, UPT, UPT, URZ, ~UR7, URZ, UP0, !UPT ;  /* 0x80000007ff077290 */ /* 0x000fe400087fe4ff */
[----:B------:R-:W-:Y:S02]  /*37f0*/  IMAD R0, R46, UR6, RZ ;  /* 0x000000062e007c24 */ /* 0x000fe4000f8e02ff */
[----:B------:R-:W-:-:S04]  /*3800*/  IMAD.WIDE.U32 R32, R13, UR6, R2 ;  /* 0x000000060d207c25 */ /* 0x000fc8000f8e0002 */
[----:B------:R-:W-:-:S05]  /*3810*/  IMAD R37, R13, UR7, R0 ;  /* 0x000000070d257c24 */ /* 0x000fca000f8e0200 */
[----:B------:R-:W-:-:S04]  /*3820*/  IADD3 R37, PT, PT, R33, R37, RZ ;  /* 0x0000002521257210 */ /* 0x000fc80007ffe0ff */
[----:B-1----:R-:W-:-:S04]  /*3830*/  LOP3.LUT R0, R37, UR10, RZ, 0xfc, !PT ;  /* 0x0000000a25007c12 */ /* 0x002fc8000f8efcff */
[----:B------:R-:W-:-:S13]  /*3840*/  ISETP.NE.U32.AND P1, PT, R0, RZ, PT ;  /* 0x000000ff0000720c */ /* 0x000fda0003f25070 */
        /* <DEDUP_REMOVED lines=22> */
.L_x_68:
        /* <DEDUP_REMOVED lines=9> */
.L_x_69:
[----:B------:R-:W-:Y:S05]  /*3a40*/  BSYNC.RECONVERGENT B3 ;  /* 0x0000000000037941 */ /* 0x000fea0003800200 */
.L_x_67:
[----:B------:R-:W-:Y:S05]  /*3a50*/  @P1 BRA `(.L_x_66) ;  /* 0x0000000400a01947 */ /* 0x000fea0003800000 */
[----:B------:R-:W0:Y:S01]  /*3a60*/  LDCU UR6, c[0x0][0x3d4] ;  /* 0x00007a80ff0677ac */ /* 0x000e220008000800 */
[----:B------:R-:W-:Y:S01]  /*3a70*/  BSSY.RECONVERGENT B3, `(.L_x_70) ;  /* 0x0000022000037945 */ /* 0x000fe20003800200 */
[----:B0-----:R-:W-:-:S04]  /*3a80*/  LOP3.LUT R0, R8, UR6, RZ, 0xfc, !PT ;  /* 0x0000000608007c12 */ /* 0x001fc8000f8efcff */
[----:B------:R-:W-:-:S13]  /*3a90*/  ISETP.NE.U32.AND P1, PT, R0, RZ, PT ;  /* 0x000000ff0000720c */ /* 0x000fda0003f25070 */
[----:B------:R-:W-:Y:S05]  /*3aa0*/  @P1 BRA `(.L_x_71) ;  /* 0x0000000000541947 */ /* 0x000fea0003800000 */
[----:B------:R-:W0:Y:S01]  /*3ab0*/  LDCU UR6, c[0x0][0x3d0] ;  /* 0x00007a00ff0677ac */ /* 0x000e220008000800 */
[----:B------:R-:W-:Y:S01]  /*3ac0*/  MOV R35, RZ ;  /* 0x000000ff00237202 */ /* 0x000fe20000000f00 */
        /* <DEDUP_REMOVED lines=19> */
.L_x_71:
        /* <DEDUP_REMOVED lines=9> */
.L_x_72:
[----:B------:R-:W-:Y:S05]  /*3c90*/  BSYNC.RECONVERGENT B3 ;  /* 0x0000000000037941 */ /* 0x000fea0003800200 */
.L_x_70:
[----:B------:R-:W0:Y:S01]  /*3ca0*/  LDCU UR6, c[0x0][0x3dc] ;  /* 0x00007b80ff0677ac */ /* 0x000e220008000800 */
[----:B------:R-:W-:Y:S01]  /*3cb0*/  BSSY.RECONVERGENT B3, `(.L_x_73) ;  /* 0x0000022000037945 */ /* 0x000fe20003800200 */
[----:B0-----:R-:W-:-:S04]  /*3cc0*/  LOP3.LUT R0, R37, UR6, RZ, 0xfc, !PT ;  /* 0x0000000625007c12 */ /* 0x001fc8000f8efcff */
        /* <DEDUP_REMOVED lines=18> */
[----:B------:R-:W-:Y:S01]  /*3df0*/  ISETP.GE.U32.AND P2, PT, R3, UR6, PT ;  /* 0x0000000603007c0c */ /* 0x000fe2000bf46070 */
[----:B------:R-:W-:-:S12]  /*3e00*/  IMAD.MOV.U32 R3, RZ, RZ, RZ ;  /* 0x000000ffff037224 */ /* 0x000fd800078e00ff */
[----:B------:R-:W-:Y:S01]  /*3e10*/  @P2 VIADD R2, R2, 0x1 ;  /* 0x0000000102022836 */ /* 0x000fe20000000000 */
[----:B------:R-:W-:Y:S01]  /*3e20*/  @!P3 LOP3.LUT R2, RZ, UR6, RZ, 0x33, !PT ;  /* 0x00000006ff02bc12 */ /* 0x000fe2000f8e33ff */
[----:B------:R-:W-:Y:S06]  /*3e30*/  BRA `(.L_x_75) ;  /* 0x0000000000247947 */ /* 0x000fec0003800000 */
.L_x_74:
        /* <DEDUP_REMOVED lines=9> */
.L_x_75:
[----:B------:R-:W-:Y:S05]  /*3ed0*/  BSYNC.RECONVERGENT B3 ;  /* 0x0000000000037941 */ /* 0x000fea0003800200 */
.L_x_73:
[----:B------:R-:W0:Y:S01]  /*3ee0*/  LDCU.128 UR12, c[0x0][0x3a0] ;  /* 0x00007400ff0c77ac */ /* 0x000e220008000c00 */
[----:B------:R-:W-:Y:S01]  /*3ef0*/  MOV R26, R34 ;  /* 0x00000022001a7202 */ /* 0x000fe20000000f00 */
[----:B------:R-:W-:Y:S01]  /*3f00*/  IMAD.MOV.U32 R27, RZ, RZ, R35 ;  /* 0x000000ffff1b7224 */ /* 0x000fe200078e0023 */
[----:B------:R-:W1:Y:S01]  /*3f10*/  LDCU.64 UR6, c[0x0][0x3e0] ;  /* 0x00007c00ff0677ac */ /* 0x000e620008000a00 */
        /* <DEDUP_REMOVED lines=8> */
[----:B------:R-:W-:-:S03]  /*3fa0*/  IMAD.MOV.U32 R26, RZ, RZ, R5 ;  /* 0x000000ffff1a7224 */ /* 0x000fc600078e0005 */
[----:B------:R-:W-:Y:S01]  /*3fb0*/  IADD3 R0, PT, PT, R3, R27, RZ ;  /* 0x0000001b03007210 */ /* 0x000fe20007ffe0ff */
[----:B------:R-:W-:-:S04]  /*3fc0*/  IMAD.MOV.U32 R27, RZ, RZ, R6 ;  /* 0x000000ffff1b7224 */ /* 0x000fc800078e0006 */
[----:B-1----:R-:W-:Y:S02]  /*3fd0*/  IMAD R3, R0, UR6, RZ ;  /* 0x0000000600037c24 */ /* 0x002fe4000f8e02ff */
[----:B------:R-:W-:-:S04]  /*3fe0*/  IMAD.WIDE.U32 R26, R2, UR6, R26 ;  /* 0x00000006021a7c25 */ /* 0x000fc8000f8e001a */
[----:B------:R-:W-:Y:S01]  /*3ff0*/  IMAD R29, R2, UR7, R3 ;  /* 0x00000007021d7c24 */ /* 0x000fe2000f8e0203 */
[----:B------:R-:W-:Y:S01]  /*4000*/  MOV R2, R12 ;  /* 0x0000000c00027202 */ /* 0x000fe20000000f00 */
[----:B------:R-:W-:-:S03]  /*4010*/  IMAD.MOV.U32 R3, RZ, RZ, R11 ;  /* 0x000000ffff037224 */ /* 0x000fc600078e000b */
[----:B------:R-:W-:Y:S01]  /*4020*/  IADD3 R0, PT, PT, R27, R29, RZ ;  /* 0x0000001d1b007210 */ /* 0x000fe20007ffe0ff */
[----:B------:R-:W-:-:S04]  /*4030*/  IMAD.WIDE.U32 R2, R26, UR5, R2 ;  /* 0x000000051a027c25 */ /* 0x000fc8000f8e0002 */
[----:B------:R-:W-:Y:S01]  /*4040*/  IMAD R27, R26, UR4, RZ ;  /* 0x000000041a1b7c24 */ /* 0x000fe2000f8e02ff */
[----:B--2---:R-:W-:-:S03]  /*4050*/  IADD3 R2, P1, PT, R2, UR10, RZ ;  /* 0x0000000a02027c10 */ /* 0x004fc6000ff3e0ff */
[----:B------:R-:W-:-:S05]  /*4060*/  IMAD R27, R0, UR5, R27 ;  /* 0x00000005001b7c24 */ /* 0x000fca000f8e021b */
[----:B------:R-:W-:-:S05]  /*4070*/  IADD3.X R3, PT, PT, R3, UR11, R27, P1, !PT ;  /* 0x0000000b03037c10 */ /* 0x000fca0008ffe41b */
[----:B------:R-:W2:Y:S01]  /*4080*/  LDG.E.U16 R2, desc[UR8][R2.64] ;  /* 0x0000000802027981 */ /* 0x000ea2000c1e1500 */
[----:B------:R-:W-:Y:S01]  /*4090*/  IMAD.U32 R7, R7, 0x10000, RZ ;  /* 0x0001000007077824 */ /* 0x000fe200078e00ff */
[----:B--2---:R-:W-:-:S05]  /*40a0*/  SHF.L.U32 R0, R2, 0x10, RZ ;  /* 0x0000001002007819 */ /* 0x004fca00000006ff */
[----:B------:R-:W-:-:S05]  /*40b0*/  FADD.FTZ R0, R7, R0 ;  /* 0x0000000007007221 */ /* 0x000fca0000010000 */
[----:B------:R-:W-:-:S04]  /*40c0*/  F2FP.BF16.F32.PACK_AB R0, RZ, R0 ;  /* 0x00000000ff00723e */ /* 0x000fc800000010ff */
[----:B------:R-:W-:-:S07]  /*40d0*/  PRMT R7, R0, 0x7610, R7 ;  /* 0x0000761000077816 */ /* 0x000fce0000000007 */
.L_x_66:
[----:B------:R-:W-:Y:S05]  /*40e0*/  BSYNC.RECONVERGENT B2 ;  /* 0x0000000000027941 */ /* 0x000fea0003800200 */
.L_x_65:
[----:B------:R-:W-:Y:S04]  /*40f0*/  BSSY.RECONVERGENT B2, `(.L_x_76) ;  /* 0x0000090000027945 */ /* 0x000fe80003800200 */
[----:B------:R-:W-:Y:S05]  /*4100*/  @P0 BRA `(.L_x_77) ;  /* 0x0000000800380947 */ /* 0x000fea0003800000 */
[----:B------:R-:W0:Y:S01]  /*4110*/  LDCU UR6, c[0x0][0x3dc] ;  /* 0x00007b80ff0677ac */ /* 0x000e220008000800 */
[----:B------:R-:W-:Y:S01]  /*4120*/  IADD3 R34, P1, PT, R16, R24, RZ ;  /* 0x0000001810227210 */ /* 0x000fe20007f3e0ff */
[----:B------:R-:W-:Y:S04]  /*4130*/  BSSY.RECONVERGENT B3, `(.L_x_78) ;  /* 0x0000022000037945 */ /* 0x000fe80003800200 */
[----:B------:R-:W-:-:S05]  /*4140*/  IMAD.X R35, R17, 0x1, R43, P1 ;  /* 0x0000000111237824 */ /* 0x000fca00008e062b */
[----:B0-----:R-:W-:-:S04]  /*4150*/  LOP3.LUT R0, R35, UR6, RZ, 0xfc, !PT ;  /* 0x0000000623007c12 */ /* 0x001fc8000f8efcff */
[----:B------:R-:W-:-:S13]  /*4160*/  ISETP.NE.U32.AND P1, PT, R0, RZ, PT ;  /* 0x000000ff0000720c */ /* 0x000fda0003f25070 */
[----:B------:R-:W-:Y:S05]  /*4170*/  @P1 BRA `(.L_x_79) ;  /* 0x0000000000541947 */ /* 0x000fea0003800000 */
[----:B------:R-:W0:Y:S02]  /*4180*/  LDCU UR6, c[0x0][0x3d8] ;  /* 0x00007b00ff0677ac */ /* 0x000e240008000800 */
[----:B0-----:R-:W0:Y:S01]  /*4190*/  I2F.U32.RP R4, UR6 ;  /* 0x0000000600047d06 */ /* 0x001e220008209000 */
[----:B------:R-:W-:-:S07]  /*41a0*/  ISETP.NE.U32.AND P2, PT, RZ, UR6, PT ;  /* 0x00000006ff007c0c */ /* 0x000fce000bf45070 */
[----:B0-----:R-:W0:Y:S02]  /*41b0*/  MUFU.RCP R4, R4 ;  /* 0x0000000400047308 */ /* 0x001e240000001000 */
[----:B0-----:R-:W-:-:S06]  /*41c0*/  IADD3 R2, PT, PT, R4, 0xffffffe, RZ ;  /* 0x0ffffffe04027810 */ /* 0x001fcc0007ffe0ff */
        /* <DEDUP_REMOVED lines=9> */
[----:B------:R-:W-:-:S04]  /*4260*/  @P1 IADD3 R0, PT, PT, R0, -UR6, RZ ;  /* 0x8000000600001c10 */ /* 0x000fc8000fffe0ff */
[----:B------:R-:W-:-:S13]  /*4270*/  ISETP.GE.U32.AND P1, PT, R0, UR6, PT ;  /* 0x0000000600007c0c */ /* 0x000fda000bf26070 */
[----:B------:R-:W-:Y:S01]  /*4280*/  @P1 VIADD R0, R0, -UR6 ;  /* 0x8000000600001c36 */ /* 0x000fe20008000000 */
[----:B------:R-:W-:-:S04]  /*4290*/  @!P2 LOP3.LUT R0, RZ, UR6, RZ, 0x33, !PT ;  /* 0x00000006ff00ac12 */ /* 0x000fc8000f8e33ff */
[----:B------:R-:W-:-:S04]  /*42a0*/  ISETP.NE.U32.AND P1, PT, R0, RZ, PT ;  /* 0x000000ff0000720c */ /* 0x000fc80003f25070 */
[----:B------:R-:W-:Y:S01]  /*42b0*/  ISETP.NE.AND.EX P1, PT, RZ, RZ, PT, P1 ;  /* 0x000000ffff00720c */ /* 0x000fe20003f25310 */
[----:B------:R-:W-:-:S12]  /*42c0*/  BRA `(.L_x_80) ;  /* 0x0000000000207947 */ /* 0x000fd80003800000 */
.L_x_79:
[----:B------:R-:W0:Y:S01]  /*42d0*/  LDCU.64 UR6, c[0x0][0x3d8] ;  /* 0x00007b00ff0677ac */ /* 0x000e220008000a00 */
[----:B------:R-:W-:Y:S02]  /*42e0*/  MOV R31, R34 ;  /* 0x00000022001f7202 */ /* 0x000fe40000000f00 */
[----:B------:R-:W-:Y:S01]  /*42f0*/  MOV R30, 0x4330 ;  /* 0x00004330001e7802 */ /* 0x000fe20000000f00 */
[----:B0-----:R-:W-:Y:S01]  /*4300*/  IMAD.U32 R4, RZ, RZ, UR6 ;  /* 0x00000006ff047e24 */ /* 0x001fe2000f8e00ff */
[----:B------:R-:W-:-:S07]  /*4310*/  MOV R0, UR7 ;  /* 0x0000000700007c02 */ /* 0x000fce0008000f00 */
[----:B------:R-:W-:Y:S05]  /*4320*/  CALL.REL.NOINC `($__internal_1_$__cuda_sm20_rem_s64) ;  /* 0x0000002000687944 */ /* 0x000fea0003c00000 */
[----:B------:R-:W-:-:S04]  /*4330*/  ISETP.NE.U32.AND P1, PT, R0, RZ, PT ;  /* 0x000000ff0000720c */ /* 0x000fc80003f25070 */
[----:B------:R-:W-:-:S13]  /*4340*/  ISETP.NE.AND.EX P1, PT, R4, RZ, PT, P1 ;  /* 0x000000ff0400720c */ /* 0x000fda0003f25310 */
.L_x_80:
[----:B------:R-:W-:Y:S05]  /*4350*/  BSYNC.RECONVERGENT B3 ;  /* 0x0000000000037941 */ /* 0x000fea0003800200 */
.L_x_78:
[----:B------:R-:W-:Y:S05]  /*4360*/  @P1 BRA `(.L_x_77) ;  /* 0x0000000400a01947 */ /* 0x000fea0003800000 */
[----:B------:R-:W0:Y:S01]  /*4370*/  LDCU UR6, c[0x0][0x3d4] ;  /* 0x00007a80ff0677ac */ /* 0x000e220008000800 */
[----:B------:R-:W-:Y:S01]  /*4380*/  BSSY.RECONVERGENT B3, `(.L_x_81) ;  /* 0x0000022000037945 */ /* 0x000fe20003800200 */
        /* <DEDUP_REMOVED lines=14> */
[----:B------:R-:W-:-:S05]  /*4470*/  IMAD.HI.U32 R32, R27, R20, RZ ;  /* 0x000000141b207227 */ /* 0x000fca00078e00ff */
[----:B------:R-:W-:-:S05]  /*4480*/  IADD3 R3, PT, PT, -R32, RZ, RZ ;  /* 0x000000ff20037210 */ /* 0x000fca0007ffe1ff */
        /* <DEDUP_REMOVED lines=8> */
.L_x_82:
[----:B------:R-:W0:Y:S01]  /*4510*/  LDCU.64 UR6, c[0x0][0x3d0] ;  /* 0x00007a00ff0677ac */ /* 0x000e220008000a00 */
[----:B------:R-:W-:Y:S01]  /*4520*/  IMAD.MOV.U32 R40, RZ, RZ, R20 ;  /* 0x000000ffff287224 */ /* 0x000fe200078e0014 */
[----:B------:R-:W-:Y:S02]  /*4530*/  MOV R0, R8 ;  /* 0x0000000800007202 */ /* 0x000fe40000000f00 */
[----:B------:R-:W-:Y:S02]  /*4540*/  MOV R4, 0x4580 ;  /* 0x0000458000047802 */ /* 0x000fe40000000f00 */
[----:B0-----:R-:W-:Y:S01]  /*4550*/  MOV R3, UR6 ;  /* 0x0000000600037c02 */ /* 0x001fe20008000f00 */
[----:B------:R-:W-:-:S07]  /*4560*/  IMAD.U32 R2, RZ, RZ, UR7 ;  /* 0x00000007ff027e24 */ /* 0x000fce000f8e00ff */
[----:B------:R-:W-:Y:S05]  /*4570*/  CALL.REL.NOINC `($__internal_0_$__cuda_sm20_div_s64) ;  /* 0x0000001800787944 */ /* 0x000fea0003c00000 */
[----:B------:R-:W-:Y:S01]  /*4580*/  IMAD.MOV.U32 R32, RZ, RZ, R26 ;  /* 0x000000ffff207224 */ /* 0x000fe200078e001a */
[----:B------:R-:W-:-:S07]  /*4590*/  MOV R33, R0 ;  /* 0x0000000000217202 */ /* 0x000fce0000000f00 */
.L_x_83:
[----:B------:R-:W-:Y:S05]  /*45a0*/  BSYNC.RECONVERGENT B3 ;  /* 0x0000000000037941 */ /* 0x000fea0003800200 */
.L_x_81:
        /* <DEDUP_REMOVED lines=21> */
[----:B------:R-:W-:Y:S01]  /*4700*/  ISETP.GE.U32.AND P2, PT, R3, UR6, PT ;  /* 0x0000000603007c0c */ /* 0x000fe2000bf46070 */
[----:B------:R-:W-:-:S12]  /*4710*/  HFMA2 R3, -RZ, RZ, 0, 0 ;  /* 0x00000000ff037431 */ /* 0x000fd800000001ff */
[----:B------:R-:W-:Y:S01]  /*4720*/  @P2 VIADD R2, R2, 0x1 ;  /* 0x0000000102022836 */ /* 0x000fe20000000000 */
[----:B------:R-:W-:Y:S01]  /*4730*/  @!P3 LOP3.LUT R2, RZ, UR6, RZ, 0x33, !PT ;  /* 0x00000006ff02bc12 */ /* 0x000fe2000f8e33ff */
[----:B------:R-:W-:Y:S06]  /*4740*/  BRA `(.L_x_86) ;  /* 0x0000000000247947 */ /* 0x000fec0003800000 */
.L_x_85:
        /* <DEDUP_REMOVED lines=9> */
.L_x_86:
[----:B------:R-:W-:Y:S05]  /*47e0*/  BSYNC.RECONVERGENT B3 ;  /* 0x0000000000037941 */ /* 0x000fea0003800200 */
.L_x_84:
        /* <DEDUP_REMOVED lines=13> */
[----:B------:R-:W-:Y:S02]  /*48c0*/  IADD3 R0, PT, PT, R3, R27, RZ ;  /* 0x0000001b03007210 */ /* 0x000fe40007ffe0ff */
[----:B------:R-:W-:-:S03]  /*48d0*/  MOV R27, R6 ;  /* 0x00000006001b7202 */ /* 0x000fc60000000f00 */
[----:B-1----:R-:W-:Y:S02]  /*48e0*/  IMAD R3, R0, UR6, RZ ;  /* 0x0000000600037c24 */ /* 0x002fe4000f8e02ff */
[----:B------:R-:W-:-:S04]  /*48f0*/  IMAD.WIDE.U32 R26, R2, UR6, R26 ;  /* 0x00000006021a7c25 */ /* 0x000fc8000f8e001a */
[----:B------:R-:W-:Y:S01]  /*4900*/  IMAD R29, R2, UR7, R3 ;  /* 0x00000007021d7c24 */ /* 0x000fe2000f8e0203 */
[----:B------:R-:W-:Y:S01]  /*4910*/  MOV R3, R11 ;  /* 0x0000000b00037202 */ /* 0x000fe20000000f00 */
[----:B------:R-:W-:Y:S02]  /*4920*/  IMAD.MOV.U32 R2, RZ, RZ, R12 ;  /* 0x000000ffff027224 */ /* 0x000fe400078e000c */
[----:B------:R-:W-:Y:S02]  /*4930*/  IMAD.IADD R0, R27, 0x1, R29 ;  /* 0x000000011b007824 */ /* 0x000fe400078e021d */
[----:B------:R-:W-:-:S04]  /*4940*/  IMAD.WIDE.U32 R2, R26, UR5, R2 ;  /* 0x000000051a027c25 */ /* 0x000fc8000f8e0002 */
[----:B------:R-:W-:Y:S01]  /*4950*/  IMAD R27, R26, UR4, RZ ;  /* 0x000000041a1b7c24 */ /* 0x000fe2000f8e02ff */
[----:B--2---:R-:W-:-:S03]  /*4960*/  IADD3 R2, P1, PT, R2, UR10, RZ ;  /* 0x0000000a02027c10 */ /* 0x004fc6000ff3e0ff */
[----:B------:R-:W-:-:S05]  /*4970*/  IMAD R27, R0, UR5, R27 ;  /* 0x00000005001b7c24 */ /* 0x000fca000f8e021b */
[----:B------:R-:W-:-:S05]  /*4980*/  IADD3.X R3, PT, PT, R3, UR11, R27, P1, !PT ;  /* 0x0000000b03037c10 */ /* 0x000fca0008ffe41b */
[----:B------:R-:W2:Y:S01]  /*4990*/  LDG.E.U16 R2, desc[UR8][R2.64+0x2] ;  /* 0x0000020802027981 */ /* 0x000ea2000c1e1500 */
[----:B------:R-:W-:Y:S01]  /*49a0*/  SHF.L.U32 R7, R7, 0x10, RZ ;  /* 0x0000001007077819 */ /* 0x000fe200000006ff */
[----:B--2---:R-:W-:-:S04]  /*49b0*/  IMAD.U32 R0, R2, 0x10000, RZ ;  /* 0x0001000002007824 */ /* 0x004fc800078e00ff */
[----:B------:R-:W-:-:S05]  /*49c0*/  FADD.FTZ R0, R7, R0 ;  /* 0x0000000007007221 */ /* 0x000fca0000010000 */
[----:B------:R-:W-:-:S04]  /*49d0*/  F2FP.BF16.F32.PACK_AB R0, RZ, R0 ;  /* 0x00000000ff00723e */ /* 0x000fc800000010ff */
[----:B------:R-:W-:-:S07]  /*49e0*/  PRMT R7, R0, 0x7610, R7 ;  /* 0x0000761000077816 */ /* 0x000fce0000000007 */
.L_x_77:
[----:B------:R-:W-:Y:S05]  /*49f0*/  BSYNC.RECONVERGENT B2 ;  /* 0x0000000000027941 */ /* 0x000fea0003800200 */
.L_x_76:
[----:B------:R-:W-:Y:S04]  /*4a00*/  BSSY.RECONVERGENT B2, `(.L_x_87) ;  /* 0x0000098000027945 */ /* 0x000fe80003800200 */
[----:B------:R-:W-:Y:S05]  /*4a10*/  @P0 BRA `(.L_x_88) ;  /* 0x0000000800580947 */ /* 0x000fea0003800000 */
[----:B------:R-:W0:Y:S01]  /*4a20*/  LDCU.64 UR6, c[0x0][0x3c8] ;  /* 0x00007900ff0677ac */ /* 0x000e220008000a00 */
[----:B------:R-:W-:Y:S01]  /*4a30*/  MOV R2, R16 ;  /* 0x0000001000027202 */ /* 0x000fe20000000f00 */
[----:B------:R-:W-:Y:S01]  /*4a40*/  IMAD.MOV.U32 R3, RZ, RZ, R17 ;  /* 0x000000ffff037224 */ /* 0x000fe200078e0011 */
[----:B------:R-:W-:Y:S01]  /*4a50*/  BSSY.RECONVERGENT B3, `(.L_x_89) ;  /* 0x0000029000037945 */ /* 0x000fe20003800200 */
        /* <DEDUP_REMOVED lines=31> */
.L_x_90:
[----:B------:R-:W0:Y:S01]  /*4c50*/  LDCU.64 UR6, c[0x0][0x3d8] ;  /* 0x00007b00ff0677ac */ /* 0x000e220008000a00 */
[----:B------:R-:W-:Y:S01]  /*4c60*/  IMAD.MOV.U32 R31, RZ, RZ, R32 ;  /* 0x000000ffff1f7224 */ /* 0x000fe200078e0020 */
[----:B------:R-:W-:Y:S02]  /*4c70*/  MOV R35, R37 ;  /* 0x0000002500237202 */ /* 0x000fe40000000f00 */
[----:B------:R-:W-:Y:S02]  /*4c80*/  MOV R30, 0x4cc0 ;  /* 0x00004cc0001e7802 */ /* 0x000fe40000000f00 */
[----:B0-----:R-:W-:Y:S01]  /*4c90*/  MOV R4, UR6 ;  /* 0x0000000600047c02 */ /* 0x001fe20008000f00 */
[----:B------:R-:W-:-:S07]  /*4ca0*/  IMAD.U32 R0, RZ, RZ, UR7 ;  /* 0x00000007ff007e24 */ /* 0x000fce000f8e00ff */
[----:B------:R-:W-:Y:S05]  /*4cb0*/  CALL.REL.NOINC `($__internal_1_$__cuda_sm20_rem_s64) ;  /* 0x0000001800047944 */ /* 0x000fea0003c00000 */
[----:B------:R-:W-:-:S04]  /*4cc0*/  ISETP.NE.U32.AND P1, PT, R0, RZ, PT ;  /* 0x000000ff0000720c */ /* 0x000fc80003f25070 */
[----:B------:R-:W-:-:S13]  /*4cd0*/  ISETP.NE.AND.EX P1, PT, R4, RZ, PT, P1 ;  /* 0x000000ff0400720c */ /* 0x000fda0003f25310 */
.L_x_91:
[----:B------:R-:W-:Y:S05]  /*4ce0*/  BSYNC.RECONVERGENT B3 ;  /* 0x0000000000037941 */ /* 0x000fea0003800200 */
.L_x_89:
        /* <DEDUP_REMOVED lines=27> */
.L_x_93:
        /* <DEDUP_REMOVED lines=9> */
.L_x_94:
[----:B------:R-:W-:Y:S05]  /*4f30*/  BSYNC.RECONVERGENT B3 ;  /* 0x0000000000037941 */ /* 0x000fea0003800200 */
.L_x_92:
        /* <DEDUP_REMOVED lines=26> */
.L_x_96:
        /* <DEDUP_REMOVED lines=9> */
.L_x_97:
[----:B------:R-:W-:Y:S05]  /*5170*/  BSYNC.RECONVERGENT B3 ;  /* 0x0000000000037941 */ /* 0x000fea0003800200 */
.L_x_95:
        /* <DEDUP_REMOVED lines=32> */
.L_x_88:
[----:B------:R-:W-:Y:S05]  /*5380*/  BSYNC.RECONVERGENT B2 ;  /* 0x0000000000027941 */ /* 0x000fea0003800200 */
.L_x_87:
        /* <DEDUP_REMOVED lines=37> */
.L_x_101:
        /* <DEDUP_REMOVED lines=9> */
.L_x_102:
[----:B------:R-:W-:Y:S05]  /*5670*/  BSYNC.RECONVERGENT B3 ;  /* 0x0000000000037941 */ /* 0x000fea0003800200 */
.L_x_100:
        /* <DEDUP_REMOVED lines=27> */
.L_x_104:
        /* <DEDUP_REMOVED lines=9> */
.L_x_105:
[----:B------:R-:W-:Y:S05]  /*58c0*/  BSYNC.RECONVERGENT B3 ;  /* 0x0000000000037941 */ /* 0x000fea0003800200 */
.L_x_103:
        /* <DEDUP_REMOVED lines=26> */
.L_x_107:
        /* <DEDUP_REMOVED lines=9> */
.L_x_108:
[----:B------:R-:W-:Y:S05]  /*5b00*/  BSYNC.RECONVERGENT B3 ;  /* 0x0000000000037941 */ /* 0x000fea0003800200 */
.L_x_106:
        /* <DEDUP_REMOVED lines=32> */
.L_x_99:
[----:B------:R-:W-:Y:S05]  /*5d10*/  BSYNC.RECONVERGENT B2 ;  /* 0x0000000000027941 */ /* 0x000fea0003800200 */
.L_x_98:
[----:B------:R-:W-:Y:S02]  /*5d20*/  IADD3 R9, P0, PT, R9, 0x4, RZ ;  /* 0x0000000409097810 */ /* 0x000fe40007f1e0ff */
[----:B------:R-:W-:Y:S02]  /*5d30*/  IADD3 R12, P1, PT, R12, 0x8, RZ ;  /* 0x000000080c0c7810 */ /* 0x000fe40007f3e0ff */
[----:B------:R-:W-:Y:S02]  /*5d40*/  IADD3.X R10, PT, PT, RZ, R10, RZ, P0, !PT ;  /* 0x0000000aff0a7210 */ /* 0x000fe400007fe4ff */
[----:B------:R-:W-:Y:S01]  /*5d50*/  ISETP.GE.U32.AND P0, PT, R9, R36, PT ;  /* 0x000000240900720c */ /* 0x000fe20003f06070 */
[----:B------:R-:W-:Y:S01]  /*5d60*/  IMAD.X R11, RZ, RZ, R11, P1 ;  /* 0x000000ffff0b7224 */ /* 0x000fe200008e060b */
[----:B------:R-:W-:Y:S02]  /*5d70*/  LEA R16, P2, -R38, R16, 0x2 ;  /* 0x0000001026107211 */ /* 0x000fe400078411ff */
[----:B------:R-:W-:-:S02]  /*5d80*/  ISETP.GE.AND.EX P0, PT, R10, R39, PT, P0 ;  /* 0x000000270a00720c */ /* 0x000fc40003f06300 */
[----:B------:R-:W-:-:S11]  /*5d90*/  IADD3.X R17, PT, PT, R17, ~R47, RZ, P2, !PT ;  /* 0x8000002f11117210 */ /* 0x000fd600017fe4ff */
[----:B------:R-:W-:Y:S05]  /*5da0*/  @!P0 BRA `(.L_x_109) ;  /* 0xffffffd800648947 */ /* 0x000fea000383ffff */
.L_x_28:
[----:B------:R-:W-:Y:S05]  /*5db0*/  BSYNC.RECONVERGENT B0 ;  /* 0x0000000000007941 */ /* 0x000fea0003800200 */
.L_x_27:
[----:B------:R-:W2:Y:S01]  /*5dc0*/  LDL R0, [R1] ;  /* 0x0000000001007983 */ /* 0x000ea20000100800 */
[----:B------:R-:W-:-:S05]  /*5dd0*/  IADD3 R5, P0, PT, R5, 0x1, RZ ;  /* 0x0000000105057810 */ /* 0x000fca0007f1e0ff */
[----:B------:R-:W-:Y:S01]  /*5de0*/  IMAD.X R6, RZ, RZ, R6, P0 ;  /* 0x000000ffff067224 */ /* 0x000fe200000e0606 */
[----:B------:R-:W-:-:S04]  /*5df0*/  ISETP.GE.U32.AND P0, PT, R5, R59, PT ;  /* 0x0000003b0500720c */ /* 0x000fc80003f06070 */
[----:B--2---:R-:W-:-:S13]  /*5e00*/  ISETP.GE.AND.EX P0, PT, R6, R0, PT, P0 ;  /* 0x000000000600720c */ /* 0x004fda0003f06300 */
[----:B------:R-:W-:Y:S05]  /*5e10*/  @!P0 BRA `(.L_x_110) ;  /* 0xffffffb800288947 */ /* 0x000fea000383ffff */
.L_x_26:
[----:B------:R-:W-:Y:S05]  /*5e20*/  BSYNC.RECONVERGENT B1 ;  /* 0x0000000000017941 */ /* 0x000fea0003800200 */
.L_x_25:
[----:B------:R-:W2:Y:S01]  /*5e30*/  LDL.LU R8, [R1+0x4] ;  /* 0x0000040001087983 */ /* 0x000ea20000300800 */
[----:B------:R-:W0:Y:S03]  /*5e40*/  LDCU UR6, c[0x0][0x360] ;  /* 0x00006c00ff0677ac */ /* 0x000e260008000800 */
[----:B------:R-:W3:Y:S01]  /*5e50*/  LDL.LU R4, [R1+0x8] ;  /* 0x0000080001047983 */ /* 0x000ee20000300800 */
[----:B------:R-:W0:Y:S01]  /*5e60*/  LDC R0, c[0x0][0x370] ;  /* 0x0000dc00ff007b82 */ /* 0x000e220000000800 */
[----:B------:R-:W1:Y:S01]  /*5e70*/  LDCU.64 UR10, c[0x0][0x3f0] ;  /* 0x00007e00ff0a77ac */ /* 0x000e620008000a00 */
[----:B------:R-:W4:Y:S01]  /*5e80*/  LDCU.64 UR12, c[0x0][0x380] ;  /* 0x00007000ff0c77ac */ /* 0x000f220008000a00 */
[----:B0-----:R-:W-:Y:S01]  /*5e90*/  IMAD R0, R0, UR6, RZ ;  /* 0x0000000600007c24 */ /* 0x001fe2000f8e02ff */
[----:B--2---:R-:W-:Y:S02]  /*5ea0*/  SHF.R.S32.HI R3, RZ, 0x1f, R8 ;  /* 0x0000001fff037819 */ /* 0x004fe40000011408 */
[----:B-1----:R-:W-:-:S04]  /*5eb0*/  LEA R2, P0, R8, UR10, 0x1 ;  /* 0x0000000a08027c11 */ /* 0x002fc8000f8008ff */
[----:B------:R-:W-:Y:S02]  /*5ec0*/  LEA.HI.X R3, R8, UR11, R3, 0x1, P0 ;  /* 0x0000000b08037c11 */ /* 0x000fe400080f0c03 */
[----:B------:R-:W-:-:S03]  /*5ed0*/  IADD3 R8, P0, PT, R0, R8, RZ ;  /* 0x0000000800087210 */ /* 0x000fc60007f1e0ff */
[----:B------:R0:W-:Y:S01]  /*5ee0*/  STG.E.U16 desc[UR8][R2.64], R7 ;  /* 0x0000000702007986 */ /* 0x0001e2000c101508 */
[----:B---3--:R-:W-:Y:S02]  /*5ef0*/  IADD3.X R4, PT, PT, RZ, R4, RZ, P0, !PT ;  /* 0x00000004ff047210 */ /* 0x008fe400007fe4ff */
[----:B----4-:R-:W-:Y:S01]  /*5f00*/  ISETP.GE.U32.AND P0, PT, R8, UR12, PT ;  /* 0x0000000c08007c0c */ /* 0x010fe2000bf06070 */
[----:B------:R0:W-:Y:S03]  /*5f10*/  STL [R1+0x4], R8 ;  /* 0x0000040801007387 */ /* 0x0001e60000100800 */
[----:B------:R-:W-:Y:S01]  /*5f20*/  ISETP.GE.AND.EX P0, PT, R4, UR13, PT, P0 ;  /* 0x0000000d04007c0c */ /* 0x000fe2000bf06300 */
[----:B------:R0:W-:-:S12]  /*5f30*/  STL [R1+0x8], R4 ;  /* 0x0000080401007387 */ /* 0x0001d80000100800 */
[----:B0-----:R-:W-:Y:S05]  /*5f40*/  @!P0 BRA `(.L_x_111) ;  /* 0xffffffa000788947 */ /* 0x001fea000383ffff */
[----:B------:R-:W-:Y:S05]  /*5f50*/  EXIT ;  /* 0x000000000000794d */ /* 0x000fea0003800000 */
        .weak           $__internal_0_$__cuda_sm20_div_s64
        .type           $__internal_0_$__cuda_sm20_div_s64,@function
        .size           $__internal_0_$__cuda_sm20_div_s64,($__internal_1_$__cuda_sm20_rem_s64 - $__internal_0_$__cuda_sm20_div_s64)
$__internal_0_$__cuda_sm20_div_s64:
[-C--:B------:R-:W-:Y:S02]  /*5f60*/  IADD3 R26, P2, PT, RZ, -R3.reuse, RZ ;  /* 0x80000003ff1a7210 */ /* 0x080fe40007f5e0ff */
[----:B------:R-:W-:Y:S02]  /*5f70*/  ISETP.GE.AND P1, PT, R2, RZ, PT ;  /* 0x000000ff0200720c */ /* 0x000fe40003f26270 */
[----:B------:R-:W-:Y:S01]  /*5f80*/  ISETP.GE.AND P3, PT, R0, RZ, PT ;  /* 0x000000ff0000720c */ /* 0x000fe20003f66270 */
[----:B------:R-:W-:Y:S01]  /*5f90*/  IMAD.X R27, RZ, RZ, ~R2, P2 ;  /* 0x000000ffff1b7224 */ /* 0x000fe200010e0e02 */
[----:B------:R-:W-:-:S04]  /*5fa0*/  SEL R26, R26, R3, !P1 ;  /* 0x000000031a1a7207 */ /* 0x000fc80004800000 */
[----:B------:R-:W-:-:S04]  /*5fb0*/  SEL R27, R27, R2, !P1 ;  /* 0x000000021b1b7207 */ /* 0x000fc80004800000 */
[----:B------:R-:W0:Y:S02]  /*5fc0*/  I2F.U64.RP R28, R26 ;  /* 0x0000001a001c7312 */ /* 0x000e240000309000 */
[----:B0-----:R-:W0:Y:S02]  /*5fd0*/  MUFU.RCP R28, R28 ;  /* 0x0000001c001c7308 */ /* 0x001e240000001000 */
[----:B0-----:R-:W-:-:S15]  /*5fe0*/  IADD3 R28, PT, PT, R28, 0x1ffffffe, RZ ;  /* 0x1ffffffe1c1c7810 */ /* 0x001fde0007ffe0ff */
[----:B------:R-:W-:-:S15]  /*5ff0*/  NOP ;  /* 0x0000000000007918 */ /* 0x000fde0000000000 */
[----:B------:R-:W-:-:S15]  /*6000*/  NOP ;  /* 0x0000000000007918 */ /* 0x000fde0000000000 */
[----:B------:R-:W-:-:S15]  /*6010*/  NOP ;  /* 0x0000000000007918 */ /* 0x000fde0000000000 */
[----:B------:R-:W0:Y:S02]  /*6020*/  F2I.U64.TRUNC R28, R28 ;  /* 0x0000001c001c7311 */ /* 0x000e24000020d800 */
[----:B0-----:R-:W-:-:S04]  /*6030*/  IMAD.WIDE.U32 R30, R28, R26, RZ ;  /* 0x0000001a1c1e7225 */ /* 0x001fc800078e00ff */
[----:B------:R-:W-:Y:S01]  /*6040*/  IMAD R31, R28, R27, R31 ;  /* 0x0000001b1c1f7224 */ /* 0x000fe200078e021f */
[----:B------:R-:W-:-:S03]  /*6050*/  IADD3 R44, P1, PT, RZ, -R30, RZ ;  /* 0x8000001eff2c7210 */ /* 0x000fc60007f3e0ff */
[----:B------:R-:W-:Y:S02]  /*6060*/  IMAD R31, R29, R26, R31 ;  /* 0x0000001a1d1f7224 */ /* 0x000fe400078e021f */
[----:B------:R-:W-:-:S04]  /*6070*/  IMAD.HI.U32 R30, R28, R44, RZ ;  /* 0x0000002c1c1e7227 */ /* 0x000fc800078e00ff */
[----:B------:R-:W-:Y:S01]  /*6080*/  IMAD.X R45, RZ, RZ, ~R31, P1 ;  /* 0x000000ffff2d7224 */ /* 0x000fe200008e0e1f */
[----:B------:R-:W-:-:S03]  /*6090*/  MOV R31, R28 ;  /* 0x0000001c001f7202 */ /* 0x000fc60000000f00 */
[----:B------:R-:W-:-:S04]  /*60a0*/  IMAD.WIDE.U32 R30, P1, R28, R45, R30 ;  /* 0x0000002d1c1e7225 */ /* 0x000fc8000782001e */
[C---:B------:R-:W-:Y:S02]  /*60b0*/  IMAD R28, R29.reuse, R45, RZ ;  /* 0x0000002d1d1c7224 */ /* 0x040fe400078e02ff */
[----:B------:R-:W-:-:S04]  /*60c0*/  IMAD.HI.U32 R30, P2, R29, R44, R30 ;  /* 0x0000002c1d1e7227 */ /* 0x000fc8000784001e */
[----:B------:R-:W-:-:S04]  /*60d0*/  IMAD.HI.U32 R44, R29, R45, RZ ;  /* 0x0000002d1d2c7227 */ /* 0x000fc800078e00ff */
[----:B------:R-:W-:Y:S01]  /*60e0*/  IMAD.X R44, R44, 0x1, R29, P1 ;  /* 0x000000012c2c7824 */ /* 0x000fe200008e061d */
[----:B------:R-:W-:-:S04]  /*60f0*/  IADD3 R29, P1, PT, R28, R30, RZ ;  /* 0x0000001e1c1d7210 */ /* 0x000fc80007f3e0ff */
[----:B------:R-:W-:Y:S01]  /*6100*/  IADD3.X R44, PT, PT, RZ, RZ, R44, P1, P2 ;  /* 0x000000ffff2c7210 */ /* 0x000fe20000fe442c */
[----:B------:R-:W-:-:S04]  /*6110*/  IMAD.WIDE.U32 R30, R29, R26, RZ ;  /* 0x0000001a1d1e7225 */ /* 0x000fc800078e00ff */
[----:B------:R-:W-:Y:S01]  /*6120*/  IMAD R28, R29, R27, R31 ;  /* 0x0000001b1d1c7224 */ /* 0x000fe200078e021f */
[----:B------:R-:W-:-:S03]  /*6130*/  IADD3 R30, P1, PT, RZ, -R30, RZ ;  /* 0x8000001eff1e7210 */ /* 0x000fc60007f3e0ff */
[----:B------:R-:W-:-:S05]  /*6140*/  IMAD R28, R44, R26, R28 ;  /* 0x0000001a2c1c7224 */ /* 0x000fca00078e021c */
[----:B------:R-:W-:Y:S01]  /*6150*/  IADD3.X R31, PT, PT, RZ, ~R28, RZ, P1, !PT ;  /* 0x8000001cff1f7210 */ /* 0x000fe20000ffe4ff */
[----:B------:R-:W-:-:S04]  /*6160*/  IMAD.HI.U32 R28, R29, R30, RZ ;  /* 0x0000001e1d1c7227 */ /* 0x000fc800078e00ff */
[----:B------:R-:W-:-:S04]  /*6170*/  IMAD.WIDE.U32 R28, P2, R29, R31, R28 ;  /* 0x0000001f1d1c7225 */ /* 0x000fc8000784001c */
[----:B------:R-:W-:-:S04]  /*6180*/  IMAD.HI.U32 R28, P1, R44, R30, R28 ;  /* 0x0000001e2c1c7227 */ /* 0x000fc8000782001c */
[----:B------:R-:W-:-:S04]  /*6190*/  IMAD.HI.U32 R30, R44, R31, RZ ;  /* 0x0000001f2c1e7227 */ /* 0x000fc800078e00ff */
[----:B------:R-:W-:Y:S02]  /*61a0*/  IMAD.X R30, R30, 0x1, R44, P2 ;  /* 0x000000011e1e7824 */ /* 0x000fe400010e062c */
[----:B------:R-:W-:Y:S01]  /*61b0*/  IMAD R44, R44, R31, RZ ;  /* 0x0000001f2c2c7224 */ /* 0x000fe200078e02ff */
[----:B------:R-:W-:Y:S01]  /*61c0*/  IADD3 R31, P4, PT, RZ, -R40, RZ ;  /* 0x80000028ff1f7210 */ /* 0x000fe20007f9e0ff */
[----:B------:R-:W-:-:S03]  /*61d0*/  IMAD.MOV.U32 R29, RZ, RZ, RZ ;  /* 0x000000ffff1d7224 */ /* 0x000fc600078e00ff */
[----:B------:R-:W-:Y:S02]  /*61e0*/  IADD3 R44, P2, PT, R44, R28, RZ ;  /* 0x0000001c2c2c7210 */ /* 0x000fe40007f5e0ff */
[----:B------:R-:W-:Y:S02]  /*61f0*/  SEL R31, R31, R40, !P3 ;  /* 0x000000281f1f7207 */ /* 0x000fe40005800000 */
[-C--:B------:R-:W-:Y:S02]  /*6200*/  IADD3.X R40, PT, PT, RZ, ~R0.reuse, RZ, P4, !PT ;  /* 0x80000000ff287210 */ /* 0x080fe400027fe4ff */
[----:B------:R-:W-:Y:S01]  /*6210*/  IADD3.X R30, PT, PT, RZ, RZ, R30, P2, P1 ;  /* 0x000000ffff1e7210 */ /* 0x000fe200017e241e */
[----:B------:R-:W-:Y:S01]  /*6220*/  IMAD.HI.U32 R28, R44, R31, RZ ;  /* 0x0000001f2c1c7227 */ /* 0x000fe200078e00ff */
[-C--:B------:R-:W-:Y:S02]  /*6230*/  SEL R40, R40, R0.reuse, !P3 ;  /* 0x0000000028287207 */ /* 0x080fe40005800000 */
[----:B------:R-:W-:-:S03]  /*6240*/  LOP3.LUT R0, R2, R0, RZ, 0x3c, !PT ;  /* 0x0000000002007212 */ /* 0x000fc600078e3cff */
[----:B------:R-:W-:-:S04]  /*6250*/  IMAD.WIDE.U32 R28, R44, R40, R28 ;  /* 0x000000282c1c7225 */ /* 0x000fc800078e001c */
[C---:B------:R-:W-:Y:S02]  /*6260*/  IMAD R44, R30.reuse, R40, RZ ;  /* 0x000000281e2c7224 */ /* 0x040fe400078e02ff */
[----:B------:R-:W-:-:S04]  /*6270*/  IMAD.HI.U32 R28, P1, R30, R31, R28 ;  /* 0x0000001f1e1c7227 */ /* 0x000fc8000782001c */
[----:B------:R-:W-:Y:S01]  /*6280*/  IMAD.HI.U32 R30, R30, R40, RZ ;  /* 0x000000281e1e7227 */ /* 0x000fe200078e00ff */
[----:B------:R-:W-:-:S04]  /*6290*/  IADD3 R44, P2, PT, R44, R28, RZ ;  /* 0x0000001c2c2c7210 */ /* 0x000fc80007f5e0ff */
[----:B------:R-:W-:Y:S01]  /*62a0*/  IADD3.X R30, PT, PT, R30, RZ, RZ, P1, !PT ;  /* 0x000000ff1e1e7210 */ /* 0x000fe20000ffe4ff */
[----:B------:R-:W-:-:S04]  /*62b0*/  IMAD.WIDE.U32 R28, R44, R26, RZ ;  /* 0x0000001a2c1c7225 */ /* 0x000fc800078e00ff */
[----:B------:R-:W-:Y:S01]  /*62c0*/  IMAD R29, R44, R27, R29 ;  /* 0x0000001b2c1d7224 */ /* 0x000fe200078e021d */
[----:B------:R-:W-:Y:S01]  /*62d0*/  IADD3 R28, P3, PT, -R28, R31, RZ ;  /* 0x0000001f1c1c7210 */ /* 0x000fe20007f7e1ff */
[----:B------:R-:W-:-:S03]  /*62e0*/  IMAD.X R30, RZ, RZ, R30, P2 ;  /* 0x000000ffff1e7224 */ /* 0x000fc600010e061e */
[-C--:B------:R-:W-:Y:S01]  /*62f0*/  ISETP.GE.U32.AND P1, PT, R28, R26.reuse, PT ;  /* 0x0000001a1c00720c */ /* 0x080fe20003f26070 */
[----:B------:R-:W-:-:S05]  /*6300*/  IMAD R29, R30, R26, R29 ;  /* 0x0000001a1e1d7224 */ /* 0x000fca00078e021d */
[----:B------:R-:W-:Y:S02]  /*6310*/  IADD3.X R29, PT, PT, ~R29, R40, RZ, P3, !PT ;  /* 0x000000281d1d7210 */ /* 0x000fe40001ffe5ff */
[----:B------:R-:W-:Y:S02]  /*6320*/  IADD3 R31, P3, PT, R28, -R26, RZ ;  /* 0x8000001a1c1f7210 */ /* 0x000fe40007f7e0ff */
[----:B------:R-:W-:-:S04]  /*6330*/  ISETP.GE.U32.AND.EX P1, PT, R29, R27, PT, P1 ;  /* 0x0000001b1d00720c */ /* 0x000fc80003f26110 */
[----:B------:R-:W-:-:S04]  /*6340*/  SEL R31, R31, R28, P1 ;  /* 0x0000001c1f1f7207 */ /* 0x000fc80000800000 */
[----:B------:R-:W-:Y:S01]  /*6350*/  ISETP.GE.U32.AND P2, PT, R31, R26, PT ;  /* 0x0000001a1f00720c */ /* 0x000fe20003f46070 */
[----:B------:R-:W-:-:S05]  /*6360*/  IMAD.X R26, R29, 0x1, ~R27, P3 ;  /* 0x000000011d1a7824 */ /* 0x000fca00018e0e1b */
[----:B------:R-:W-:-:S04]  /*6370*/  SEL R26, R26, R29, P1 ;  /* 0x0000001d1a1a7207 */ /* 0x000fc80000800000 */
[----:B------:R-:W-:Y:S02]  /*6380*/  ISETP.GE.U32.AND.EX P2, PT, R26, R27, PT, P2 ;  /* 0x0000001b1a00720c */ /* 0x000fe40003f46120 */
[----:B------:R-:W-:-:S04]  /*6390*/  IADD3 R26, P3, PT, R44, 0x1, RZ ;  /* 0x000000012c1a7810 */ /* 0x000fc80007f7e0ff */
[----:B------:R-:W-:Y:S02]  /*63a0*/  IADD3.X R27, PT, PT, RZ, R30, RZ, P3, !PT ;  /* 0x0000001eff1b7210 */ /* 0x000fe40001ffe4ff */
[----:B------:R-:W-:Y:S02]  /*63b0*/  SEL R26, R26, R44, P1 ;  /* 0x0000002c1a1a7207 */ /* 0x000fe40000800000 */
[----:B------:R-:W-:Y:S02]  /*63c0*/  SEL R27, R27, R30, P1 ;  /* 0x0000001e1b1b7207 */ /* 0x000fe40000800000 */
[----:B------:R-:W-:-:S04]  /*63d0*/  IADD3 R28, P1, PT, R26, 0x1, RZ ;  /* 0x000000011a1c7810 */ /* 0x000fc80007f3e0ff */
[----:B------:R-:W-:Y:S01]  /*63e0*/  SEL R28, R28, R26, P2 ;  /* 0x0000001a1c1c7207 */ /* 0x000fe20001000000 */
[----:B------:R-:W-:Y:S01]  /*63f0*/  IMAD.X R26, RZ, RZ, R27, P1 ;  /* 0x000000ffff1a7224 */ /* 0x000fe200008e061b */
[----:B------:R-:W-:Y:S01]  /*6400*/  ISETP.NE.U32.AND P1, PT, R3, RZ, PT ;  /* 0x000000ff0300720c */ /* 0x000fe20003f25070 */
[----:B------:R-:W-:-:S03]  /*6410*/  HFMA2 R3, -RZ, RZ, 0, 0 ;  /* 0x00000000ff037431 */ /* 0x000fc600000001ff */
[----:B------:R-:W-:Y:S02]  /*6420*/  SEL R26, R26, R27, P2 ;  /* 0x0000001b1a1a7207 */ /* 0x000fe40001000000 */
[----:B------:R-:W-:Y:S02]  /*6430*/  IADD3 R27, P3, PT, RZ, -R28, RZ ;  /* 0x8000001cff1b7210 */ /* 0x000fe40007f7e0ff */
[----:B------:R-:W-:Y:S02]  /*6440*/  ISETP.GE.AND P2, PT, R0, RZ, PT ;  /* 0x000000ff0000720c */ /* 0x000fe40003f46270 */
[----:B------:R-:W-:Y:S02]  /*6450*/  IADD3.X R0, PT, PT, RZ, ~R26, RZ, P3, !PT ;  /* 0x8000001aff007210 */ /* 0x000fe40001ffe4ff */
[----:B------:R-:W-:Y:S01]  /*6460*/  ISETP.NE.AND.EX P1, PT, R2, RZ, PT, P1 ;  /* 0x000000ff0200720c */ /* 0x000fe20003f25310 */
[----:B------:R-:W-:Y:S01]  /*6470*/  IMAD.MOV.U32 R2, RZ, RZ, R4 ;  /* 0x000000ffff027224 */ /* 0x000fe200078e0004 */
[----:B------:R-:W-:-:S02]  /*6480*/  SEL R27, R27, R28, !P2 ;  /* 0x0000001c1b1b7207 */ /* 0x000fc40005000000 */
[----:B------:R-:W-:Y:S02]  /*6490*/  SEL R0, R0, R26, !P2 ;  /* 0x0000001a00007207 */ /* 0x000fe40005000000 */
[----:B------:R-:W-:Y:S02]  /*64a0*/  SEL R26, R27, 0xffffffff, P1 ;  /* 0xffffffff1b1a7807 */ /* 0x000fe40000800000 */
[----:B------:R-:W-:Y:S01]  /*64b0*/  SEL R0, R0, 0xffffffff, P1 ;  /* 0xffffffff00007807 */ /* 0x000fe20000800000 */
[----:B------:R-:W-:Y:S06]  /*64c0*/  RET.REL.NODEC R2 `(_ZN2at6native13col2im_kernelIN3c108BFloat16ES3_EEvlPKT_llllllllllllPS4_) ;  /* 0xffffff9802cc7950 */ /* 0x000fec0003c3ffff */
        .weak           $__internal_1_$__cuda_sm20_rem_s64
        .type           $__internal_1_$__cuda_sm20_rem_s64,@function
        .size           $__internal_1_$__cuda_sm20_rem_s64,(.L_x_705 - $__internal_1_$__cuda_sm20_rem_s64)
$__internal_1_$__cuda_sm20_rem_s64:
[----:B------:R-:W-:Y:S02]  /*64d0*/  IADD3 R2, P2, PT, RZ, -R4, RZ ;  /* 0x80000004ff027210 */ /* 0x000fe40007f5e0ff */
[----:B------:R-:W-:-:S03]  /*64e0*/  ISETP.GE.AND P1, PT, R0, RZ, PT ;  /* 0x000000ff0000720c */ /* 0x000fc60003f26270 */
        /* <DEDUP_REMOVED lines=33> */
[----:B------:R-:W-:Y:S01]  /*6700*/  IMAD.X R29, R29, 0x1, R40, P2 ;  /* 0x000000011d1d7824 */ /* 0x000fe200010e0628 */
[----:B------:R-:W-:Y:S01]  /*6710*/  ISETP.GE.AND P2, PT, R35, RZ, PT ;  /* 0x000000ff2300720c */ /* 0x000fe20003f46270 */
        /* <DEDUP_REMOVED lines=8> */
[----:B------:R-:W-:-:S05]  /*67a0*/  SEL R31, R31, R35, !P2 ;  /* 0x000000231f1f7207 */ /* 0x000fca0005000000 */
        /* <DEDUP_REMOVED lines=10> */
[CC--:B------:R-:W-:Y:S01]  /*6850*/  ISETP.GE.U32.AND P1, PT, R26.reuse, R2.reuse, PT ;  /* 0x000000021a00720c */ /* 0x0c0fe20003f26070 */
[-C--:B------:R-:W-:Y:S01]  /*6860*/  IMAD R29, R29, R2.reuse, R40 ;  /* 0x000000021d1d7224 */ /* 0x080fe200078e0228 */
[----:B------:R-:W-:-:S04]  /*6870*/  IADD3 R27, P3, PT, R26, -R2, RZ ;  /* 0x800000021a1b7210 */ /* 0x000fc80007f7e0ff */
[----:B------:R-:W-:Y:S01]  /*6880*/  IADD3.X R29, PT, PT, ~R29, R31, RZ, P4, !PT ;  /* 0x0000001f1d1d7210 */ /* 0x000fe200027fe5ff */
[----:B------:R-:W-:-:S03]  /*6890*/  HFMA2 R31, -RZ, RZ, 0, 0 ;  /* 0x00000000ff1f7431 */ /* 0x000fc600000001ff */
[----:B------:R-:W-:-:S04]  /*68a0*/  ISETP.GE.U32.AND.EX P1, PT, R29, R3, PT, P1 ;  /* 0x000000031d00720c */ /* 0x000fc80003f26110 */
[----:B------:R-:W-:Y:S01]  /*68b0*/  SEL R27, R27, R26, P1 ;  /* 0x0000001a1b1b7207 */ /* 0x000fe20000800000 */
[----:B------:R-:W-:-:S05]  /*68c0*/  IMAD.X R26, R29, 0x1, ~R3, P3 ;  /* 0x000000011d1a7824 */ /* 0x000fca00018e0e03 */
[----:B------:R-:W-:Y:S02]  /*68d0*/  SEL R26, R26, R29, P1 ;  /* 0x0000001d1a1a7207 */ /* 0x000fe40000800000 */
[CC--:B------:R-:W-:Y:S02]  /*68e0*/  ISETP.GE.U32.AND P1, PT, R27.reuse, R2.reuse, PT ;  /* 0x000000021b00720c */ /* 0x0c0fe40003f26070 */
[----:B------:R-:W-:Y:S02]  /*68f0*/  IADD3 R2, P3, PT, R27, -R2, RZ ;  /* 0x800000021b027210 */ /* 0x000fe40007f7e0ff */
[CC--:B------:R-:W-:Y:S02]  /*6900*/  ISETP.GE.U32.AND.EX P1, PT, R26.reuse, R3.reuse, PT, P1 ;  /* 0x000000031a00720c */ /* 0x0c0fe40003f26110 */
[----:B------:R-:W-:Y:S02]  /*6910*/  IADD3.X R3, PT, PT, R26, ~R3, RZ, P3, !PT ;  /* 0x800000031a037210 */ /* 0x000fe40001ffe4ff */
[----:B------:R-:W-:-:S02]  /*6920*/  SEL R2, R2, R27, P1 ;  /* 0x0000001b02027207 */ /* 0x000fc40000800000 */
[----:B------:R-:W-:Y:S02]  /*6930*/  SEL R26, R3, R26, P1 ;  /* 0x0000001a031a7207 */ /* 0x000fe40000800000 */
[----:B------:R-:W-:Y:S02]  /*6940*/  IADD3 R3, P3, PT, RZ, -R2, RZ ;  /* 0x80000002ff037210 */ /* 0x000fe40007f7e0ff */
[----:B------:R-:W-:-:S03]  /*6950*/  ISETP.NE.U32.AND P1, PT, R4, RZ, PT ;  /* 0x000000ff0400720c */ /* 0x000fc60003f25070 */
[----:B------:R-:W-:Y:S01]  /*6960*/  IMAD.X R4, RZ, RZ, ~R26, P3 ;  /* 0x000000ffff047224 */ /* 0x000fe200018e0e1a */
[----:B------:R-:W-:Y:S02]  /*6970*/  ISETP.NE.AND.EX P1, PT, R0, RZ, PT, P1 ;  /* 0x000000ff0000720c */ /* 0x000fe40003f25310 */
[----:B------:R-:W-:Y:S02]  /*6980*/  SEL R0, R3, R2, !P2 ;  /* 0x0000000203007207 */ /* 0x000fe40005000000 */
[----:B------:R-:W-:Y:S02]  /*6990*/  SEL R4, R4, R26, !P2 ;  /* 0x0000001a04047207 */ /* 0x000fe40005000000 */
[----:B------:R-:W-:Y:S02]  /*69a0*/  SEL R0, R0, 0xffffffff, P1 ;  /* 0xffffffff00007807 */ /* 0x000fe40000800000 */
[----:B------:R-:W-:Y:S01]  /*69b0*/  SEL R4, R4, 0xffffffff, P1 ;  /* 0xffffffff04047807 */ /* 0x000fe20000800000 */
[----:B------:R-:W-:Y:S06]  /*69c0*/  RET.REL.NODEC R30 `(_ZN2at6native13col2im_kernelIN3c108BFloat16ES3_EEvlPKT_llllllllllllPS4_) ;  /* 0xffffff941e8c7950 */ /* 0x000fec0003c3ffff */
.L_x_112:
[----:B------:R-:W-:-:S00]  /*69d0*/  BRA `(.L_x_112) ;  /* 0xfffffffc00fc7947 */ /* 0x000fc0000383ffff */
[----:B------:R-:W-:-:S00]  /*69e0*/  NOP ;  /* 0x0000000000007918 */ /* 0x000fc00000000000 */
        /* <DEDUP_REMOVED lines=9> */
.L_x_705:


//--------------------- .text._ZN2at6native13vol2im_kernelIN3c108BFloat16ES3_EEvlPKT_jjjjjjjjjjjjjjjjjjjPS4_ --------------------------
	.section	.text._ZN2at6native13vol2im_kernelIN3c108BFloat16ES3_EEvlPKT_jjjjjjjjjjjjjjjjjjjPS4_,"ax",@progbits
	.align	128
        .global         _ZN2at6native13vol2im_kernelIN3c108BFloat16ES3_EEvlPKT_jjjjjjjjjjjjjjjjjjjPS4_
        .type           _ZN2at6native13vol2im_kernelIN3c108BFloat16ES3_EEvlPKT_jjjjjjjjjjjjjjjjjjjPS4_,@function
        .size           _ZN2at6native13vol2im_kernelIN3c108BFloat16ES3_EEvlPKT_jjjjjjjjjjjjjjjjjjjPS4_,(.L_x_721 - _ZN2at6native13vol2im_kernelIN3c108BFloat16ES3_EEvlPKT_jjjjjjjjjjjjjjjjjjjPS4_)
        .other          _ZN2at6native13vol2im_kernelIN3c108BFloat16ES3_EEvlPKT_jjjjjjjjjjjjjjjjjjjPS4_,@"STO_CUDA_ENTRY STV_DEFAULT"
_ZN2at6native13vol2im_kernelIN3c108BFloat16ES3_EEvlPKT_jjjjjjjjjjjjjjjjjjjPS4_:
.text._ZN2at6native13vol2im_kernelIN3c108BFloat16ES3_EEvlPKT_jjjjjjjjjjjjjjjjjjjPS4_:
[----:B------:R-:W-:Y:S01]  /*0000*/  LDC R1, c[0x0][0x37c] ;  /* 0x0000df00ff017b82 */ /* 0x000fe20000000800 */
[----:B------:R-:W0:Y:S07]  /*0010*/  S2R R2, SR_TID.X ;  /* 0x0000000000027919 */ /* 0x000e2e0000002100 */
[----:B------:R-:W0:Y:S01]  /*0020*/  S2UR UR4, SR_CTAID.X ;  /* 0x00000000000479c3 */ /* 0x000e220000002500 */
[----:B------:R-:W1:Y:S01]  /*0030*/  LDCU.64 UR6, c[0x0][0x380] ;  /* 0x00007000ff0677ac */ /* 0x000e620008000a00 */
[----:B------:R-:W-:-:S06]  /*0040*/  IMAD.MOV.U32 R3, RZ, RZ, RZ ;  /* 0x000000ffff037224 */ /* 0x000fcc00078e00ff */
[----:B------:R-:W0:Y:S02]  /*0050*/  LDC R5, c[0x0][0x360] ;  /* 0x0000d800ff057b82 */ /* 0x000e240000000800 */
[----:B0-----:R-:W-:-:S03]  /*0060*/  IMAD.WIDE.U32 R2, R5, UR4, R2 ;  /* 0x0000000405027c25 */ /* 0x001fc6000f8e0002 */
[----:B-1----:R-:W-:-:S04]  /*0070*/  ISETP.GE.U32.AND P0, PT, R2, UR6, PT ;  /* 0x0000000602007c0c */ /* 0x002fc8000bf06070 */
[----:B------:R-:W-:-:S13]  /*0080*/  ISETP.GE.AND.EX P0, PT, R3, UR7, PT, P0 ;  /* 0x0000000703007c0c */ /* 0x000fda000bf06300 */
[----:B------:R-:W-:Y:S05]  /*0090*/  @P0 EXIT ;  /* 0x000000000000094d */ /* 0x000fea0003800000 */
[----:B------:R-:W-:Y:S01]  /*00a0*/  IMAD.MOV.U32 R0, RZ, RZ, R2 ;  /* 0x000000ffff007224 */ /* 0x000fe200078e0002 */
[----:B------:R-:W0:Y:S06]  /*00b0*/  LDCU.64 UR8, c[0x0][0x358] ;  /* 0x00006b00ff0877ac */ /* 0x000e2c0008000a00 */
.L_x_134:
[----:B------:R-:W1:Y:S01]  /*00c0*/  LDCU UR7, c[0x0][0x398] ;  /* 0x00007300ff0777ac */ /* 0x000e620008000800 */
[----:B------:R-:W2:Y:S01]  /*00d0*/  LDC.64 R12, c[0x0][0x3c8] ;  /* 0x0000f200ff0c7b82 */ /* 0x000ea20000000a00 */
[----:B------:R-:W-:Y:S01]  /*00e0*/  BSSY.RECONVERGENT B0, `(.L_x_113) ;  /* 0x0000060000007945 */ /* 0x000fe20003800200 */
[----:B------:R-:W3:Y:S01]  /*00f0*/  LDCU.64 UR10, c[0x0][0x390] ;  /* 0x00007200ff0a77ac */ /* 0x000ee20008000a00 */
[----:B------:R-:W4:Y:S01]  /*0100*/  LDCU.64 UR4, c[0x0][0x3b0] ;  /* 0x00007600ff0477ac */ /* 0x000f220008000a00 */
[----:B------:R-:W5:Y:S01]  /*0110*/  LDCU UR6, c[0x0][0x3ac] ;  /* 0x00007580ff0677ac */ /* 0x000f620008000800 */
[----:B-1----:R-:W1:Y:S01]  /*0120*/  I2F.U32.RP R2, UR7 ;  /* 0x0000000700027d06 */ /* 0x002e620008209000 */
[----:B------:R-:W-:-:S07]  /*0130*/  ISETP.NE.U32.AND P2, PT, RZ, UR7, PT ;  /* 0x00000007ff007c0c */ /* 0x000fce000bf45070 */
[----:B---3--:R-:W3:Y:S08]  /*0140*/  I2F.U32.RP R7, UR11 ;  /* 0x0000000b00077d06 */ /* 0x008ef00008209000 */
[----:B-1----:R-:W1:Y:S08]  /*0150*/  MUFU.RCP R2, R2 ;  /* 0x0000000200027308 */ /* 0x002e700000001000 */
[----:B---3--:R-:W-:Y:S01]  /*0160*/  MUFU.RCP R7, R7 ;  /* 0x0000000700077308 */ /* 0x008fe20000001000 */
[----:B-1----:R-:W-:-:S07]  /*0170*/  IADD3 R4, PT, PT, R2, 0xffffffe, RZ ;  /* 0x0ffffffe02047810 */ /* 0x002fce0007ffe0ff */
[----:B------:R1:W3:Y:S02]  /*0180*/  F2I.FTZ.U32.TRUNC.NTZ R5, R4 ;  /* 0x0000000400057305 */ /* 0x0002e4000021f000 */
[----:B-1----:R-:W-:Y:S02]  /*0190*/  IMAD.MOV.U32 R4, RZ, RZ, RZ ;  /* 0x000000ffff047224 */ /* 0x002fe400078e00ff */
[----:B---3--:R-:W-:-:S04]  /*01a0*/  IMAD.MOV R9, RZ, RZ, -R5 ;  /* 0x000000ffff097224 */ /* 0x008fc800078e0a05 */
[----:B------:R-:W-:-:S04]  /*01b0*/  IMAD R9, R9, UR7, RZ ;  /* 0x0000000709097c24 */ /* 0x000fc8000f8e02ff */
[----:B------:R-:W-:-:S04]  /*01c0*/  IMAD.HI.U32 R5, R5, R9, R4 ;  /* 0x0000000905057227 */ /* 0x000fc800078e0004 */
[----:B------:R-:W-:Y:S02]  /*01d0*/  VIADD R4, R7, 0xffffffe ;  /* 0x0ffffffe07047836 */ /* 0x000fe40000000000 */
[----:B------:R-:W-:Y:S01]  /*01e0*/  IMAD.HI.U32 R2, R5, R0, RZ ;  /* 0x0000000005027227 */ /* 0x000fe200078e00ff */
[----:B------:R-:W1:Y:S04]  /*01f0*/  I2F.U32.RP R7, UR10 ;  /* 0x0000000a00077d06 */ /* 0x000e680008209000 */
[----:B------:R-:W-:-:S05]  /*0200*/  IADD3 R5, PT, PT, -R2, RZ, RZ ;  /* 0x000000ff02057210 */ /* 0x000fca0007ffe1ff */
[----:B------:R-:W-:Y:S02]  /*0210*/  IMAD R6, R5, UR7, R0 ;  /* 0x0000000705067c24 */ /* 0x000fe4000f8e0200 */
[----:B------:R3:W0:Y:S03]  /*0220*/  F2I.FTZ.U32.TRUNC.NTZ R5, R4 ;  /* 0x0000000400057305 */ /* 0x000626000021f000 */
[----:B------:R-:W-:-:S05]  /*0230*/  ISETP.GE.U32.AND P0, PT, R6, UR7, PT ;  /* 0x0000000706007c0c */ /* 0x000fca000bf06070 */
[----:B-1----:R-:W1:Y:S01]  /*0240*/  MUFU.RCP R7, R7 ;  /* 0x0000000700077308 */ /* 0x002e620000001000 */
[----:B---3--:R-:W-:Y:S01]  /*0250*/  HFMA2 R4, -RZ, RZ, 0, 0 ;  /* 0x00000000ff047431 */ /* 0x008fe200000001ff */
[----:B0-----:R-:W-:-:S06]  /*0260*/  IADD3 R9, PT, PT, RZ, -R5, RZ ;  /* 0x80000005ff097210 */ /* 0x001fcc0007ffe0ff */
[----:B------:R-:W-:Y:S02]  /*0270*/  @P0 VIADD R6, R6, -UR7 ;  /* 0x8000000706060c36 */ /* 0x000fe40008000000 */
[----:B------:R-:W-:Y:S02]  /*0280*/  @P0 VIADD R2, R2, 0x1 ;  /* 0x0000000102020836 */ /* 0x000fe40000000000 */
[----:B------:R-:W-:Y:S01]  /*0290*/  IMAD R9, R9, UR11, RZ ;  /* 0x0000000b09097c24 */ /* 0x000fe2000f8e02ff */
[----:B------:R-:W-:-:S03]  /*02a0*/  ISETP.GE.U32.AND P1, PT, R6, UR7, PT ;  /* 0x0000000706007c0c */ /* 0x000fc6000bf26070 */
[----:B------:R-:W-:Y:S02]  /*02b0*/  IMAD.HI.U32 R5, R5, R9, R4 ;  /* 0x0000000905057227 */ /* 0x000fe400078e0004 */
[----:B------:R-:W0:Y:S08]  /*02c0*/  LDC.64 R8, c[0x0][0x3a0] ;  /* 0x0000e800ff087b82 */ /* 0x000e300000000a00 */
[----:B------:R-:W-:Y:S01]  /*02d0*/  @P1 VIADD R2, R2, 0x1 ;  /* 0x0000000102021836 */ /* 0x000fe20000000000 */
[----:B------:R-:W-:-:S02]  /*02e0*/  @!P2 LOP3.LUT R2, RZ, UR7, RZ, 0x33, !PT ;  /* 0x00000007ff02ac12 */ /* 0x000fc4000f8e33ff */
[----:B------:R-:W-:-:S03]  /*02f0*/  ISETP.NE.U32.AND P2, PT, RZ, UR11, PT ;  /* 0x0000000bff007c0c */ /* 0x000fc6000bf45070 */
[----:B------:R-:W-:-:S04]  /*0300*/  IMAD.HI.U32 R6, R5, R2, RZ ;  /* 0x0000000205067227 */ /* 0x000fc800078e00ff */
[----:B------:R-:W-:-:S04]  /*0310*/  IMAD.MOV R5, RZ, RZ, -R6 ;  /* 0x000000ffff057224 */ /* 0x000fc800078e0a06 */
[----:B------:R-:W-:Y:S02]  /*0320*/  IMAD R4, R5, UR11, R2 ;  /* 0x0000000b05047c24 */ /* 0x000fe4000f8e0202 */
[----:B-1----:R-:W-:Y:S02]  /*0330*/  VIADD R5, R7, 0xffffffe ;  /* 0x0ffffffe07057836 */ /* 0x002fe40000000000 */
[----:B0-----:R-:W-:Y:S01]  /*0340*/  VIADD R9, R9, 0xffffffff ;  /* 0xffffffff09097836 */ /* 0x001fe20000000000 */
[----:B------:R-:W-:-:S03]  /*0350*/  ISETP.GE.U32.AND P0, PT, R4, UR11, PT ;  /* 0x0000000b04007c0c */ /* 0x000fc6000bf06070 */
[----:B------:R-:W0:Y:S01]  /*0360*/  F2I.FTZ.U32.TRUNC.NTZ R5, R5 ;  /* 0x0000000500057305 */ /* 0x000e22000021f000 */
[----:B--2---:R-:W-:-:S09]  /*0370*/  IMAD R17, R9, R12, 0x1 ;  /* 0x0000000109117424 */ /* 0x004fd200078e020c */
[----:B------:R-:W-:Y:S01]  /*0380*/  @P0 IADD3 R4, PT, PT, R4, -UR11, RZ ;  /* 0x8000000b04040c10 */ /* 0x000fe2000fffe0ff */
[----:B------:R-:W-:-:S03]  /*0390*/  @P0 VIADD R6, R6, 0x1 ;  /* 0x0000000106060836 */ /* 0x000fc60000000000 */
[----:B------:R-:W-:Y:S01]  /*03a0*/  ISETP.GE.U32.AND P1, PT, R4, UR11, PT ;  /* 0x0000000b04007c0c */ /* 0x000fe2000bf26070 */
[----:B0-----:R-:W-:Y:S02]  /*03b0*/  IMAD.MOV R7, RZ, RZ, -R5 ;  /* 0x000000ffff077224 */ /* 0x001fe400078e0a05 */
[----:B------:R-:W-:Y:S02]  /*03c0*/  IMAD.MOV.U32 R4, RZ, RZ, RZ ;  /* 0x000000ffff047224 */ /* 0x000fe400078e00ff */
[----:B------:R-:W-:-:S04]  /*03d0*/  IMAD R7, R7, UR10, RZ ;  /* 0x0000000a07077c24 */ /* 0x000fc8000f8e02ff */
[----:B------:R-:W-:Y:S02]  /*03e0*/  IMAD.HI.U32 R7, R5, R7, R4 ;  /* 0x0000000705077227 */ /* 0x000fe400078e0004 */
[----:B------:R-:W0:Y:S02]  /*03f0*/  LDC R4, c[0x0][0x3a8] ;  /* 0x0000ea00ff047b82 */ /* 0x000e240000000800 */
[----:B------:R-:W-:Y:S01]  /*0400*/  @P1 IADD3 R6, PT, PT, R6, 0x1, RZ ;  /* 0x0000000106061810 */ /* 0x000fe20007ffe0ff */
[----:B------:R-:W-:Y:S01]  /*0410*/  IMAD.MOV R5, RZ, RZ, -R2 ;  /* 0x000000ffff057224 */ /* 0x000fe200078e0a02 */
[----:B------:R-:W-:Y:S02]  /*0420*/  @!P2 LOP3.LUT R6, RZ, UR11, RZ, 0x33, !PT ;  /* 0x0000000bff06ac12 */ /* 0x000fe4000f8e33ff */
[----:B------:R-:W-:-:S03]  /*0430*/  ISETP.NE.U32.AND P1, PT, RZ, UR10, PT ;  /* 0x0000000aff007c0c */ /* 0x000fc6000bf25070 */
[----:B------:R-:W-:-:S04]  /*0440*/  IMAD.HI.U32 R7, R7, R6, RZ ;  /* 0x0000000607077227 */ /* 0x000fc800078e00ff */
[----:B------:R-:W-:Y:S02]  /*0450*/  IMAD.MOV R7, RZ, RZ, -R7 ;  /* 0x000000ffff077224 */ /* 0x000fe400078e0a07 */
[--C-:B------:R-:W-:Y:S02]  /*0460*/  IMAD.MOV R11, RZ, RZ, -R6.reuse ;  /* 0x000000ffff0b7224 */ /* 0x100fe400078e0a06 */
[----:B------:R-:W-:-:S05]  /*0470*/  IMAD R7, R7, UR10, R6 ;  /* 0x0000000a07077c24 */ /* 0x000fca000f8e0206 */
[----:B------:R-:W-:Y:S02]  /*0480*/  ISETP.GE.U32.AND P0, PT, R7, UR10, PT ;  /* 0x0000000a07007c0c */ /* 0x000fe4000bf06070 */
[----:B0-----:R-:W-:Y:S01]  /*0490*/  IADD3 R6, PT, PT, R4, -0x1, RZ ;  /* 0xffffffff04067810 */ /* 0x001fe20007ffe0ff */
[----:B------:R-:W-:Y:S02]  /*04a0*/  IMAD R4, R5, UR7, R0 ;  /* 0x0000000705047c24 */ /* 0x000fe4000f8e0200 */
[----:B------:R-:W-:Y:S02]  /*04b0*/  IMAD R5, R11, UR11, R2 ;  /* 0x0000000b0b057c24 */ /* 0x000fe4000f8e0202 */
[----:B------:R-:W-:Y:S02]  /*04c0*/  IMAD R15, R6, R13, 0x1 ;  /* 0x00000001060f7424 */ /* 0x000fe400078e020d */
[----:B----4-:R-:W-:Y:S01]  /*04d0*/  VIADD R2, R4, UR5 ;  /* 0x0000000504027c36 */ /* 0x010fe20008000000 */
[----:B------:R-:W-:Y:S01]  /*04e0*/  IADD3 R4, PT, PT, R5, UR4, RZ ;  /* 0x0000000405047c10 */ /* 0x000fe2000fffe0ff */
[----:B------:R-:W-:Y:S01]  /*04f0*/  IMAD.MOV.U32 R6, RZ, RZ, RZ ;  /* 0x000000ffff067224 */ /* 0x000fe200078e00ff */
[----:B------:R-:W-:-:S02]  /*0500*/  MOV R5, RZ ;  /* 0x000000ff00057202 */ /* 0x000fc40000000f00 */
[----:B------:R-:W-:Y:S02]  /*0510*/  @P0 IADD3 R7, PT, PT, R7, -UR10, RZ ;  /* 0x8000000a07070c10 */ /* 0x000fe4000fffe0ff */
[----:B------:R-:W-:Y:S02]  /*0520*/  ISETP.GE.U32.AND P2, PT, R2, R15, PT ;  /* 0x0000000f0200720c */ /* 0x000fe40003f46070 */
[----:B------:R-:W-:Y:S02]  /*0530*/  ISETP.GE.U32.AND P0, PT, R7, UR10, PT ;  /* 0x0000000a07007c0c */ /* 0x000fe4000bf06070 */
[----:B------:R-:W-:-:S11]  /*0540*/  ISETP.GE.U32.AND P3, PT, R4, R17, PT ;  /* 0x000000110400720c */ /* 0x000fd60003f66070 */
[----:B------:R-:W-:Y:S01]  /*0550*/  @P0 VIADD R7, R7, -UR10 ;  /* 0x8000000a07070c36 */ /* 0x000fe20008000000 */
[----:B------:R-:W-:-:S05]  /*0560*/  @!P1 LOP3.LUT R7, RZ, UR10, RZ, 0x33, !PT ;  /* 0x0000000aff079c12 */ /* 0x000fca000f8e33ff */
[----:B-----5:R-:W-:Y:S01]  /*0570*/  VIADD R7, R7, UR6 ;  /* 0x0000000607077c36 */ /* 0x020fe20008000000 */
[----:B------:R-:W-:Y:S06]  /*0580*/  @!P2 BRA `(.L_x_114) ;  /* 0x000000000054a947 */ /* 0x000fec0003800000 */
[----:B------:R-:W0:Y:S01]  /*0590*/  LDCU UR4, c[0x0][0x3c0] ;  /* 0x00007800ff0477ac */ /* 0x000e220008000800 */
[----:B------:R-:W-:Y:S01]  /*05a0*/  IMAD.IADD R6, R2, 0x1, -R15 ;  /* 0x0000000102067824 */ /* 0x000fe200078e0a0f */
        /* <DEDUP_REMOVED lines=17> */
[----:B------:R-:W-:-:S05]  /*06c0*/  @!P2 LOP3.LUT R11, RZ, UR4, RZ, 0x33, !PT ;  /* 0x00000004ff0bac12 */ /* 0x000fca000f8e33ff */
[----:B------:R-:W-:-:S07]  /*06d0*/  VIADD R6, R11, 0x1 ;  /* 0x000000010b067836 */ /* 0x000fce0000000000 */
.L_x_114:
[----:B------:R-:W-:Y:S05]  /*06e0*/  BSYNC.RECONVERGENT B0 ;  /* 0x0000000000007941 */ /* 0x000fea0003800200 */
.L_x_113:
[----:B------:R-:W-:Y:S04]  /*06f0*/  BSSY.RECONVERGENT B0, `(.L_x_115) ;  /* 0x0000017000007945 */ /* 0x000fe80003800200 */
[----:B------:R-:W-:Y:S05]  /*0700*/  @!P3 BRA `(.L_x_116) ;  /* 0x000000000054b947 */ /* 0x000fea0003800000 */
        /* <DEDUP_REMOVED lines=9> */
[----:B------:R-:W-:-:S04]  /*07a0*/  IMAD.HI.U32 R12, R11, R5, R10 ;  /* 0x000000050b0c7227 */ /* 0x000fc800078e000a */
[----:B------:R-:W-:-:S04]  /*07b0*/  IMAD.IADD R5, R4, 0x1, -R17 ;  /* 0x0000000104057824 */ /* 0x000fc800078e0a11 */
        /* <DEDUP_REMOVED lines=10> */
.L_x_116:
[----:B------:R-:W-:Y:S05]  /*0860*/  BSYNC.RECONVERGENT B0 ;  /* 0x0000000000007941 */ /* 0x000fea0003800200 */
.L_x_115:
[----:B------:R-:W0:Y:S01]  /*0870*/  LDCU UR4, c[0x0][0x3bc] ;  /* 0x00007780ff0477ac */ /* 0x000e220008000800 */
[----:B------:R-:W-:Y:S01]  /*0880*/  IMAD.MOV.U32 R10, RZ, RZ, RZ ;  /* 0x000000ffff0a7224 */ /* 0x000fe200078e00ff */
[----:B------:R-:W1:Y:S01]  /*0890*/  LDC R13, c[0x0][0x3c4] ;  /* 0x0000f100ff0d7b82 */ /* 0x000e620000000800 */
[----:B------:R-:W-:Y:S01]  /*08a0*/  VIADD R8, R8, 0xffffffff ;  /* 0xffffffff08087836 */ /* 0x000fe20000000000 */
[----:B------:R-:W-:Y:S01]  /*08b0*/  BSSY.RECONVERGENT B0, `(.L_x_117) ;  /* 0x000002b000007945 */ /* 0x000fe20003800200 */
[----:B0-----:R-:W0:Y:S01]  /*08c0*/  I2F.U32.RP R12, UR4 ;  /* 0x00000004000c7d06 */ /* 0x001e220008209000 */
[----:B------:R-:W-:-:S07]  /*08d0*/  ISETP.NE.U32.AND P3, PT, RZ, UR4, PT ;  /* 0x00000004ff007c0c */ /* 0x000fce000bf65070 */
[----:B0-----:R-:W0:Y:S02]  /*08e0*/  MUFU.RCP R12, R12 ;  /* 0x0000000c000c7308 */ /* 0x001e240000001000 */
[----:B0-----:R-:W-:Y:S02]  /*08f0*/  VIADD R11, R12, 0xffffffe ;  /* 0x0ffffffe0c0b7836 */ /* 0x001fe40000000000 */
[----:B-1----:R-:W-:Y:S02]  /*0900*/  IMAD R12, R8, R13, 0x1 ;  /* 0x00000001080c7424 */ /* 0x002fe400078e020d */
[----:B------:R-:W-:Y:S02]  /*0910*/  IMAD.MOV.U32 R8, RZ, RZ, RZ ;  /* 0x000000ffff087224 */ /* 0x000fe400078e00ff */
[----:B------:R-:W0:Y:S01]  /*0920*/  F2I.FTZ.U32.TRUNC.NTZ R11, R11 ;  /* 0x0000000b000b7305 */ /* 0x000e22000021f000 */
[----:B------:R-:W-:Y:S02]  /*0930*/  ISETP.GE.U32.AND P2, PT, R7, R12, PT ;  /* 0x0000000c0700720c */ /* 0x000fe40003f46070 */
[----:B0-----:R-:W-:-:S05]  /*0940*/  IADD3 R9, PT, PT, RZ, -R11, RZ ;  /* 0x8000000bff097210 */ /* 0x001fca0007ffe0ff */
        /* <DEDUP_REMOVED lines=9> */
[----:B------:R-:W-:Y:S02]  /*09e0*/  @P1 IADD3 R10, PT, PT, R10, 0x1, RZ ;  /* 0x000000010a0a1810 */ /* 0x000fe40007ffe0ff */
[----:B------:R-:W-:Y:S01]  /*09f0*/  @!P3 LOP3.LUT R10, RZ, UR4, RZ, 0x33, !PT ;  /* 0x00000004ff0abc12 */ /* 0x000fe2000f8e33ff */
[----:B------:R-:W-:Y:S06]  /*0a00*/  @!P2 BRA `(.L_x_118) ;  /* 0x000000000054a947 */ /* 0x000fec0003800000 */
[----:B------:R-:W0:Y:S01]  /*0a10*/  LDCU UR4, c[0x0][0x3b8] ;  /* 0x00007700ff0477ac */ /* 0x000e220008000800 */
[----:B------:R-:W-:Y:S01]  /*0a20*/  IMAD.MOV.U32 R8, RZ, RZ, RZ ;  /* 0x000000ffff087224 */ /* 0x000fe200078e00ff */
[----:B0-----:R-:W0:Y:S01]  /*0a30*/  I2F.U32.RP R11, UR4 ;  /* 0x00000004000b7d06 */ /* 0x001e220008209000 */
[----:B------:R-:W-:-:S07]  /*0a40*/  ISETP.NE.U32.AND P2, PT, RZ, UR4, PT ;  /* 0x00000004ff007c0c */ /* 0x000fce000bf45070 */
[----:B0-----:R-:W0:Y:S02]  /*0a50*/  MUFU.RCP R11, R11 ;  /* 0x0000000b000b7308 */ /* 0x001e240000001000 */
[----:B0-----:R-:W-:-:S06]  /*0a60*/  VIADD R9, R11, 0xffffffe ;  /* 0x0ffffffe0b097836 */ /* 0x001fcc0000000000 */
[----:B------:R-:W0:Y:S02]  /*0a70*/  F2I.FTZ.U32.TRUNC.NTZ R9, R9 ;  /* 0x0000000900097305 */ /* 0x000e24000021f000 */
[----:B0-----:R-:W-:-:S05]  /*0a80*/  IADD3 R13, PT, PT, RZ, -R9, RZ ;  /* 0x80000009ff0d7210 */ /* 0x001fca0007ffe0ff */
[----:B------:R-:W-:-:S04]  /*0a90*/  IMAD R13, R13, UR4, RZ ;  /* 0x000000040d0d7c24 */ /* 0x000fc8000f8e02ff */
[----:B------:R-:W-:-:S04]  /*0aa0*/  IMAD.HI.U32 R13, R9, R13, R8 ;  /* 0x0000000d090d7227 */ /* 0x000fc800078e0008 */
[----:B------:R-:W-:-:S04]  /*0ab0*/  IMAD.IADD R8, R7, 0x1, -R12 ;  /* 0x0000000107087824 */ /* 0x000fc800078e0a0c */
        /* <DEDUP_REMOVED lines=8> */
[----:B------:R-:W-:-:S04]  /*0b40*/  @!P2 LOP3.LUT R13, RZ, UR4, RZ, 0x33, !PT ;  /* 0x00000004ff0dac12 */ /* 0x000fc8000f8e33ff */
[----:B------:R-:W-:-:S07]  /*0b50*/  IADD3 R8, PT, PT, R13, 0x1, RZ ;  /* 0x000000010d087810 */ /* 0x000fce0007ffe0ff */
.L_x_118:
[----:B------:R-:W-:Y:S05]  /*0b60*/  BSYNC.RECONVERGENT B0 ;  /* 0x0000000000007941 */ /* 0x000fea0003800200 */
.L_x_117:
[----:B------:R-:W0:Y:S01]  /*0b70*/  LDCU UR4, c[0x0][0x3b8] ;  /* 0x00007700ff0477ac */ /* 0x000e220008000800 */
[----:B------:R-:W1:Y:S01]  /*0b80*/  LDC R13, c[0x0][0x3c0] ;  /* 0x0000f000ff0d7b82 */ /* 0x000e620000000800 */
[----:B------:R-:W-:Y:S01]  /*0b90*/  BSSY.RECONVERGENT B2, `(.L_x_119) ;  /* 0x00001bc000027945 */ /* 0x000fe20003800200 */
[----:B------:R-:W-:Y:S01]  /*0ba0*/  PRMT R27, RZ, 0x7610, R27 ;  /* 0x00007610ff1b7816 */ /* 0x000fe2000000001b */
[----:B0-----:R-:W0:Y:S01]  /*0bb0*/  I2F.U32.RP R11, UR4 ;  /* 0x00000004000b7d06 */ /* 0x001e220008209000 */
[----:B------:R-:W-:-:S07]  /*0bc0*/  ISETP.NE.U32.AND P4, PT, RZ, UR4, PT ;  /* 0x00000004ff007c0c */ /* 0x000fce000bf85070 */
[----:B-1----:R-:W1:Y:S08]  /*0bd0*/  I2F.U32.RP R9, R13 ;  /* 0x0000000d00097306 */ /* 0x002e700000209000 */
[----:B0-----:R-:W0:Y:S08]  /*0be0*/  MUFU.RCP R11, R11 ;  /* 0x0000000b000b7308 */ /* 0x001e300000001000 */
[----:B-1----:R-:W1:Y:S01]  /*0bf0*/  MUFU.RCP R9, R9 ;  /* 0x0000000900097308 */ /* 0x002e620000001000 */
[----:B0-----:R-:W-:-:S07]  /*0c00*/  VIADD R16, R11, 0xffffffe ;  /* 0x0ffffffe0b107836 */ /* 0x001fce0000000000 */
[----:B------:R0:W2:Y:S01]  /*0c10*/  F2I.FTZ.U32.TRUNC.NTZ R17, R16 ;  /* 0x0000001000117305 */ /* 0x0000a2000021f000 */
[----:B-1----:R-:W-:-:S07]  /*0c20*/  IADD3 R14, PT, PT, R9, 0xffffffe, RZ ;  /* 0x0ffffffe090e7810 */ /* 0x002fce0007ffe0ff */
[----:B------:R1:W3:Y:S01]  /*0c30*/  F2I.FTZ.U32.TRUNC.NTZ R15, R14 ;  /* 0x0000000e000f7305 */ /* 0x0002e2000021f000 */
[----:B0-----:R-:W-:Y:S02]  /*0c40*/  IMAD.MOV.U32 R16, RZ, RZ, RZ ;  /* 0x000000ffff107224 */ /* 0x001fe400078e00ff */
[----:B--2---:R-:W-:Y:S02]  /*0c50*/  IMAD.MOV R19, RZ, RZ, -R17 ;  /* 0x000000ffff137224 */ /* 0x004fe400078e0a11 */
[----:B-1----:R-:W-:Y:S02]  /*0c60*/  HFMA2 R14, -RZ, RZ, 0, 0 ;  /* 0x00000000ff0e7431 */ /* 0x002fe400000001ff */
[----:B------:R-:W-:Y:S01]  /*0c70*/  IMAD R19, R19, UR4, RZ ;  /* 0x0000000413137c24 */ /* 0x000fe2000f8e02ff */
[----:B---3--:R-:W-:-:S03]  /*0c80*/  IADD3 R18, PT, PT, RZ, -R15, RZ ;  /* 0x8000000fff127210 */ /* 0x008fc60007ffe0ff */
[----:B------:R-:W-:Y:S02]  /*0c90*/  IMAD.HI.U32 R12, R17, R19, R16 ;  /* 0x00000013110c7227 */ /* 0x000fe400078e0010 */
[----:B------:R-:W0:Y:S02]  /*0ca0*/  LDC R16, c[0x0][0x3d0] ;  /* 0x0000f400ff107b82 */ /* 0x000e240000000800 */
[----:B------:R-:W-:Y:S02]  /*0cb0*/  IMAD R11, R18, R13, RZ ;  /* 0x0000000d120b7224 */ /* 0x000fe400078e02ff */
[----:B------:R-:W-:-:S04]  /*0cc0*/  IMAD.HI.U32 R9, R12, R7, RZ ;  /* 0x000000070c097227 */ /* 0x000fc800078e00ff */
[----:B------:R-:W-:Y:S02]  /*0cd0*/  IMAD.HI.U32 R11, R15, R11, R14 ;  /* 0x0000000b0f0b7227 */ /* 0x000fe400078e000e */
[----:B------:R-:W1:Y:S02]  /*0ce0*/  LDC R15, c[0x0][0x3d4] ;  /* 0x0000f500ff0f7b82 */ /* 0x000e640000000800 */
[----:B------:R-:W-:Y:S02]  /*0cf0*/  IMAD.MOV R14, RZ, RZ, -R9 ;  /* 0x000000ffff0e7224 */ /* 0x000fe400078e0a09 */
[----:B------:R-:W-:-:S04]  /*0d00*/  IMAD.HI.U32 R11, R11, R2, RZ ;  /* 0x000000020b0b7227 */ /* 0x000fc800078e00ff */
[----:B------:R-:W-:Y:S01]  /*0d10*/  IMAD R14, R14, UR4, R7 ;  /* 0x000000040e0e7c24 */ /* 0x000fe2000f8e0207 */
[----:B------:R-:W-:-:S04]  /*0d20*/  IADD3 R12, PT, PT, -R11, RZ, RZ ;  /* 0x000000ff0b0c7210 */ /* 0x000fc80007ffe1ff */
[----:B------:R-:W-:Y:S01]  /*0d30*/  ISETP.GE.U32.AND P2, PT, R14, UR4, PT ;  /* 0x000000040e007c0c */ /* 0x000fe2000bf46070 */
[----:B------:R-:W-:-:S05]  /*0d40*/  IMAD R12, R13, R12, R2 ;  /* 0x0000000c0d0c7224 */ /* 0x000fca00078e0202 */
[----:B------:R-:W-:Y:S02]  /*0d50*/  ISETP.GE.U32.AND P0, PT, R12, R13, PT ;  /* 0x0000000d0c00720c */ /* 0x000fe40003f06070 */
[----:B-1----:R-:W-:-:S05]  /*0d60*/  VIADDMNMX.U32 R10, R10, 0x1, R15, PT ;  /* 0x000000010a0a7846 */ /* 0x002fca000380000f */
[----:B------:R-:W-:Y:S02]  /*0d70*/  @P2 VIADD R14, R14, -UR4 ;  /* 0x800000040e0e2c36 */ /* 0x000fe40008000000 */
[----:B------:R-:W-:Y:S01]  /*0d80*/  @P2 VIADD R9, R9, 0x1 ;  /* 0x0000000109092836 */ /* 0x000fe20000000000 */
[----:B------:R-:W-:Y:S02]  /*0d90*/  ISETP.NE.U32.AND P2, PT, R13, RZ, PT ;  /* 0x000000ff0d00720c */ /* 0x000fe40003f45070 */
[----:B------:R-:W-:Y:S01]  /*0da0*/  ISETP.GE.U32.AND P3, PT, R14, UR4, PT ;  /* 0x000000040e007c0c */ /* 0x000fe2000bf66070 */
[----:B------:R-:W-:Y:S01]  /*0db0*/  @P0 VIADD R11, R11, 0x1 ;  /* 0x000000010b0b0836 */ /* 0x000fe20000000000 */
[----:B------:R-:W1:Y:S01]  /*0dc0*/  LDC R14, c[0x0][0x3d8] ;  /* 0x0000f600ff0e7b82 */ /* 0x000e620000000800 */
[----:B------:R-:W-:-:S04]  /*0dd0*/  @P0 IADD3 R12, PT, PT, R12, -R13, RZ ;  /* 0x8000000d0c0c0210 */ /* 0x000fc80007ffe0ff */
[----:B------:R-:W-:-:S06]  /*0de0*/  ISETP.GE.U32.AND P1, PT, R12, R13, PT ;  /* 0x0000000d0c00720c */ /* 0x000fcc0003f26070 */
[----:B------:R-:W-:Y:S02]  /*0df0*/  @P3 IADD3 R9, PT, PT, R9, 0x1, RZ ;  /* 0x0000000109093810 */ /* 0x000fe40007ffe0ff */
[----:B------:R-:W-:-:S04]  /*0e00*/  @!P4 LOP3.LUT R9, RZ, UR4, RZ, 0x33, !PT ;  /* 0x00000004ff09cc12 */ /* 0x000fc8000f8e33ff */
[----:B0-----:R-:W-:Y:S02]  /*0e10*/  VIADDMNMX.U32 R9, R9, 0x1, R16, PT ;  /* 0x0000000109097846 */ /* 0x001fe40003800010 */
[----:B------:R-:W-:Y:S02]  /*0e20*/  @P1 IADD3 R11, PT, PT, R11, 0x1, RZ ;  /* 0x000000010b0b1810 */ /* 0x000fe40007ffe0ff */
[----:B------:R-:W-:Y:S02]  /*0e30*/  ISETP.GE.U32.AND P0, PT, R8, R9, PT ;  /* 0x000000090800720c */ /* 0x000fe40003f06070 */
[----:B------:R-:W-:-:S04]  /*0e40*/  @!P2 LOP3.LUT R11, RZ, R13, RZ, 0x33, !PT ;  /* 0x0000000dff0ba212 */ /* 0x000fc800078e33ff */
[----:B-1----:R-:W-:-:S07]  /*0e50*/  VIADDMNMX.U32 R11, R11, 0x1, R14, PT ;  /* 0x000000010b0b7846 */ /* 0x002fce000380000e */
[----:B------:R-:W-:Y:S05]  /*0e60*/  @P0 BRA `(.L_x_120) ;  /* 0x0000001800380947 */ /* 0x000fea0003800000 */
[----:B------:R-:W0:Y:S01]  /*0e70*/  LDCU.64 UR4, c[0x0][0x390] ;  /* 0x00007200ff0477ac */ /* 0x000e220008000a00 */
[----:B------:R-:W-:Y:S01]  /*0e80*/  PRMT R27, RZ, 0x7610, R27 ;  /* 0x00007610ff1b7816 */ /* 0x000fe2000000001b */
[----:B------:R-:W1:Y:S01]  /*0e90*/  LDCU UR6, c[0x0][0x398] ;  /* 0x00007300ff0677ac */ /* 0x000e620008000800 */
[----:B0-----:R-:W-:Y:S01]  /*0ea0*/  UIMAD UR4, UR5, UR4, URZ ;  /* 0x00000004050472a4 */ /* 0x001fe2000f8e02ff */
[----:B------:R-:W0:Y:S03]  /*0eb0*/  LDCU UR5, c[0x0][0x3a0] ;  /* 0x00007400ff0577ac */ /* 0x000e260008000800 */
[----:B-1----:R-:W-:-:S06]  /*0ec0*/  UIMAD UR4, UR4, UR6, URZ ;  /* 0x00000006040472a4 */ /* 0x002fcc000f8e02ff */
[----:B------:R-:W-:Y:S02]  /*0ed0*/  IADD3 R17, PT, PT, RZ, -UR4, RZ ;  /* 0x80000004ff117c10 */ /* 0x000fe4000fffe0ff */
[----:B------:R-:W-:Y:S01]  /*0ee0*/  ISETP.NE.U32.AND P2, PT, RZ, UR4, PT ;  /* 0x00000004ff007c0c */ /* 0x000fe2000bf45070 */
[----:B------:R-:W1:Y:S08]  /*0ef0*/  I2F.U32.RP R12, UR4 ;  /* 0x00000004000c7d06 */ /* 0x000e700008209000 */
[----:B-1----:R-:W1:Y:S02]  /*0f00*/  MUFU.RCP R12, R12 ;  /* 0x0000000c000c7308 */ /* 0x002e640000001000 */
[----:B-1----:R-:W-:Y:S01]  /*0f10*/  VIADD R14, R12, 0xffffffe ;  /* 0x0ffffffe0c0e7836 */ /* 0x002fe20000000000 */
[----:B------:R-:W-:-:S05]  /*0f20*/  IADD3 R12, PT, PT, -R6, RZ, RZ ;  /* 0x000000ff060c7210 */ /* 0x000fca0007ffe1ff */
[----:B------:R1:W2:Y:S01]  /*0f30*/  F2I.FTZ.U32.TRUNC.NTZ R15, R14 ;  /* 0x0000000e000f7305 */ /* 0x0002a2000021f000 */
[----:B------:R-:W-:Y:S02]  /*0f40*/  IMAD R12, R13, R12, R2 ;  /* 0x0000000c0d0c7224 */ /* 0x000fe400078e0202 */
[----:B-1----:R-:W-:Y:S02]  /*0f50*/  IMAD.MOV.U32 R14, RZ, RZ, RZ ;  /* 0x000000ffff0e7224 */ /* 0x002fe400078e00ff */
[----:B--2---:R-:W-:-:S04]  /*0f60*/  IMAD R17, R17, R15, RZ ;  /* 0x0000000f11117224 */ /* 0x004fc800078e02ff */
[----:B------:R-:W-:-:S04]  /*0f70*/  IMAD.HI.U32 R15, R15, R17, R14 ;  /* 0x000000110f0f7227 */ /* 0x000fc800078e000e */
[----:B------:R-:W-:Y:S02]  /*0f80*/  VIADD R14, R6, 0x1 ;  /* 0x00000001060e7836 */ /* 0x000fe40000000000 */
        /* <DEDUP_REMOVED lines=8> */
[----:B------:R-:W-:-:S05]  /*1010*/  @!P2 LOP3.LUT R15, RZ, UR4, RZ, 0x33, !PT ;  /* 0x00000004ff0fac12 */ /* 0x000fca000f8e33ff */
[----:B0-----:R-:W-:-:S07]  /*1020*/  IMAD R15, R15, UR5, RZ ;  /* 0x000000050f0f7c24 */ /* 0x001fce000f8e02ff */
.L_x_133:
[----:B------:R-:W-:Y:S01]  /*1030*/  ISETP.GE.U32.AND P0, PT, R5, R10, PT ;  /* 0x0000000a0500720c */ /* 0x000fe20003f06070 */
[----:B------:R-:W-:-:S12]  /*1040*/  BSSY.RECONVERGENT B1, `(.L_x_121) ;  /* 0x000016d000017945 */ /* 0x000fd80003800200 */
[----:B------:R-:W-:Y:S05]  /*1050*/  @P0 BRA `(.L_x_122) ;  /* 0x0000001400ac0947 */ /* 0x000fea0003800000 */
[----:B------:R-:W0:Y:S01]  /*1060*/  LDCU UR4, c[0x0][0x3b8] ;  /* 0x00007700ff0477ac */ /* 0x000e220008000800 */
[----:B------:R-:W-:Y:S01]  /*1070*/  IADD3 R16, PT, PT, -R8, RZ, RZ ;  /* 0x000000ff08107210 */ /* 0x000fe20007ffe1ff */
[----:B------:R-:W-:-:S04]  /*1080*/  IMAD.MOV.U32 R22, RZ, RZ, R5 ;  /* 0x000000ffff167224 */ /* 0x000fc800078e0005 */
[----:B0-----:R-:W-:-:S07]  /*1090*/  IMAD R23, R16, UR4, R7 ;  /* 0x0000000410177c24 */ /* 0x001fce000f8e0207 */
.L_x_132:
[----:B------:R-:W-:Y:S01]  /*10a0*/  ISETP.GT.U32.AND P0, PT, R11, R6, PT ;  /* 0x000000060b00720c */ /* 0x000fe20003f04070 */
[----:B------:R-:W-:-:S12]  /*10b0*/  BSSY.RECONVERGENT B0, `(.L_x_123) ;  /* 0x0000162000007945 */ /* 0x000fd80003800200 */
[----:B------:R-:W-:Y:S05]  /*10c0*/  @!P0 BRA `(.L_x_124) ;  /* 0x0000001400808947 */ /* 0x000fea0003800000 */
[----:B------:R-:W0:Y:S01]  /*10d0*/  LDCU UR5, c[0x0][0x3c4] ;  /* 0x00007880ff0577ac */ /* 0x000e220008000800 */
[----:B------:R-:W-:Y:S01]  /*10e0*/  BSSY.RECONVERGENT B3, `(.L_x_125) ;  /* 0x000007d000037945 */ /* 0x000fe20003800200 */
[----:B------:R-:W1:Y:S01]  /*10f0*/  LDCU UR4, c[0x0][0x3bc] ;  /* 0x00007780ff0477ac */ /* 0x000e620008000800 */
[----:B0-----:R-:W0:Y:S01]  /*1100*/  I2F.U32.RP R13, UR5 ;  /* 0x00000005000d7d06 */ /* 0x001e220008209000 */
[----:B------:R-:W-:-:S04]  /*1110*/  ISETP.NE.U32.AND P1, PT, RZ, UR5, PT ;  /* 0x00000005ff007c0c */ /* 0x000fc8000bf25070 */
[----:B------:R-:W-:-:S03]  /*1120*/  P2R R29, PR, RZ, 0x2 ;  /* 0x00000002ff1d7803 */ /* 0x000fc60000000000 */
[----:B0-----:R-:W0:Y:S02]  /*1130*/  MUFU.RCP R13, R13 ;  /* 0x0000000d000d7308 */ /* 0x001e240000001000 */
[----:B0-----:R-:W-:Y:S02]  /*1140*/  IADD3 R16, PT, PT, R13, 0xffffffe, RZ ;  /* 0x0ffffffe0d107810 */ /* 0x001fe40007ffe0ff */
[----:B------:R-:W-:-:S04]  /*1150*/  LOP3.LUT R13, RZ, UR5, RZ, 0x33, !PT ;  /* 0x00000005ff0d7c12 */ /* 0x000fc8000f8e33ff */
[----:B------:R0:W2:Y:S02]  /*1160*/  F2I.FTZ.U32.TRUNC.NTZ R17, R16 ;  /* 0x0000001000117305 */ /* 0x0000a4000021f000 */
[----:B0-----:R-:W-:Y:S01]  /*1170*/  MOV R16, RZ ;  /* 0x000000ff00107202 */ /* 0x001fe20000000f00 */
[----:B--2---:R-:W-:-:S04]  /*1180*/  IMAD.MOV R19, RZ, RZ, -R17 ;  /* 0x000000ffff137224 */ /* 0x004fc800078e0a11 */
[----:B------:R-:W-:-:S04]  /*1190*/  IMAD R19, R19, UR5, RZ ;  /* 0x0000000513137c24 */ /* 0x000fc8000f8e02ff */
[----:B------:R-:W-:Y:S01]  /*11a0*/  IMAD.HI.U32 R18, R17, R19, R16 ;  /* 0x0000001311127227 */ /* 0x000fe200078e0010 */
[----:B------:R-:W-:-:S03]  /*11b0*/  IADD3 R16, PT, PT, R11, -R6, RZ ;  /* 0x800000060b107210 */ /* 0x000fc60007ffe0ff */
[----:B------:R-:W-:Y:S01]  /*11c0*/  IMAD.MOV R17, RZ, RZ, -R22 ;  /* 0x000000ffff117224 */ /* 0x000fe200078e0a16 */
[----:B------:R-:W-:Y:S01]  /*11d0*/  LOP3.LUT R19, R16, 0x1, RZ, 0xc0, !PT ;  /* 0x0000000110137812 */ /* 0x000fe200078ec0ff */
[----:B------:R-:W-:-:S03]  /*11e0*/  IMAD.HI.U32 R18, R18, R23, RZ ;  /* 0x0000001712127227 */ /* 0x000fc600078e00ff */
[----:B------:R-:W-:Y:S01]  /*11f0*/  IADD3 R26, PT, PT, R19, R6, RZ ;  /* 0x00000006131a7210 */ /* 0x000fe20007ffe0ff */
[----:B------:R-:W-:Y:S02]  /*1200*/  IMAD.MOV R20, RZ, RZ, -R18 ;  /* 0x000000ffff147224 */ /* 0x000fe400078e0a12 */
[----:B-1----:R-:W-:Y:S02]  /*1210*/  IMAD R24, R17, UR4, R4 ;  /* 0x0000000411187c24 */ /* 0x002fe4000f8e0204 */
[----:B------:R-:W-:-:S05]  /*1220*/  IMAD R20, R20, UR5, R23 ;  /* 0x0000000514147c24 */ /* 0x000fca000f8e0217 */
[----:B------:R-:W-:-:S13]  /*1230*/  ISETP.GE.U32.AND P6, PT, R20, UR5, PT ;  /* 0x0000000514007c0c */ /* 0x000fda000bfc6070 */
[----:B------:R-:W-:-:S04]  /*1240*/  @P6 IADD3 R20, PT, PT, R20, -UR5, RZ ;  /* 0x8000000514146c10 */ /* 0x000fc8000fffe0ff */
[----:B------:R-:W-:-:S13]  /*1250*/  ISETP.GE.U32.AND P0, PT, R20, UR5, PT ;  /* 0x0000000514007c0c */ /* 0x000fda000bf06070 */
[----:B------:R-:W-:-:S05]  /*1260*/  @P0 VIADD R20, R20, -UR5 ;  /* 0x8000000514140c36 */ /* 0x000fca0008000000 */
[----:B------:R-:W-:-:S04]  /*1270*/  SEL R20, R13, R20, !P1 ;  /* 0x000000140d147207 */ /* 0x000fc80004800000 */
[----:B------:R-:W-:-:S04]  /*1280*/  ISETP.NE.AND P1, PT, R20, RZ, PT ;  /* 0x000000ff1400720c */ /* 0x000fc80003f25270 */
[----:B------:R-:W-:Y:S02]  /*1290*/  P2R R25, PR, RZ, 0x2 ;  /* 0x00000002ff197803 */ /* 0x000fe40000000000 */
[----:B------:R-:W-:-:S13]  /*12a0*/  ISETP.EQ.OR P1, PT, R19, RZ, P1 ;  /* 0x000000ff1300720c */ /* 0x000fda0000f22670 */
[----:B------:R-:W-:Y:S05]  /*12b0*/  @P1 BRA `(.L_x_126) ;  /* 0x00000004007c1947 */ /* 0x000fea0003800000 */
[----:B------:R-:W0:Y:S01]  /*12c0*/  LDCU UR4, c[0x0][0x3c8] ;  /* 0x00007900ff0477ac */ /* 0x000e220008000800 */
[----:B------:R-:W-:Y:S01]  /*12d0*/  IMAD.MOV.U32 R26, RZ, RZ, R14 ;  /* 0x000000ffff1a7224 */ /* 0x000fe200078e000e */
[----:B0-----:R-:W0:Y:S01]  /*12e0*/  I2F.U32.RP R20, UR4 ;  /* 0x0000000400147d06 */ /* 0x001e220008209000 */
[----:B------:R-:W-:-:S04]  /*12f0*/  ISETP.NE.U32.AND P3, PT, RZ, UR4, PT ;  /* 0x00000004ff007c0c */ /* 0x000fc8000bf65070 */
[----:B------:R-:W-:-:S03]  /*1300*/  P2R R30, PR, RZ, 0x8 ;  /* 0x00000008ff1e7803 */ /* 0x000fc60000000000 */
[----:B0-----:R-:W0:Y:S02]  /*1310*/  MUFU.RCP R20, R20 ;  /* 0x0000001400147308 */ /* 0x001e240000001000 */
[----:B0-----:R-:W-:Y:S01]  /*1320*/  VIADD R16, R20, 0xffffffe ;  /* 0x0ffffffe14107836 */ /* 0x001fe20000000000 */
[----:B------:R-:W-:-:S05]  /*1330*/  LOP3.LUT R20, RZ, UR4, RZ, 0x33, !PT ;  /* 0x00000004ff147c12 */ /* 0x000fca000f8e33ff */
        /* <DEDUP_REMOVED lines=11> */
[----:B------:R-:W-:-:S04]  /*13f0*/  @P2 IADD3 R17, PT, PT, R17, -UR4, RZ ;  /* 0x8000000411112c10 */ /* 0x000fc8000fffe0ff */
[----:B------:R-:W-:-:S04]  /*1400*/  SEL R17, R20, R17, !P3 ;  /* 0x0000001114117207 */ /* 0x000fc80005800000 */
[----:B------:R-:W-:-:S13]  /*1410*/  ISETP.NE.AND P3, PT, R17, RZ, PT ;  /* 0x000000ff1100720c */ /* 0x000fda0003f65270 */
[----:B------:R-:W-:Y:S05]  /*1420*/  @P3 BRA `(.L_x_126) ;  /* 0x0000000400203947 */ /* 0x000fea0003800000 */
[----:B------:R-:W0:Y:S02]  /*1430*/  LDCU UR4, c[0x0][0x3cc] ;  /* 0x00007980ff0477ac */ /* 0x000e240008000800 */
[----:B0-----:R-:W0:Y:S01]  /*1440*/  I2F.U32.RP R21, UR4 ;  /* 0x0000000400157d06 */ /* 0x001e220008209000 */
[----:B------:R-:W-:-:S07]  /*1450*/  ISETP.NE.U32.AND P5, PT, RZ, UR4, PT ;  /* 0x00000004ff007c0c */ /* 0x000fce000bfa5070 */
[----:B0-----:R-:W0:Y:S02]  /*1460*/  MUFU.RCP R21, R21 ;  /* 0x0000001500157308 */ /* 0x001e240000001000 */
[----:B0-----:R-:W-:Y:S02]  /*1470*/  IADD3 R16, PT, PT, R21, 0xffffffe, RZ ;  /* 0x0ffffffe15107810 */ /* 0x001fe40007ffe0ff */
[----:B------:R-:W-:-:S04]  /*1480*/  LOP3.LUT R21, RZ, UR4, RZ, 0x33, !PT ;  /* 0x00000004ff157c12 */ /* 0x000fc8000f8e33ff */
[----:B------:R0:W1:Y:S02]  /*1490*/  F2I.FTZ.U32.TRUNC.NTZ R17, R16 ;  /* 0x0000001000117305 */ /* 0x000064000021f000 */
[----:B0-----:R-:W-:Y:S02]  /*14a0*/  HFMA2 R16, -RZ, RZ, 0, 0 ;  /* 0x00000000ff107431 */ /* 0x001fe400000001ff */
[----:B-1----:R-:W-:-:S04]  /*14b0*/  IMAD.MOV R31, RZ, RZ, -R17 ;  /* 0x000000ffff1f7224 */ /* 0x002fc800078e0a11 */
[----:B------:R-:W-:-:S04]  /*14c0*/  IMAD R31, R31, UR4, RZ ;  /* 0x000000041f1f7c24 */ /* 0x000fc8000f8e02ff */
[----:B------:R-:W-:-:S06]  /*14d0*/  IMAD.HI.U32 R17, R17, R31, R16 ;  /* 0x0000001f11117227 */ /* 0x000fcc00078e0010 */
[----:B------:R-:W-:-:S04]  /*14e0*/  IMAD.HI.U32 R28, R17, R12, RZ ;  /* 0x0000000c111c7227 */ /* 0x000fc800078e00ff */
[----:B------:R-:W-:-:S04]  /*14f0*/  IMAD.MOV R17, RZ, RZ, -R28 ;  /* 0x000000ffff117224 */ /* 0x000fc800078e0a1c */
[----:B------:R-:W-:Y:S01]  /*1500*/  IMAD R26, R17, UR4, R12 ;  /* 0x00000004111a7c24 */ /* 0x000fe2000f8e020c */
[----:B------:R-:W-:-:S04]  /*1510*/  P2R R17, PR, RZ, 0x20 ;  /* 0x00000020ff117803 */ /* 0x000fc80000000000 */
[----:B------:R-:W-:-:S13]  /*1520*/  ISETP.GE.U32.AND P3, PT, R26, UR4, PT ;  /* 0x000000041a007c0c */ /* 0x000fda000bf66070 */
[----:B------:R-:W-:-:S04]  /*1530*/  @P3 IADD3 R26, PT, PT, R26, -UR4, RZ ;  /* 0x800000041a1a3c10 */ /* 0x000fc8000fffe0ff */
[----:B------:R-:W-:-:S13]  /*1540*/  ISETP.GE.U32.AND P4, PT, R26, UR4, PT ;  /* 0x000000041a007c0c */ /* 0x000fda000bf86070 */
[----:B------:R-:W-:-:S05]  /*1550*/  @P4 VIADD R26, R26, -UR4 ;  /* 0x800000041a1a4c36 */ /* 0x000fca0008000000 */
[----:B------:R-:W-:Y:S02]  /*1560*/  SEL R16, R21, R26, !P5 ;  /* 0x0000001a15107207 */ /* 0x000fe40006800000 */
[----:B------:R-:W-:Y:S02]  /*1570*/  MOV R26, R14 ;  /* 0x0000000e001a7202 */ /* 0x000fe40000000f00 */
[----:B------:R-:W-:-:S13]  /*1580*/  ISETP.NE.AND P5, PT, R16, RZ, PT ;  /* 0x000000ff1000720c */ /* 0x000fda0003fa5270 */
[----:B------:R-:W-:Y:S05]  /*1590*/  @P5 BRA `(.L_x_126) ;  /* 0x0000000000c45947 */ /* 0x000fea0003800000 */
[----:B------:R-:W-:Y:S01]  /*15a0*/  @P6 VIADD R18, R18, 0x1 ;  /* 0x0000000112126836 */ /* 0x000fe20000000000 */
[----:B------:R-:W0:Y:S01]  /*15b0*/  LDCU UR4, c[0x0][0x3a4] ;  /* 0x00007480ff0477ac */ /* 0x000e220008000800 */
[----:B------:R-:W-:Y:S01]  /*15c0*/  @P1 VIADD R19, R19, 0x1 ;  /* 0x0000000113131836 */ /* 0x000fe20000000000 */
[----:B------:R-:W-:Y:S01]  /*15d0*/  ISETP.NE.AND P6, PT, R30, RZ, PT ;  /* 0x000000ff1e00720c */ /* 0x000fe20003fc5270 */
[----:B------:R-:W-:Y:S01]  /*15e0*/  @P3 VIADD R28, R28, 0x1 ;  /* 0x000000011c1c3836 */ /* 0x000fe20000000000 */
[----:B------:R-:W-:Y:S01]  /*15f0*/  @P0 IADD3 R18, PT, PT, R18, 0x1, RZ ;  /* 0x0000000112120810 */ /* 0x000fe20007ffe0ff */
[----:B------:R-:W1:Y:S01]  /*1600*/  LDCU UR5, c[0x0][0x3a8] ;  /* 0x00007500ff0577ac */ /* 0x000e620008000800 */
[----:B------:R-:W-:Y:S02]  /*1610*/  ISETP.NE.AND P0, PT, R29, RZ, PT ;  /* 0x000000ff1d00720c */ /* 0x000fe40003f05270 */
[----:B------:R-:W-:Y:S01]  /*1620*/  @P2 IADD3 R19, PT, PT, R19, 0x1, RZ ;  /* 0x0000000113132810 */ /* 0x000fe20007ffe0ff */
[----:B------:R-:W2:Y:S01]  /*1630*/  LDCU.64 UR6, c[0x0][0x3d0] ;  /* 0x00007a00ff0677ac */ /* 0x000ea20008000a00 */
[----:B------:R-:W-:-:S02]  /*1640*/  SEL R18, R13, R18, !P0 ;  /* 0x000000120d127207 */ /* 0x000fc40004000000 */
[----:B------:R-:W-:Y:S01]  /*1650*/  ISETP.NE.AND P5, PT, R17, RZ, PT ;  /* 0x000000ff1100720c */ /* 0x000fe20003fa5270 */
[----:B------:R-:W-:Y:S01]  /*1660*/  IMAD.MOV.U32 R17, RZ, RZ, RZ ;  /* 0x000000ffff117224 */ /* 0x000fe200078e00ff */
[----:B------:R-:W-:Y:S02]  /*1670*/  IADD3 R13, P0, PT, R15, R18, RZ ;  /* 0x000000120f0d7210 */ /* 0x000fe40007f1e0ff */
[----:B------:R-:W-:Y:S02]  /*1680*/  SEL R16, R20, R19, !P6 ;  /* 0x0000001314107207 */ /* 0x000fe40007000000 */
[----:B------:R-:W-:Y:S02]  /*1690*/  IADD3.X R18, PT, PT, RZ, RZ, RZ, P0, !PT ;  /* 0x000000ffff127210 */ /* 0x000fe400007fe4ff */
[----:B------:R-:W-:Y:S01]  /*16a0*/  @P4 IADD3 R28, PT, PT, R28, 0x1, RZ ;  /* 0x000000011c1c4810 */ /* 0x000fe20007ffe0ff */
[----:B0-----:R-:W-:Y:S01]  /*16b0*/  IMAD.WIDE.U32 R16, R13, UR4, R16 ;  /* 0x000000040d107c25 */ /* 0x001fe2000f8e0010 */
[----:B------:R-:W-:-:S03]  /*16c0*/  MOV R19, RZ ;  /* 0x000000ff00137202 */ /* 0x000fc60000000f00 */
[----:B------:R-:W-:Y:S01]  /*16d0*/  IMAD R13, R18, UR4, RZ ;  /* 0x00000004120d7c24 */ /* 0x000fe2000f8e02ff */
[----:B------:R-:W-:-:S03]  /*16e0*/  SEL R18, R21, R28, !P5 ;  /* 0x0000001c15127207 */ /* 0x000fc60006800000 */
[----:B------:R-:W-:Y:S02]  /*16f0*/  IMAD.IADD R13, R17, 0x1, R13 ;  /* 0x00000001110d7824 */ /* 0x000fe400078e020d */
[----:B-1----:R-:W-:Y:S01]  /*1700*/  IMAD.WIDE.U32 R18, R16, UR5, R18 ;  /* 0x0000000510127c25 */ /* 0x002fe2000f8e0012 */
[----:B------:R-:W-:-:S03]  /*1710*/  MOV R16, R8 ;  /* 0x0000000800107202 */ /* 0x000fc60000000f00 */
[----:B------:R-:W-:Y:S01]  /*1720*/  IMAD R13, R13, UR5, RZ ;  /* 0x000000050d0d7c24 */ /* 0x000fe2000f8e02ff */
[----:B------:R-:W0:Y:S01]  /*1730*/  LDCU.64 UR4, c[0x0][0x388] ;  /* 0x00007100ff0477ac */ /* 0x000e220008000a00 */
[----:B------:R-:W-:Y:S02]  /*1740*/  IMAD.MOV.U32 R17, RZ, RZ, RZ ;  /* 0x000000ffff117224 */ /* 0x000fe400078e00ff */
[----:B------:R-:W-:Y:S02]  /*1750*/  IMAD.IADD R13, R19, 0x1, R13 ;  /* 0x00000001130d7824 */ /* 0x000fe400078e020d */
[----:B--2---:R-:W-:-:S04]  /*1760*/  IMAD.WIDE.U32 R18, R18, UR6, R16 ;  /* 0x0000000612127c25 */ /* 0x004fc8000f8e0010 */
[----:B------:R-:W-:Y:S01]  /*1770*/  IMAD R13, R13, UR6, RZ ;  /* 0x000000060d0d7c24 */ /* 0x000fe2000f8e02ff */
[----:B------:R-:W1:Y:S01]  /*1780*/  LDCU UR6, c[0x0][0x3d8] ;  /* 0x00007b00ff0677ac */ /* 0x000e620008000800 */
[----:B------:R-:W-:-:S03]  /*1790*/  IMAD.MOV.U32 R16, RZ, RZ, R22 ;  /* 0x000000ffff107224 */ /* 0x000fc600078e0016 */
[----:B------:R-:W-:Y:S01]  /*17a0*/  IADD3 R13, PT, PT, R19, R13, RZ ;  /* 0x0000000d130d7210 */ /* 0x000fe20007ffe0ff */
[----:B------:R-:W-:-:S04]  /*17b0*/  IMAD.WIDE.U32 R18, R18, UR7, R16 ;  /* 0x0000000712127c25 */ /* 0x000fc8000f8e0010 */
[----:B------:R-:W-:Y:S02]  /*17c0*/  IMAD R13, R13, UR7, RZ ;  /* 0x000000070d0d7c24 */ /* 0x000fe4000f8e02ff */
[----:B------:R-:W-:-:S03]  /*17d0*/  IMAD.MOV.U32 R16, RZ, RZ, R6 ;  /* 0x000000ffff107224 */ /* 0x000fc600078e0006 */
[----:B------:R-:W-:Y:S01]  /*17e0*/  IADD3 R13, PT, PT, R19, R13, RZ ;  /* 0x0000000d130d7210 */ /* 0x000fe20007ffe0ff */
[----:B-1----:R-:W-:-:S04]  /*17f0*/  IMAD.WIDE.U32 R18, R18, UR6, R16 ;  /* 0x0000000612127c25 */ /* 0x002fc8000f8e0010 */
[----:B------:R-:W-:Y:S01]  /*1800*/  IMAD R13, R13, UR6, RZ ;  /* 0x000000060d0d7c24 */ /* 0x000fe2000f8e02ff */
[----:B0-----:R-:W-:-:S04]  /*1810*/  LEA R16, P0, R18, UR4, 0x1 ;  /* 0x0000000412107c11 */ /* 0x001fc8000f8008ff */
[----:B------:R-:W-:-:S04]  /*1820*/  IADD3 R13, PT, PT, R19, R13, RZ ;  /* 0x0000000d130d7210 */ /* 0x000fc80007ffe0ff */
[----:B------:R-:W-:-:S05]  /*1830*/  LEA.HI.X R17, R18, UR5, R13, 0x1, P0 ;  /* 0x0000000512117c11 */ /* 0x000fca00080f0c0d */
[----:B------:R-:W2:Y:S01]  /*1840*/  LDG.E.U16 R16, desc[UR8][R16.64] ;  /* 0x0000000810107981 */ /* 0x000ea2000c1e1500 */
[----:B------:R-:W-:Y:S02]  /*1850*/  IMAD.U32 R27, R27, 0x10000, RZ ;  /* 0x000100001b1b7824 */ /* 0x000fe400078e00ff */
[----:B------:R-:W-:Y:S01]  /*1860*/  IMAD.MOV.U32 R26, RZ, RZ, R14 ;  /* 0x000000ffff1a7224 */ /* 0x000fe200078e000e */
[----:B--2---:R-:W-:-:S05]  /*1870*/  SHF.L.U32 R18, R16, 0x10, RZ ;  /* 0x0000001010127819 */ /* 0x004fca00000006ff */
[----:B------:R-:W-:-:S05]  /*1880*/  FADD.FTZ R18, R27, R18 ;  /* 0x000000121b127221 */ /* 0x000fca0000010000 */
[----:B------:R-:W-:-:S04]  /*1890*/  F2FP.BF16.F32.PACK_AB R18, RZ, R18 ;  /* 0x00000012ff12723e */ /* 0x000fc800000010ff */
[----:B------:R-:W-:-:S07]  /*18a0*/  PRMT R27, R18, 0x7610, R27 ;  /* 0x00007610121b7816 */ /* 0x000fce000000001b */
.L_x_126:
[----:B------:R-:W-:Y:S05]  /*18b0*/  BSYNC.RECONVERGENT B3 ;  /* 0x0000000000037941 */ /* 0x000fea0003800200 */
.L_x_125:
[----:B------:R-:W-:-:S13]  /*18c0*/  ISETP.NE.AND P0, PT, R11, R14, PT ;  /* 0x0000000e0b00720c */ /* 0x000fda0003f05270 */
[----:B------:R-:W-:Y:S05]  /*18d0*/  @!P0 BRA `(.L_x_124) ;  /* 0x0000000c007c8947 */ /* 0x000fea0003800000 */
.L_x_131:
[----:B------:R-:W0:Y:S01]  /*18e0*/  LDC R13, c[0x0][0x3c0] ;  /* 0x0000f000ff0d7b82 */ /* 0x000e220000000800 */
[----:B------:R-:W-:Y:S01]  /*18f0*/  ISETP.NE.AND P0, PT, R25, RZ, PT ;  /* 0x000000ff1900720c */ /* 0x000fe20003f05270 */
[----:B------:R-:W-:-:S12]  /*1900*/  BSSY.RECONVERGENT B3, `(.L_x_127) ;  /* 0x000006d000037945 */ /* 0x000fd80003800200 */
[----:B------:R-:W-:Y:S05]  /*1910*/  @P0 BRA `(.L_x_128) ;  /* 0x0000000400ac0947 */ /* 0x000fea0003800000 */
[----:B------:R-:W1:Y:S02]  /*1920*/  LDCU UR4, c[0x0][0x3c8] ;  /* 0x00007900ff0477ac */ /* 0x000e640008000800 */
[----:B-1----:R-:W1:Y:S01]  /*1930*/  I2F.U32.RP R19, UR4 ;  /* 0x0000000400137d06 */ /* 0x002e620008209000 */
[----:B------:R-:W-:-:S07]  /*1940*/  ISETP.NE.U32.AND P2, PT, RZ, UR4, PT ;  /* 0x00000004ff007c0c */ /* 0x000fce000bf45070 */
[----:B-1----:R-:W1:Y:S02]  /*1950*/  MUFU.RCP R19, R19 ;  /* 0x0000001300137308 */ /* 0x002e640000001000 */
[----:B-1----:R-:W-:Y:S02]  /*1960*/  IADD3 R16, PT, PT, R19, 0xffffffe, RZ ;  /* 0x0ffffffe13107810 */ /* 0x002fe40007ffe0ff */
[----:B------:R-:W-:-:S04]  /*1970*/  LOP3.LUT R19, RZ, UR4, RZ, 0x33, !PT ;  /* 0x00000004ff137c12 */ /* 0x000fc8000f8e33ff */
[----:B------:R1:W2:Y:S02]  /*1980*/  F2I.FTZ.U32.TRUNC.NTZ R17, R16 ;  /* 0x0000001000117305 */ /* 0x0002a4000021f000 */
[----:B-1----:R-:W-:Y:S02]  /*1990*/  HFMA2 R16, -RZ, RZ, 0, 0 ;  /* 0x00000000ff107431 */ /* 0x002fe400000001ff */
[----:B--2---:R-:W-:-:S04]  /*19a0*/  IMAD.MOV R21, RZ, RZ, -R17 ;  /* 0x000000ffff157224 */ /* 0x004fc800078e0a11 */
        /* <DEDUP_REMOVED lines=8> */
[----:B------:R-:W-:-:S05]  /*1a30*/  @P1 VIADD R20, R20, -UR4 ;  /* 0x8000000414141c36 */ /* 0x000fca0008000000 */
[----:B------:R-:W-:-:S04]  /*1a40*/  SEL R20, R19, R20, !P2 ;  /* 0x0000001413147207 */ /* 0x000fc80005000000 */
[----:B------:R-:W-:-:S13]  /*1a50*/  ISETP.NE.AND P3, PT, R20, RZ, PT ;  /* 0x000000ff1400720c */ /* 0x000fda0003f65270 */
[----:B------:R-:W-:Y:S05]  /*1a60*/  @P3 BRA `(.L_x_128) ;  /* 0x0000000400583947 */ /* 0x000fea0003800000 */
[----:B------:R-:W1:Y:S01]  /*1a70*/  LDCU UR4, c[0x0][0x3cc] ;  /* 0x00007980ff0477ac */ /* 0x000e620008000800 */
[----:B------:R-:W-:Y:S01]  /*1a80*/  MOV R16, RZ ;  /* 0x000000ff00107202 */ /* 0x000fe20000000f00 */
[----:B-1----:R-:W1:Y:S01]  /*1a90*/  I2F.U32.RP R21, UR4 ;  /* 0x0000000400157d06 */ /* 0x002e620008209000 */
[----:B------:R-:W-:-:S07]  /*1aa0*/  ISETP.NE.U32.AND P5, PT, RZ, UR4, PT ;  /* 0x00000004ff007c0c */ /* 0x000fce000bfa5070 */
[----:B-1----:R-:W1:Y:S02]  /*1ab0*/  MUFU.RCP R21, R21 ;  /* 0x0000001500157308 */ /* 0x002e640000001000 */
[----:B-1----:R-:W-:Y:S02]  /*1ac0*/  IADD3 R28, PT, PT, R21, 0xffffffe, RZ ;  /* 0x0ffffffe151c7810 */ /* 0x002fe40007ffe0ff */
[----:B------:R-:W-:-:S04]  /*1ad0*/  LOP3.LUT R21, RZ, UR4, RZ, 0x33, !PT ;  /* 0x00000004ff157c12 */ /* 0x000fc8000f8e33ff */
[----:B------:R-:W1:Y:S02]  /*1ae0*/  F2I.FTZ.U32.TRUNC.NTZ R17, R28 ;  /* 0x0000001c00117305 */ /* 0x000e64000021f000 */
[----:B-1----:R-:W-:-:S04]  /*1af0*/  IMAD.MOV R29, RZ, RZ, -R17 ;  /* 0x000000ffff1d7224 */ /* 0x002fc800078e0a11 */
[----:B------:R-:W-:-:S04]  /*1b00*/  IMAD R29, R29, UR4, RZ ;  /* 0x000000041d1d7c24 */ /* 0x000fc8000f8e02ff */
[----:B------:R-:W-:-:S04]  /*1b10*/  IMAD.HI.U32 R20, R17, R29, R16 ;  /* 0x0000001d11147227 */ /* 0x000fc800078e0010 */
[----:B------:R-:W-:-:S04]  /*1b20*/  IMAD.MOV R16, RZ, RZ, -R26 ;  /* 0x000000ffff107224 */ /* 0x000fc800078e0a1a */
[----:B0-----:R-:W-:-:S04]  /*1b30*/  IMAD R17, R13, R16, R2 ;  /* 0x000000100d117224 */ /* 0x001fc800078e0202 */
        /* <DEDUP_REMOVED lines=10> */
[----:B------:R-:W0:Y:S01]  /*1be0*/  LDCU UR4, c[0x0][0x3c4] ;  /* 0x00007880ff0477ac */ /* 0x000e220008000800 */
[----:B------:R-:W-:Y:S01]  /*1bf0*/  @P0 IADD3 R18, PT, PT, R18, 0x1, RZ ;  /* 0x0000000112120810 */ /* 0x000fe20007ffe0ff */
[----:B------:R-:W-:Y:S01]  /*1c00*/  @P3 VIADD R20, R20, 0x1 ;  /* 0x0000000114143836 */ /* 0x000fe20000000000 */
[----:B------:R-:W1:Y:S03]  /*1c10*/  LDCU UR5, c[0x0][0x3a4] ;  /* 0x00007480ff0577ac */ /* 0x000e660008000800 */
[----:B------:R-:W-:Y:S01]  /*1c20*/  @P1 VIADD R18, R18, 0x1 ;  /* 0x0000000112121836 */ /* 0x000fe20000000000 */
[----:B------:R-:W-:Y:S01]  /*1c30*/  @P4 IADD3 R20, PT, PT, R20, 0x1, RZ ;  /* 0x0000000114144810 */ /* 0x000fe20007ffe0ff */
[----:B------:R-:W2:Y:S03]  /*1c40*/  LDCU.64 UR6, c[0x0][0x3d0] ;  /* 0x00007a00ff0677ac */ /* 0x000ea60008000a00 */
[----:B------:R-:W-:Y:S01]  /*1c50*/  SEL R18, R19, R18, !P2 ;  /* 0x0000001213127207 */ /* 0x000fe20005000000 */
[----:B------:R-:W3:Y:S01]  /*1c60*/  LDCU.64 UR10, c[0x0][0x388] ;  /* 0x00007100ff0a77ac */ /* 0x000ee20008000a00 */
[----:B------:R-:W-:Y:S01]  /*1c70*/  SEL R20, R21, R20, !P5 ;  /* 0x0000001415147207 */ /* 0x000fe20006800000 */
[----:B------:R-:W-:Y:S01]  /*1c80*/  IMAD.MOV.U32 R21, RZ, RZ, RZ ;  /* 0x000000ffff157224 */ /* 0x000fe200078e00ff */
[----:B0-----:R-:W0:Y:S01]  /*1c90*/  I2F.U32.RP R28, UR4 ;  /* 0x00000004001c7d06 */ /* 0x001e220008209000 */
[----:B------:R-:W-:-:S07]  /*1ca0*/  ISETP.NE.U32.AND P2, PT, RZ, UR4, PT ;  /* 0x00000004ff007c0c */ /* 0x000fce000bf45070 */
[----:B0-----:R-:W0:Y:S02]  /*1cb0*/  MUFU.RCP R28, R28 ;  /* 0x0000001c001c7308 */ /* 0x001e240000001000 */
[----:B0-----:R-:W-:-:S06]  /*1cc0*/  VIADD R16, R28, 0xffffffe ;  /* 0x0ffffffe1c107836 */ /* 0x001fcc0000000000 */
[----:B------:R0:W4:Y:S02]  /*1cd0*/  F2I.FTZ.U32.TRUNC.NTZ R17, R16 ;  /* 0x0000001000117305 */ /* 0x000124000021f000 */
[----:B0-----:R-:W-:Y:S01]  /*1ce0*/  IMAD.MOV.U32 R16, RZ, RZ, RZ ;  /* 0x000000ffff107224 */ /* 0x001fe200078e00ff */
[----:B----4-:R-:W-:-:S05]  /*1cf0*/  IADD3 R19, PT, PT, RZ, -R17, RZ ;  /* 0x80000011ff137210 */ /* 0x010fca0007ffe0ff */
[----:B------:R-:W-:-:S04]  /*1d00*/  IMAD R19, R19, UR4, RZ ;  /* 0x0000000413137c24 */ /* 0x000fc8000f8e02ff */
[----:B------:R-:W-:-:S04]  /*1d10*/  IMAD.HI.U32 R16, R17, R19, R16 ;  /* 0x0000001311107227 */ /* 0x000fc800078e0010 */
[----:B------:R-:W-:Y:S02]  /*1d20*/  IMAD.MOV.U32 R19, RZ, RZ, RZ ;  /* 0x000000ffff137224 */ /* 0x000fe400078e00ff */
        /* <DEDUP_REMOVED lines=9> */
[----:B------:R-:W0:Y:S03]  /*1dc0*/  LDCU UR4, c[0x0][0x3a8] ;  /* 0x00007500ff0477ac */ /* 0x000e260008000800 */
[----:B------:R-:W-:-:S04]  /*1dd0*/  IADD3 R17, P0, PT, R15, R16, RZ ;  /* 0x000000100f117210 */ /* 0x000fc80007f1e0ff */
[----:B------:R-:W-:Y:S01]  /*1de0*/  IADD3.X R16, PT, PT, RZ, RZ, RZ, P0, !PT ;  /* 0x000000ffff107210 */ /* 0x000fe200007fe4ff */
[----:B-1----:R-:W-:-:S04]  /*1df0*/  IMAD.WIDE.U32 R18, R17, UR5, R18 ;  /* 0x0000000511127c25 */ /* 0x002fc8000f8e0012 */
[----:B------:R-:W-:Y:S02]  /*1e00*/  IMAD R17, R16, UR5, RZ ;  /* 0x0000000510117c24 */ /* 0x000fe4000f8e02ff */
[----:B------:R-:W-:-:S03]  /*1e10*/  IMAD.MOV.U32 R16, RZ, RZ, R8 ;  /* 0x000000ffff107224 */ /* 0x000fc600078e0008 */
[----:B------:R-:W-:Y:S01]  /*1e20*/  IADD3 R17, PT, PT, R19, R17, RZ ;  /* 0x0000001113117210 */ /* 0x000fe20007ffe0ff */
[----:B0-----:R-:W-:-:S04]  /*1e30*/  IMAD.WIDE.U32 R18, R18, UR4, R20 ;  /* 0x0000000412127c25 */ /* 0x001fc8000f8e0014 */
[----:B------:R-:W-:Y:S01]  /*1e40*/  IMAD R17, R17, UR4, RZ ;  /* 0x0000000411117c24 */ /* 0x000fe2000f8e02ff */
[----:B------:R-:W0:Y:S04]  /*1e50*/  LDCU UR4, c[0x0][0x3d8] ;  /* 0x00007b00ff0477ac */ /* 0x000e280008000800 */
[----:B------:R-:W-:Y:S02]  /*1e60*/  IADD3 R20, PT, PT, R17, R19, RZ ;  /* 0x0000001311147210 */ /* 0x000fe40007ffe0ff */
[----:B------:R-:W-:-:S03]  /*1e70*/  MOV R17, RZ ;  /* 0x000000ff00117202 */ /* 0x000fc60000000f00 */
[----:B--2---:R-:W-:Y:S01]  /*1e80*/  IMAD.WIDE.U32 R18, R18, UR6, R16 ;  /* 0x0000000612127c25 */ /* 0x004fe2000f8e0010 */
[----:B------:R-:W-:-:S03]  /*1e90*/  MOV R16, R22 ;  /* 0x0000001600107202 */ /* 0x000fc60000000f00 */
[----:B------:R-:W-:-:S04]  /*1ea0*/  IMAD R17, R20, UR6, RZ ;  /* 0x0000000614117c24 */ /* 0x000fc8000f8e02ff */
[----:B------:R-:W-:Y:S02]  /*1eb0*/  IMAD.IADD R19, R19, 0x1, R17 ;  /* 0x0000000113137824 */ /* 0x000fe400078e0211 */
[----:B------:R-:W-:Y:S02]  /*1ec0*/  IMAD.MOV.U32 R17, RZ, RZ, RZ ;  /* 0x000000ffff117224 */ /* 0x000fe400078e00ff */
[----:B------:R-:W-:Y:S02]  /*1ed0*/  IMAD R19, R19, UR7, RZ ;  /* 0x0000000713137c24 */ /* 0x000fe4000f8e02ff */
[----:B------:R-:W-:-:S04]  /*1ee0*/  IMAD.WIDE.U32 R16, R18, UR7, R16 ;  /* 0x0000000712107c25 */ /* 0x000fc8000f8e0010 */
[----:B------:R-:W-:Y:S01]  /*1ef0*/  IMAD.MOV.U32 R18, RZ, RZ, R26 ;  /* 0x000000ffff127224 */ /* 0x000fe200078e001a */
[----:B------:R-:W-:Y:S01]  /*1f00*/  IADD3 R20, PT, PT, R17, R19, RZ ;  /* 0x0000001311147210 */ /* 0x000fe20007ffe0ff */
[----:B------:R-:W-:-:S03]  /*1f10*/  HFMA2 R19, -RZ, RZ, 0, 0 ;  /* 0x00000000ff137431 */ /* 0x000fc600000001ff */
[----:B0-----:R-:W-:-:S04]  /*1f20*/  IMAD.WIDE.U32 R16, R16, UR4, R18 ;  /* 0x0000000410107c25 */ /* 0x001fc8000f8e0012 */
[----:B------:R-:W-:Y:S01]  /*1f30*/  IMAD R19, R20, UR4, RZ ;  /* 0x0000000414137c24 */ /* 0x000fe2000f8e02ff */
[----:B---3--:R-:W-:-:S03]  /*1f40*/  LEA R18, P0, R16, UR10, 0x1 ;  /* 0x0000000a10127c11 */ /* 0x008fc6000f8008ff */
        /* <DEDUP_REMOVED lines=8> */
.L_x_128:
[----:B------:R-:W-:Y:S05]  /*1fd0*/  BSYNC.RECONVERGENT B3 ;  /* 0x0000000000037941 */ /* 0x000fea0003800200 */
.L_x_127:
[----:B------:R-:W-:Y:S01]  /*1fe0*/  ISETP.NE.AND P0, PT, R25, RZ, PT ;  /* 0x000000ff1900720c */ /* 0x000fe20003f05270 */
[----:B------:R-:W-:Y:S01]  /*1ff0*/  BSSY.RECONVERGENT B3, `(.L_x_129) ;  /* 0x000006a000037945 */ /* 0x000fe20003800200 */
[----:B0-----:R-:W-:-:S11]  /*2000*/  IMAD R13, R26, R13, R13 ;  /* 0x0000000d1a0d7224 */ /* 0x001fd600078e020d */
        /* <DEDUP_REMOVED lines=22> */
[----:B------:R-:W0:Y:S01]  /*2170*/  LDCU UR4, c[0x0][0x3cc] ;  /* 0x00007980ff0477ac */ /* 0x000e220008000800 */
[----:B------:R-:W-:Y:S01]  /*2180*/  HFMA2 R16, -RZ, RZ, 0, 0 ;  /* 0x00000000ff107431 */ /* 0x000fe200000001ff */
[----:B0-----:R-:W0:Y:S01]  /*2190*/  I2F.U32.RP R20, UR4 ;  /* 0x0000000400147d06 */ /* 0x001e220008209000 */
[----:B------:R-:W-:-:S07]  /*21a0*/  ISETP.NE.U32.AND P5, PT, RZ, UR4, PT ;  /* 0x00000004ff007c0c */ /* 0x000fce000bfa5070 */
[----:B0-----:R-:W0:Y:S02]  /*21b0*/  MUFU.RCP R20, R20 ;  /* 0x0000001400147308 */ /* 0x001e240000001000 */
[----:B0-----:R-:W-:Y:S02]  /*21c0*/  IADD3 R21, PT, PT, R20, 0xffffffe, RZ ;  /* 0x0ffffffe14157810 */ /* 0x001fe40007ffe0ff */
[----:B------:R-:W-:-:S04]  /*21d0*/  LOP3.LUT R20, RZ, UR4, RZ, 0x33, !PT ;  /* 0x00000004ff147c12 */ /* 0x000fc8000f8e33ff */
[----:B------:R-:W0:Y:S02]  /*21e0*/  F2I.FTZ.U32.TRUNC.NTZ R17, R21 ;  /* 0x0000001500117305 */ /* 0x000e24000021f000 */
[----:B0-----:R-:W-:-:S04]  /*21f0*/  IMAD.MOV R29, RZ, RZ, -R17 ;  /* 0x000000ffff1d7224 */ /* 0x001fc800078e0a11 */
[----:B------:R-:W-:-:S04]  /*2200*/  IMAD R29, R29, UR4, RZ ;  /* 0x000000041d1d7c24 */ /* 0x000fc8000f8e02ff */
[----:B------:R-:W-:-:S04]  /*2210*/  IMAD.HI.U32 R29, R17, R29, R16 ;  /* 0x0000001d111d7227 */ /* 0x000fc800078e0010 */
[----:B------:R-:W-:-:S04]  /*2220*/  IMAD.IADD R16, R2, 0x1, -R13 ;  /* 0x0000000102107824 */ /* 0x000fc800078e0a0d */
        /* <DEDUP_REMOVED lines=11> */
[----:B------:R-:W-:Y:S01]  /*22e0*/  @P0 VIADD R18, R18, 0x1 ;  /* 0x0000000112120836 */ /* 0x000fe20000000000 */
[----:B------:R-:W-:Y:S01]  /*22f0*/  @P3 IADD3 R13, PT, PT, R13, 0x1, RZ ;  /* 0x000000010d0d3810 */ /* 0x000fe20007ffe0ff */
[----:B------:R-:W1:Y:S03]  /*2300*/  LDCU UR5, c[0x0][0x3a4] ;  /* 0x00007480ff0577ac */ /* 0x000e660008000800 */
[----:B------:R-:W-:Y:S01]  /*2310*/  @P1 IADD3 R18, PT, PT, R18, 0x1, RZ ;  /* 0x0000000112121810 */ /* 0x000fe20007ffe0ff */
[----:B------:R-:W-:Y:S01]  /*2320*/  @P4 VIADD R13, R13, 0x1 ;  /* 0x000000010d0d4836 */ /* 0x000fe20000000000 */
[----:B------:R-:W2:Y:S02]  /*2330*/  LDCU.64 UR6, c[0x0][0x3d0] ;  /* 0x00007a00ff0677ac */ /* 0x000ea40008000a00 */
[----:B------:R-:W-:-:S02]  /*2340*/  SEL R18, R19, R18, !P2 ;  /* 0x0000001213127207 */ /* 0x000fc40005000000 */
[----:B------:R-:W-:Y:S01]  /*2350*/  MOV R19, RZ ;  /* 0x000000ff00137202 */ /* 0x000fe20000000f00 */
[----:B------:R-:W3:Y:S01]  /*2360*/  LDCU.64 UR10, c[0x0][0x388] ;  /* 0x00007100ff0a77ac */ /* 0x000ee20008000a00 */
        /* <DEDUP_REMOVED lines=19> */
[----:B------:R-:W-:-:S05]  /*24a0*/  IADD3 R17, P0, PT, R15, R28, RZ ;  /* 0x0000001c0f117210 */ /* 0x000fca0007f1e0ff */
[----:B------:R-:W-:Y:S02]  /*24b0*/  IMAD.X R16, RZ, RZ, RZ, P0 ;  /* 0x000000ffff107224 */ /* 0x000fe400000e06ff */
[----:B-1----:R-:W-:-:S04]  /*24c0*/  IMAD.WIDE.U32 R18, R17, UR5, R18 ;  /* 0x0000000511127c25 */ /* 0x002fc8000f8e0012 */
[----:B------:R-:W-:Y:S01]  /*24d0*/  IMAD R17, R16, UR5, RZ ;  /* 0x0000000510117c24 */ /* 0x000fe2000f8e02ff */
[----:B------:R-:W-:-:S04]  /*24e0*/  SEL R16, R20, R13, !P5 ;  /* 0x0000000d14107207 */ /* 0x000fc80006800000 */
[----:B------:R-:W-:Y:S01]  /*24f0*/  IADD3 R13, PT, PT, R19, R17, RZ ;  /* 0x00000011130d7210 */ /* 0x000fe20007ffe0ff */
[----:B------:R-:W-:Y:S02]  /*2500*/  IMAD.MOV.U32 R17, RZ, RZ, RZ ;  /* 0x000000ffff117224 */ /* 0x000fe400078e00ff */
[----:B0-----:R-:W-:-:S04]  /*2510*/  IMAD.WIDE.U32 R18, R18, UR4, R16 ;  /* 0x0000000412127c25 */ /* 0x001fc8000f8e0010 */
[----:B------:R-:W-:Y:S01]  /*2520*/  IMAD R13, R13, UR4, RZ ;  /* 0x000000040d0d7c24 */ /* 0x000fe2000f8e02ff */
[----:B------:R-:W0:Y:S01]  /*2530*/  LDCU UR4, c[0x0][0x3d8] ;  /* 0x00007b00ff0477ac */ /* 0x000e220008000800 */
[----:B------:R-:W-:-:S03]  /*2540*/  IMAD.MOV.U32 R16, RZ, RZ, R8 ;  /* 0x000000ffff107224 */ /* 0x000fc600078e0008 */
[----:B------:R-:W-:Y:S01]  /*2550*/  IADD3 R13, PT, PT, R13, R19, RZ ;  /* 0x000000130d0d7210 */ /* 0x000fe20007ffe0ff */
[----:B--2---:R-:W-:-:S04]  /*2560*/  IMAD.WIDE.U32 R18, R18, UR6, R16 ;  /* 0x0000000612127c25 */ /* 0x004fc8000f8e0010 */
[----:B------:R-:W-:Y:S02]  /*2570*/  IMAD R13, R13, UR6, RZ ;  /* 0x000000060d0d7c24 */ /* 0x000fe4000f8e02ff */
[----:B------:R-:W-:-:S03]  /*2580*/  IMAD.MOV.U32 R16, RZ, RZ, R22 ;  /* 0x000000ffff107224 */ /* 0x000fc600078e0016 */
[----:B------:R-:W-:Y:S01]  /*2590*/  IADD3 R13, PT, PT, R19, R13, RZ ;  /* 0x0000000d130d7210 */ /* 0x000fe20007ffe0ff */
[----:B------:R-:W-:-:S04]  /*25a0*/  IMAD.WIDE.U32 R18, R18, UR7, R16 ;  /* 0x0000000712127c25 */ /* 0x000fc8000f8e0010 */
[----:B------:R-:W-:Y:S02]  /*25b0*/  IMAD R13, R13, UR7, RZ ;  /* 0x000000070d0d7c24 */ /* 0x000fe4000f8e02ff */
[----:B------:R-:W-:-:S03]  /*25c0*/  IMAD.MOV.U32 R16, RZ, RZ, R26 ;  /* 0x000000ffff107224 */ /* 0x000fc600078e001a */
[----:B------:R-:W-:Y:S01]  /*25d0*/  IADD3 R13, PT, PT, R19, R13, RZ ;  /* 0x0000000d130d7210 */ /* 0x000fe20007ffe0ff */
[----:B0-----:R-:W-:-:S04]  /*25e0*/  IMAD.WIDE.U32 R18, R18, UR4, R16 ;  /* 0x0000000412127c25 */ /* 0x001fc8000f8e0010 */
[----:B------:R-:W-:Y:S01]  /*25f0*/  IMAD R13, R13, UR4, RZ ;  /* 0x000000040d0d7c24 */ /* 0x000fe2000f8e02ff */
[----:B---3--:R-:W-:-:S04]  /*2600*/  LEA R16, P0, R18, UR10, 0x1 ;  /* 0x0000000a12107c11 */ /* 0x008fc8000f8008ff */
[----:B------:R-:W-:-:S04]  /*2610*/  IADD3 R13, PT, PT, R19, R13, RZ ;  /* 0x0000000d130d7210 */ /* 0x000fc80007ffe0ff */
[----:B------:R-:W-:-:S05]  /*2620*/  LEA.HI.X R17, R18, UR11, R13, 0x1, P0 ;  /* 0x0000000b12117c11 */ /* 0x000fca00080f0c0d */
[----:B------:R-:W2:Y:S01]  /*2630*/  LDG.E.U16 R16, desc[UR8][R16.64+0x2] ;  /* 0x0000020810107981 */ /* 0x000ea2000c1e1500 */
[----:B------:R-:W-:Y:S01]  /*2640*/  IMAD.U32 R18, R27, 0x10000, RZ ;  /* 0x000100001b127824 */ /* 0x000fe200078e00ff */
[----:B--2---:R-:W-:-:S05]  /*2650*/  SHF.L.U32 R13, R16, 0x10, RZ ;  /* 0x00000010100d7819 */ /* 0x004fca00000006ff */
[----:B------:R-:W-:-:S05]  /*2660*/  FADD.FTZ R13, R18, R13 ;  /* 0x0000000d120d7221 */ /* 0x000fca0000010000 */
[----:B------:R-:W-:-:S04]  /*2670*/  F2FP.BF16.F32.PACK_AB R13, RZ, R13 ;  /* 0x0000000dff0d723e */ /* 0x000fc800000010ff */
[----:B------:R-:W-:-:S07]  /*2680*/  PRMT R27, R13, 0x7610, R27 ;  /* 0x000076100d1b7816 */ /* 0x000fce000000001b */
.L_x_130:
[----:B------:R-:W-:Y:S05]  /*2690*/  BSYNC.RECONVERGENT B3 ;  /* 0x0000000000037941 */ /* 0x000fea0003800200 */
.L_x_129:
[----:B------:R-:W-:-:S05]  /*26a0*/  VIADD R26, R26, 0x2 ;  /* 0x000000021a1a7836 */ /* 0x000fca0000000000 */
[----:B------:R-:W-:-:S13]  /*26b0*/  ISETP.GE.U32.AND P0, PT, R26, R11, PT ;  /* 0x0000000b1a00720c */ /* 0x000fda0003f06070 */
[----:B------:R-:W-:Y:S05]  /*26c0*/  @!P0 BRA `(.L_x_131) ;  /* 0xfffffff000848947 */ /* 0x000fea000383ffff */
.L_x_124:
[----:B------:R-:W-:Y:S05]  /*26d0*/  BSYNC.RECONVERGENT B0 ;  /* 0x0000000000007941 */ /* 0x000fea0003800200 */
.L_x_123:
[----:B------:R-:W-:-:S04]  /*26e0*/  IADD3 R22, PT, PT, R22, 0x1, RZ ;  /* 0x0000000116167810 */ /* 0x000fc80007ffe0ff */
[----:B------:R-:W-:-:S13]  /*26f0*/  ISETP.GE.U32.AND P0, PT, R22, R10, PT ;  /* 0x0000000a1600720c */ /* 0x000fda0003f06070 */
[----:B------:R-:W-:Y:S05]  /*2700*/  @!P0 BRA `(.L_x_132) ;  /* 0xffffffe800648947 */ /* 0x000fea000383ffff */
.L_x_122:
[----:B------:R-:W-:Y:S05]  /*2710*/  BSYNC.RECONVERGENT B1 ;  /* 0x0000000000017941 */ /* 0x000fea0003800200 */
.L_x_121:
[----:B------:R-:W-:-:S05]  /*2720*/  VIADD R8, R8, 0x1 ;  /* 0x0000000108087836 */ /* 0x000fca0000000000 */
[----:B------:R-:W-:-:S13]  /*2730*/  ISETP.GE.U32.AND P0, PT, R8, R9, PT ;  /* 0x000000090800720c */ /* 0x000fda0003f06070 */
[----:B------:R-:W-:Y:S05]  /*2740*/  @!P0 BRA `(.L_x_133) ;  /* 0xffffffe800388947 */ /* 0x000fea000383ffff */
.L_x_120:
[----:B------:R-:W-:Y:S05]  /*2750*/  BSYNC.RECONVERGENT B2 ;  /* 0x0000000000027941 */ /* 0x000fea0003800200 */
.L_x_119:
[----:B------:R-:W0:Y:S01]  /*2760*/  LDCU UR4, c[0x0][0x360] ;  /* 0x00006c00ff0477ac */ /* 0x000e220008000800 */
[----:B------:R-:W0:Y:S01]  /*2770*/  LDC R2, c[0x0][0x370] ;  /* 0x0000dc00ff027b82 */ /* 0x000e220000000800 */
[----:B------:R-:W-:Y:S01]  /*2780*/  SHF.R.S64 R4, RZ, 0x1f, R0 ;  /* 0x0000001fff047819 */ /* 0x000fe20000001000 */
[----:B------:R-:W1:Y:S01]  /*2790*/  LDCU.64 UR6, c[0x0][0x3e0] ;  /* 0x00007c00ff0677ac */ /* 0x000e620008000a00 */
[----:B------:R-:W2:Y:S02]  /*27a0*/  LDCU.64 UR10, c[0x0][0x380] ;  /* 0x00007000ff0a77ac */ /* 0x000ea40008000a00 */
[----:B-1----:R-:W-:Y:S01]  /*27b0*/  IADD3 R4, P0, PT, R4, UR6, RZ ;  /* 0x0000000604047c10 */ /* 0x002fe2000ff1e0ff */
[----:B0-----:R-:W-:-:S03]  /*27c0*/  IMAD R7, R2, UR4, RZ ;  /* 0x0000000402077c24 */ /* 0x001fc6000f8e02ff */
[----:B------:R-:W-:Y:S02]  /*27d0*/  LEA.HI.X.SX32 R5, R0, UR7, 0x1, P0 ;  /* 0x0000000700057c11 */ /* 0x000fe400080f0eff */
[----:B------:R-:W-:-:S03]  /*27e0*/  IADD3 R0, P0, PT, R7, R0, RZ ;  /* 0x0000000007007210 */ /* 0x000fc60007f1e0ff */
[----:B------:R1:W-:Y:S01]  /*27f0*/  STG.E.U16 desc[UR8][R4.64], R27 ;  /* 0x0000001b04007986 */ /* 0x0003e2000c101508 */
[----:B------:R-:W-:Y:S02]  /*2800*/  IADD3.X R3, PT, PT, RZ, R3, RZ, P0, !PT ;  /* 0x00000003ff037210 */ /* 0x000fe400007fe4ff */
[----:B--2---:R-:W-:-:S04]  /*2810*/  ISETP.GE.U32.AND P0, PT, R0, UR10, PT ;  /* 0x0000000a00007c0c */ /* 0x004fc8000bf06070 */
[----:B------:R-:W-:-:S13]  /*2820*/  ISETP.GE.AND.EX P0, PT, R3, UR11, PT, P0 ;  /* 0x0000000b03007c0c */ /* 0x000fda000bf06300 */
[----:B-1----:R-:W-:Y:S05]  /*2830*/  @!P0 BRA `(.L_x_134) ;  /* 0xffffffd800208947 */ /* 0x002fea000383ffff */
[----:B------:R-:W-:Y:S05]  /*2840*/  EXIT ;  /* 0x000000000000794d */ /* 0x000fea0003800000 */
.L_x_135:
        /* <DEDUP_REMOVED lines=11> */
.L_x_721:


//--------------------- .text._ZN2at6native13im2col_kernelIN3c108BFloat16EEEvlPKT_llllllllllllPS4_ --------------------------
	.section	.text._ZN2at6native13im2col_kernelIN3c108BFloat16EEEvlPKT_llllllllllllPS4_,"ax",@progbits
	.align	128
        .global         _ZN2at6native13im2col_kernelIN3c108BFloat16EEEvlPKT_llllllllllllPS4_
        .type           _ZN2at6native13im2col_kernelIN3c108BFloat16EEEvlPKT_llllllllllllPS4_,@function
        .size           _ZN2at6native13im2col_kernelIN3c108BFloat16EEEvlPKT_llllllllllllPS4_,(.L_x_706 - _ZN2at6native13im2col_kernelIN3c108BFloat16EEEvlPKT_llllllllllllPS4_)
        .other          _ZN2at6native13im2col_kernelIN3c108BFloat16EEEvlPKT_llllllllllllPS4_,@"STO_CUDA_ENTRY STV_DEFAULT"
_ZN2at6native13im2col_kernelIN3c108BFloat16EEEvlPKT_llllllllllllPS4_:
.text._ZN2at6native13im2col_kernelIN3c108BFloat16EEEvlPKT_llllllllllllPS4_:
[----:B------:R-:W0:Y:S01]  /*0000*/  LDC R1, c[0x0][0x37c] ;  /* 0x0000df00ff017b82 */ /* 0x000e220000000800 */
[----:B------:R-:W1:Y:S07]  /*0010*/  S2R R2, SR_TID.X ;  /* 0x0000000000027919 */ /* 0x000e6e0000002100 */
[----:B------:R-:W1:Y:S01]  /*0020*/  S2UR UR4, SR_CTAID.X ;  /* 0x00000000000479c3 */ /* 0x000e620000002500 */
[----:B------:R-:W2:Y:S01]  /*0030*/  LDCU.64 UR6, c[0x0][0x380] ;  /* 0x00007000ff0677ac */ /* 0x000ea20008000a00 */
[----:B------:R-:W-:-:S02]  /*0040*/  IMAD.MOV.U32 R3, RZ, RZ, RZ ;  /* 0x000000ffff037224 */ /* 0x000fc400078e00ff */
[----:B0-----:R-:W-:-:S04]  /*0050*/  VIADD R1, R1, 0xffffffc8 ;  /* 0xffffffc801017836 */ /* 0x001fc80000000000 */
[----:B------:R-:W1:Y:S02]  /*0060*/  LDC R0, c[0x0][0x360] ;  /* 0x0000d800ff007b82 */ /* 0x000e640000000800 */
[----:B-1----:R-:W-:Y:S01]  /*0070*/  IMAD.WIDE.U32 R2, R0, UR4, R2 ;  /* 0x0000000400027c25 */ /* 0x002fe2000f8e0002 */
[----:B------:R0:W-:Y:S02]  /*0080*/  STL [R1+0x34], R0 ;  /* 0x0000340001007387 */ /* 0x0001e40000100800 */
[----:B--2---:R-:W-:-:S04]  /*0090*/  ISETP.GE.U32.AND P0, PT, R2, UR6, PT ;  /* 0x0000000602007c0c */ /* 0x004fc8000bf06070 */
[----:B------:R-:W-:-:S13]  /*00a0*/  ISETP.GE.AND.EX P0, PT, R3, UR7, PT, P0 ;  /* 0x0000000703007c0c */ /* 0x000fda000bf06300 */
[----:B0-----:R-:W-:Y:S05]  /*00b0*/  @P0 EXIT ;  /* 0x000000000000094d */ /* 0x001fea0003800000 */
[----:B------:R-:W0:Y:S08]  /*00c0*/  LDC.64 R4, c[0x0][0x3a0] ;  /* 0x0000e800ff047b82 */ /* 0x000e300000000a00 */
[----:B------:R-:W0:Y:S02]  /*00d0*/  LDC.64 R6, c[0x0][0x3a8] ;  /* 0x0000ea00ff067b82 */ /* 0x000e240000000a00 */
[----:B0-----:R-:W-:-:S04]  /*00e0*/  ISETP.LT.U32.AND P0, PT, R4, R6, PT ;  /* 0x000000060400720c */ /* 0x001fc80003f01070 */
[----:B------:R-:W-:-:S04]  /*00f0*/  ISETP.LT.AND.EX P0, PT, R5, R7, PT, P0 ;  /* 0x000000070500720c */ /* 0x000fc80003f01300 */
[----:B------:R-:W-:Y:S02]  /*0100*/  SEL R0, R4, R6, P0 ;  /* 0x0000000604007207 */ /* 0x000fe40000000000 */
[----:B------:R-:W-:Y:S02]  /*0110*/  SEL R4, R5, R7, P0 ;  /* 0x0000000705047207 */ /* 0x000fe40000000000 */
[----:B------:R-:W-:-:S04]  /*0120*/  ISETP.GE.U32.AND P0, PT, R0, 0x1, PT ;  /* 0x000000010000780c */ /* 0x000fc80003f06070 */
[----:B------:R-:W-:-:S13]  /*0130*/  ISETP.GE.AND.EX P0, PT, R4, RZ, PT, P0 ;  /* 0x000000ff0400720c */ /* 0x000fda0003f06300 */
[----:B------:R-:W-:Y:S05]  /*0140*/  @!P0 EXIT ;  /* 0x000000000000894d */ /* 0x000fea0003800000 */
[----:B------:R0:W-:Y:S01]  /*0150*/  STL [R1+0x2c], R2 ;  /* 0x00002c0201007387 */ /* 0x0001e20000100800 */
[----:B------:R-:W1:Y:S03]  /*0160*/  LDCU.64 UR6, c[0x0][0x3d8] ;  /* 0x00007b00ff0677ac */ /* 0x000e660008000a00 */
[----:B------:R0:W-:Y:S01]  /*0170*/  STL [R1+0x30], R3 ;  /* 0x0000300301007387 */ /* 0x0001e20000100800 */
[----:B------:R-:W2:Y:S01]  /*0180*/  LDCU.64 UR16, c[0x0][0x358] ;  /* 0x00006b00ff1077ac */ /* 0x000ea20008000a00 */
[----:B-1----:R-:W-:Y:S02]  /*0190*/  USHF.L.U64.HI UR18, UR6, 0x1, UR7 ;  /* 0x0000000106127899 */ /* 0x002fe40008010207 */
[----:B------:R-:W-:Y:S02]  /*01a0*/  USHF.L.U32 UR19, UR6, 0x1, URZ ;  /* 0x0000000106137899 */ /* 0x000fe400080006ff */
[----:B------:R-:W-:-:S02]  /*01b0*/  USHF.L.U64.HI UR4, UR6, 0x2, UR7 ;  /* 0x0000000206047899 */ /* 0x000fc40008010207 */
[----:B0-2---:R-:W-:-:S12]  /*01c0*/  USHF.L.U32 UR5, UR6, 0x2, URZ ;  /* 0x0000000206057899 */ /* 0x005fd800080006ff */
.L_x_150:
[----:B--2---:R-:W2:Y:S01]  /*01d0*/  LDL R6, [R1+0x30] ;  /* 0x0000300001067983 */ /* 0x004ea20000100800 */
[----:B------:R-:W2:Y:S03]  /*01e0*/  LDCU UR6, c[0x0][0x3ec] ;  /* 0x00007d80ff0677ac */ /* 0x000ea60008000800 */
[----:B0-----:R0:W5:Y:S01]  /*01f0*/  LDL R7, [R1+0x2c] ;  /* 0x00002c0001077983 */ /* 0x0011620000100800 */
[----:B------:R-:W-:Y:S01]  /*0200*/  BSSY.RECONVERGENT B0, `(.L_x_136) ;  /* 0x000002f000007945 */ /* 0x000fe20003800200 */
[----:B--2---:R-:W-:-:S04]  /*0210*/  LOP3.LUT R0, R6, UR6, RZ, 0xfc, !PT ;  /* 0x0000000606007c12 */ /* 0x004fc8000f8efcff */
[----:B------:R-:W-:-:S13]  /*0220*/  ISETP.NE.U32.AND P0, PT, R0, RZ, PT ;  /* 0x000000ff0000720c */ /* 0x000fda0003f05070 */
[----:B0-----:R-:W-:Y:S05]  /*0230*/  @P0 BRA `(.L_x_137) ;  /* 0x0000000000600947 */ /* 0x001fea0003800000 */
[----:B------:R-:W0:Y:S02]  /*0240*/  LDCU UR6, c[0x0][0x3e8] ;  /* 0x00007d00ff0677ac */ /* 0x000e240008000800 */
[----:B0-----:R-:W0:Y:S01]  /*0250*/  I2F.U32.RP R0, UR6 ;  /* 0x0000000600007d06 */ /* 0x001e220008209000 */
[----:B------:R-:W-:-:S07]  /*0260*/  ISETP.NE.U32.AND P2, PT, RZ, UR6, PT ;  /* 0x00000006ff007c0c */ /* 0x000fce000bf45070 */
[----:B0-----:R-:W0:Y:S02]  /*0270*/  MUFU.RCP R0, R0 ;  /* 0x0000000000007308 */ /* 0x001e240000001000 */
[----:B0-----:R-:W-:-:S06]  /*0280*/  VIADD R2, R0, 0xffffffe ;  /* 0x0ffffffe00027836 */ /* 0x001fcc0000000000 */
[----:B------:R0:W1:Y:S02]  /*0290*/  F2I.FTZ.U32.TRUNC.NTZ R3, R2 ;  /* 0x0000000200037305 */ /* 0x000064000021f000 */
[----:B0-----:R-:W-:Y:S02]  /*02a0*/  IMAD.MOV.U32 R2, RZ, RZ, RZ ;  /* 0x000000ffff027224 */ /* 0x001fe400078e00ff */
[----:B-1----:R-:W-:-:S04]  /*02b0*/  IMAD.MOV R5, RZ, RZ, -R3 ;  /* 0x000000ffff057224 */ /* 0x002fc800078e0a03 */
[----:B------:R-:W-:-:S04]  /*02c0*/  IMAD R5, R5, UR6, RZ ;  /* 0x0000000605057c24 */ /* 0x000fc8000f8e02ff */
[----:B------:R-:W-:-:S04]  /*02d0*/  IMAD.HI.U32 R3, R3, R5, R2 ;  /* 0x0000000503037227 */ /* 0x000fc800078e0002 */
[----:B------:R-:W-:Y:S02]  /*02e0*/  IMAD.MOV.U32 R5, RZ, RZ, RZ ;  /* 0x000000ffff057224 */ /* 0x000fe400078e00ff */
[----:B-----5:R-:W-:-:S04]  /*02f0*/  IMAD.HI.U32 R4, R3, R7, RZ ;  /* 0x0000000703047227 */ /* 0x020fc800078e00ff */
[----:B------:R-:W-:-:S04]  /*0300*/  IMAD.MOV R3, RZ, RZ, -R4 ;  /* 0x000000ffff037224 */ /* 0x000fc800078e0a04 */
[----:B------:R-:W-:-:S05]  /*0310*/  IMAD R3, R3, UR6, R7 ;  /* 0x0000000603037c24 */ /* 0x000fca000f8e0207 */
[----:B------:R-:W-:-:S13]  /*0320*/  ISETP.GE.U32.AND P0, PT, R3, UR6, PT ;  /* 0x0000000603007c0c */ /* 0x000fda000bf06070 */
[----:B------:R-:W-:Y:S01]  /*0330*/  @P0 IADD3 R3, PT, PT, R3, -UR6, RZ ;  /* 0x8000000603030c10 */ /* 0x000fe2000fffe0ff */
[----:B------:R-:W-:-:S03]  /*0340*/  @P0 VIADD R4, R4, 0x1 ;  /* 0x0000000104040836 */ /* 0x000fc60000000000 */
[----:B------:R-:W-:Y:S01]  /*0350*/  ISETP.GE.U32.AND P1, PT, R3, UR6, PT ;  /* 0x0000000603007c0c */ /* 0x000fe2000bf26070 */
[----:B------:R-:W-:-:S12]  /*0360*/  IMAD.MOV.U32 R3, RZ, RZ, RZ ;  /* 0x000000ffff037224 */ /* 0x000fd800078e00ff */
[----:B------:R-:W-:Y:S01]  /*0370*/  @P1 VIADD R4, R4, 0x1 ;  /* 0x0000000104041836 */ /* 0x000fe20000000000 */
[----:B------:R-:W-:-:S05]  /*0380*/  @!P2 LOP3.LUT R4, RZ, UR6, RZ, 0x33, !PT ;  /* 0x00000006ff04ac12 */ /* 0x000fca000f8e33ff */
[----:B------:R-:W-:-:S04]  /*0390*/  IMAD.MOV R0, RZ, RZ, -R4 ;  /* 0x000000ffff007224 */ /* 0x000fc800078e0a04 */
[----:B------:R-:W-:Y:S01]  /*03a0*/  IMAD R0, R0, UR6, R7 ;  /* 0x0000000600007c24 */ /* 0x000fe2000f8e0207 */
[----:B------:R-:W-:Y:S06]  /*03b0*/  BRA `(.L_x_138) ;  /* 0x00000000004c7947 */ /* 0x000fec0003800000 */
.L_x_137:
[----:B------:R-:W0:Y:S01]  /*03c0*/  LDCU.64 UR6, c[0x0][0x3e8] ;  /* 0x00007d00ff0677ac */ /* 0x000e220008000a00 */
[----:B-----5:R-:W-:Y:S01]  /*03d0*/  IMAD.MOV.U32 R16, RZ, RZ, R7 ;  /* 0x000000ffff107224 */ /* 0x020fe200078e0007 */
[----:B------:R-:W-:Y:S01]  /*03e0*/  MOV R2, 0x430 ;  /* 0x0000043000027802 */ /* 0x000fe20000000f00 */
[----:B------:R-:W-:Y:S01]  /*03f0*/  IMAD.MOV.U32 R11, RZ, RZ, R6 ;  /* 0x000000ffff0b7224 */ /* 0x000fe200078e0006 */
[----:B0-----:R-:W-:Y:S01]  /*0400*/  MOV R9, UR6 ;  /* 0x0000000600097c02 */ /* 0x001fe20008000f00 */
[----:B------:R-:W-:-:S07]  /*0410*/  IMAD.U32 R8, RZ, RZ, UR7 ;  /* 0x00000007ff087e24 */ /* 0x000fce000f8e00ff */
[----:B------:R-:W-:Y:S05]  /*0420*/  CALL.REL.NOINC `($__internal_2_$__cuda_sm20_div_s64) ;  /* 0x00000028005c7944 */ /* 0x000fea0003c00000 */
[----:B------:R-:W2:Y:S01]  /*0430*/  LDL R3, [R1+0x30] ;  /* 0x0000300001037983 */ /* 0x000ea20000100800 */
[----:B------:R-:W0:Y:S03]  /*0440*/  LDCU.64 UR6, c[0x0][0x3e8] ;  /* 0x00007d00ff0677ac */ /* 0x000e260008000a00 */
[----:B------:R-:W2:Y:S01]  /*0450*/  LDL R2, [R1+0x2c] ;  /* 0x00002c0001027983 */ /* 0x000ea20000100800 */
[----:B------:R-:W-:Y:S01]  /*0460*/  IADD3 R5, P0, PT, RZ, -R22, RZ ;  /* 0x80000016ff057210 */ /* 0x000fe20007f1e0ff */
[----:B------:R-:W-:-:S04]  /*0470*/  IMAD.MOV.U32 R4, RZ, RZ, R22 ;  /* 0x000000ffff047224 */ /* 0x000fc800078e0016 */
[----:B------:R-:W-:-:S04]  /*0480*/  IMAD.X R0, RZ, RZ, ~R23, P0 ;  /* 0x000000ffff007224 */ /* 0x000fc800000e0e17 */
[----:B0-----:R-:W-:Y:S02]  /*0490*/  IMAD R0, R0, UR6, RZ ;  /* 0x0000000600007c24 */ /* 0x001fe4000f8e02ff */
[----:B--2---:R-:W-:-:S04]  /*04a0*/  IMAD.WIDE.U32 R2, R5, UR6, R2 ;  /* 0x0000000605027c25 */ /* 0x004fc8000f8e0002 */
[----:B------:R-:W-:Y:S02]  /*04b0*/  IMAD R5, R5, UR7, R0 ;  /* 0x0000000705057c24 */ /* 0x000fe4000f8e0200 */
[----:B------:R-:W-:Y:S02]  /*04c0*/  IMAD.MOV.U32 R0, RZ, RZ, R2 ;  /* 0x000000ffff007224 */ /* 0x000fe400078e0002 */
[----:B------:R-:W-:Y:S01]  /*04d0*/  IMAD.IADD R3, R3, 0x1, R5 ;  /* 0x0000000103037824 */ /* 0x000fe200078e0205 */
[----:B------:R-:W-:-:S07]  /*04e0*/  MOV R5, R23 ;  /* 0x0000001700057202 */ /* 0x000fce0000000f00 */
.L_x_138:
[----:B------:R-:W-:Y:S05]  /*04f0*/  BSYNC.RECONVERGENT B0 ;  /* 0x0000000000007941 */ /* 0x000fea0003800200 */
.L_x_136:
[----:B------:R-:W0:Y:S01]  /*0500*/  LDCU UR6, c[0x0][0x3e4] ;  /* 0x00007c80ff0677ac */ /* 0x000e220008000800 */
[----:B------:R-:W-:Y:S01]  /*0510*/  BSSY.RECONVERGENT B0, `(.L_x_139) ;  /* 0x000002f000007945 */ /* 0x000fe20003800200 */
[----:B0-----:R-:W-:-:S05]  /*0520*/  IMAD.U32 R9, RZ, RZ, UR6 ;  /* 0x00000006ff097e24 */ /* 0x001fca000f8e00ff */
[----:B------:R-:W-:-:S04]  /*0530*/  LOP3.LUT R2, R5, R9, RZ, 0xfc, !PT ;  /* 0x0000000905027212 */ /* 0x000fc800078efcff */
[----:B------:R-:W-:-:S13]  /*0540*/  ISETP.NE.U32.AND P0, PT, R2, RZ, PT ;  /* 0x000000ff0200720c */ /* 0x000fda0003f05070 */
[----:B------:R-:W-:Y:S05]  /*0550*/  @P0 BRA `(.L_x_140) ;  /* 0x0000000000640947 */ /* 0x000fea0003800000 */
[----:B------:R-:W0:Y:S01]  /*0560*/  LDCU UR6, c[0x0][0x3e0] ;  /* 0x00007c00ff0677ac */ /* 0x000e220008000800 */
[----:B------:R-:W-:Y:S02]  /*0570*/  IMAD.MOV.U32 R8, RZ, RZ, RZ ;  /* 0x000000ffff087224 */ /* 0x000fe400078e00ff */
[----:B------:R-:W-:Y:S02]  /*0580*/  IMAD.MOV.U32 R23, RZ, RZ, RZ ;  /* 0x000000ffff177224 */ /* 0x000fe400078e00ff */
[----:B0-----:R-:W-:-:S04]  /*0590*/  IMAD.U32 R11, RZ, RZ, UR6 ;  /* 0x00000006ff0b7e24 */ /* 0x001fc8000f8e00ff */
[----:B------:R-:W0:Y:S01]  /*05a0*/  I2F.U32.RP R2, R11 ;  /* 0x0000000b00027306 */ /* 0x000e220000209000 */
[----:B------:R-:W-:-:S07]  /*05b0*/  ISETP.NE.U32.AND P2, PT, R11, RZ, PT ;  /* 0x000000ff0b00720c */ /* 0x000fce0003f45070 */
[----:B0-----:R-:W0:Y:S02]  /*05c0*/  MUFU.RCP R2, R2 ;  /* 0x0000000200027308 */ /* 0x001e240000001000 */
[----:B0-----:R-:W-:-:S06]  /*05d0*/  VIADD R6, R2, 0xffffffe ;  /* 0x0ffffffe02067836 */ /* 0x001fcc0000000000 */
[----:B------:R0:W1:Y:S02]  /*05e0*/  F2I.FTZ.U32.TRUNC.NTZ R7, R6 ;  /* 0x0000000600077305 */ /* 0x000064000021f000 */
[----:B0-----:R-:W-:Y:S02]  /*05f0*/  IMAD.MOV.U32 R6, RZ, RZ, RZ ;  /* 0x000000ffff067224 */ /* 0x001fe400078e00ff */
[----:B-1----:R-:W-:-:S04]  /*0600*/  IMAD R5, R7, R11, RZ ;  /* 0x0000000b07057224 */ /* 0x002fc800078e02ff */
[----:B------:R-:W-:-:S04]  /*0610*/  IMAD.MOV R5, RZ, RZ, -R5 ;  /* 0x000000ffff057224 */ /* 0x000fc800078e0a05 */
[----:B------:R-:W-:-:S06]  /*0620*/  IMAD.HI.U32 R7, R7, R5, R6 ;  /* 0x0000000507077227 */ /* 0x000fcc00078e0006 */
[----:B------:R-:W-:-:S04]  /*0630*/  IMAD.HI.U32 R22, R7, R4, RZ ;  /* 0x0000000407167227 */ /* 0x000fc800078e00ff */
[----:B------:R-:W-:-:S04]  /*0640*/  IMAD.MOV R5, RZ, RZ, -R22 ;  /* 0x000000ffff057224 */ /* 0x000fc800078e0a16 */
[----:B------:R-:W-:-:S05]  /*0650*/  IMAD R5, R11, R5, R4 ;  /* 0x000000050b057224 */ /* 0x000fca00078e0204 */
[----:B------:R-:W-:-:S13]  /*0660*/  ISETP.GE.U32.AND P0, PT, R5, R11, PT ;  /* 0x0000000b0500720c */ /* 0x000fda0003f06070 */
[----:B------:R-:W-:Y:S01]  /*0670*/  @P0 IADD3 R5, PT, PT, R5, -R11, RZ ;  /* 0x8000000b05050210 */ /* 0x000fe20007ffe0ff */
[----:B------:R-:W-:-:S03]  /*0680*/  @P0 VIADD R22, R22, 0x1 ;  /* 0x0000000116160836 */ /* 0x000fc60000000000 */
[----:B------:R-:W-:-:S13]  /*0690*/  ISETP.GE.U32.AND P1, PT, R5, R11, PT ;  /* 0x0000000b0500720c */ /* 0x000fda0003f26070 */
[----:B------:R-:W-:Y:S01]  /*06a0*/  @P1 VIADD R22, R22, 0x1 ;  /* 0x0000000116161836 */ /* 0x000fe20000000000 */
[----:B------:R-:W-:-:S05]  /*06b0*/  @!P2 LOP3.LUT R22, RZ, R11, RZ, 0x33, !PT ;  /* 0x0000000bff16a212 */ /* 0x000fca00078e33ff */
[----:B------:R-:W-:-:S04]  /*06c0*/  IMAD.MOV R13, RZ, RZ, -R22 ;  /* 0x000000ffff0d7224 */ /* 0x000fc800078e0a16 */
[----:B------:R-:W-:Y:S01]  /*06d0*/  IMAD R13, R11, R13, R4 ;  /* 0x0000000d0b0d7224 */ /* 0x000fe200078e0204 */
[----:B------:R-:W-:Y:S06]  /*06e0*/  BRA `(.L_x_141) ;  /* 0x0000000000447947 */ /* 0x000fec0003800000 */
.L_x_140:
[----:B------:R-:W0:Y:S01]  /*06f0*/  LDCU.64 UR6, c[0x0][0x3e0] ;  /* 0x00007c00ff0677ac */ /* 0x000e220008000a00 */
[----:B------:R-:W-:Y:S01]  /*0700*/  IMAD.MOV.U32 R16, RZ, RZ, R4 ;  /* 0x000000ffff107224 */ /* 0x000fe200078e0004 */
[----:B------:R-:W-:Y:S01]  /*0710*/  MOV R2, 0x760 ;  /* 0x0000076000027802 */ /* 0x000fe20000000f00 */
[----:B------:R-:W-:Y:S01]  /*0720*/  IMAD.MOV.U32 R11, RZ, RZ, R5 ;  /* 0x000000ffff0b7224 */ /* 0x000fe200078e0005 */
[----:B0-----:R-:W-:Y:S01]  /*0730*/  MOV R9, UR6 ;  /* 0x0000000600097c02 */ /* 0x001fe20008000f00 */
[----:B------:R-:W-:-:S07]  /*0740*/  IMAD.U32 R8, RZ, RZ, UR7 ;  /* 0x00000007ff087e24 */ /* 0x000fce000f8e00ff */
[----:B------:R-:W-:Y:S05]  /*0750*/  CALL.REL.NOINC `($__internal_2_$__cuda_sm20_div_s64) ;  /* 0x0000002400907944 */ /* 0x000fea0003c00000 */
[----:B------:R-:W0:Y:S01]  /*0760*/  LDCU.64 UR6, c[0x0][0x3e0] ;  /* 0x00007c00ff0677ac */ /* 0x000e220008000a00 */
[----:B------:R-:W-:-:S05]  /*0770*/  IADD3 R7, P0, PT, RZ, -R22, RZ ;  /* 0x80000016ff077210 */ /* 0x000fca0007f1e0ff */
[----:B------:R-:W-:Y:S02]  /*0780*/  IMAD.X R2, RZ, RZ, ~R23, P0 ;  /* 0x000000ffff027224 */ /* 0x000fe400000e0e17 */
[----:B0-----:R-:W-:Y:S02]  /*0790*/  IMAD.U32 R11, RZ, RZ, UR6 ;  /* 0x00000006ff0b7e24 */ /* 0x001fe4000f8e00ff */
[----:B------:R-:W-:Y:S02]  /*07a0*/  IMAD.U32 R9, RZ, RZ, UR7 ;  /* 0x00000007ff097e24 */ /* 0x000fe4000f8e00ff */
[-C--:B------:R-:W-:Y:S02]  /*07b0*/  IMAD R2, R2, R11.reuse, RZ ;  /* 0x0000000b02027224 */ /* 0x080fe400078e02ff */
[----:B------:R-:W-:-:S04]  /*07c0*/  IMAD.WIDE.U32 R4, R7, R11, R4 ;  /* 0x0000000b07047225 */ /* 0x000fc800078e0004 */
[----:B------:R-:W-:Y:S02]  /*07d0*/  IMAD R7, R7, R9, R2 ;  /* 0x0000000907077224 */ /* 0x000fe400078e0202 */
[----:B------:R-:W-:-:S03]  /*07e0*/  IMAD.MOV.U32 R13, RZ, RZ, R4 ;  /* 0x000000ffff0d7224 */ /* 0x000fc600078e0004 */
[----:B------:R-:W-:-:S07]  /*07f0*/  IADD3 R8, PT, PT, R5, R7, RZ ;  /* 0x0000000705087210 */ /* 0x000fce0007ffe0ff */
.L_x_141:
[----:B------:R-:W-:Y:S05]  /*0800*/  BSYNC.RECONVERGENT B0 ;  /* 0x0000000000007941 */ /* 0x000fea0003800200 */
.L_x_139:
[----:B------:R-:W0:Y:S01]  /*0810*/  LDCU.128 UR12, c[0x0][0x3a0] ;  /* 0x00007400ff0c77ac */ /* 0x000e220008000c00 */
[----:B------:R-:W-:Y:S01]  /*0820*/  IMAD.MOV.U32 R6, RZ, RZ, R13 ;  /* 0x000000ffff067224 */ /* 0x000fe200078e000d */
[----:B------:R-:W1:Y:S01]  /*0830*/  LDC.64 R50, c[0x0][0x3b8] ;  /* 0x0000ee00ff327b82 */ /* 0x000e620000000a00 */
[----:B------:R-:W-:-:S07]  /*0840*/  CS2R R52, SRZ ;  /* 0x0000000000347805 */ /* 0x000fce000001ff00 */
[----:B------:R-:W2:Y:S01]  /*0850*/  LDC.64 R54, c[0x0][0x3b0] ;  /* 0x0000ec00ff367b82 */ /* 0x000ea20000000a00 */
[----:B0-----:R-:W-:Y:S02]  /*0860*/  UIMAD UR8, UR15, UR12, URZ ;  /* 0x0000000c0f0872a4 */ /* 0x001fe4000f8e02ff */
[----:B------:R-:W-:Y:S02]  /*0870*/  UIMAD.WIDE.U32 UR6, UR14, UR12, URZ ;  /* 0x0000000c0e0672a5 */ /* 0x000fe4000f8e00ff */
[----:B------:R-:W-:Y:S01]  /*0880*/  UIMAD UR8, UR14, UR13, UR8 ;  /* 0x0000000d0e0872a4 */ /* 0x000fe2000f8e0208 */
[----:B------:R-:W0:Y:S03]  /*0890*/  LDCU.64 UR12, c[0x0][0x3e8] ;  /* 0x00007d00ff0c77ac */ /* 0x000e260008000a00 */
[----:B------:R-:W-:Y:S01]  /*08a0*/  IMAD.WIDE.U32 R4, R11, UR6, RZ ;  /* 0x000000060b047c25 */ /* 0x000fe2000f8e00ff */
[----:B-1----:R-:W-:Y:S01]  /*08b0*/  SHF.L.U64.HI R57, R50, 0x1, R51 ;  /* 0x0000000132397819 */ /* 0x002fe20000010233 */
[----:B------:R-:W-:-:S05]  /*08c0*/  UIADD3 UR7, UPT, UPT, UR7, UR8, URZ ;  /* 0x0000000807077290 */ /* 0x000fca000fffe0ff */
[----:B------:R-:W1:Y:S01]  /*08d0*/  LDCU.128 UR8, c[0x0][0x3c0] ;  /* 0x00007800ff0877ac */ /* 0x000e620008000c00 */
[----:B------:R-:W-:-:S04]  /*08e0*/  IMAD R2, R11, UR7, RZ ;  /* 0x000000070b027c24 */ /* 0x000fc8000f8e02ff */
[----:B------:R-:W-:Y:S01]  /*08f0*/  IMAD R7, R9, UR6, R2 ;  /* 0x0000000609077c24 */ /* 0x000fe2000f8e0202 */
[----:B------:R-:W3:Y:S03]  /*0900*/  LDCU.64 UR6, c[0x0][0x3f0] ;  /* 0x00007e00ff0677ac */ /* 0x000ee60008000a00 */
[----:B------:R-:W-:Y:S02]  /*0910*/  IMAD.IADD R5, R5, 0x1, R7 ;  /* 0x0000000105057824 */ /* 0x000fe400078e0207 */
[----:B------:R-:W-:Y:S02]  /*0920*/  IMAD.MOV.U32 R7, RZ, RZ, R8 ;  /* 0x000000ffff077224 */ /* 0x000fe400078e0008 */
[----:B------:R-:W-:Y:S02]  /*0930*/  IMAD R5, R5, R22, RZ ;  /* 0x0000001605057224 */ /* 0x000fe400078e02ff */
[----:B------:R-:W-:-:S04]  /*0940*/  IMAD.WIDE.U32 R6, R22, R4, R6 ;  /* 0x0000000416067225 */ /* 0x000fc800078e0006 */
[----:B------:R-:W-:Y:S02]  /*0950*/  IMAD R5, R23, R4, R5 ;  /* 0x0000000417057224 */ /* 0x000fe400078e0205 */
[----:B-1----:R-:W-:Y:S02]  /*0960*/  IMAD R8, R8, UR8, RZ ;  /* 0x0000000808087c24 */ /* 0x002fe4000f8e02ff */
[----:B------:R-:W-:Y:S02]  /*0970*/  IMAD.IADD R2, R7, 0x1, R5 ;  /* 0x0000000107027824 */ /* 0x000fe400078e0205 */
[----:B------:R-:W1:Y:S01]  /*0980*/  LDC.64 R4, c[0x0][0x3d8] ;  /* 0x0000f600ff047b82 */ /* 0x000e620000000a00 */
[----:B------:R-:W-:Y:S02]  /*0990*/  IMAD R15, R13, UR9, R8 ;  /* 0x000000090d0f7c24 */ /* 0x000fe4000f8e0208 */
[----:B0-----:R-:W-:Y:S02]  /*09a0*/  IMAD R7, R2, UR12, RZ ;  /* 0x0000000c02077c24 */ /* 0x001fe4000f8e02ff */
[----:B------:R-:W-:-:S02]  /*09b0*/  IMAD.MOV.U32 R2, RZ, RZ, R0 ;  /* 0x000000ffff027224 */ /* 0x000fc400078e0000 */
[C---:B------:R-:W-:Y:S02]  /*09c0*/  IMAD R7, R6.reuse, UR13, R7 ;  /* 0x0000000d06077c24 */ /* 0x040fe4000f8e0207 */
[----:B------:R-:W-:Y:S01]  /*09d0*/  IMAD.WIDE.U32 R18, R6, UR12, R2 ;  /* 0x0000000c06127c25 */ /* 0x000fe2000f8e0002 */
[----:B------:R-:W-:-:S03]  /*09e0*/  IADD3 R6, P1, PT, RZ, -R50, RZ ;  /* 0x80000032ff067210 */ /* 0x000fc60007f3e0ff */
[----:B------:R-:W-:Y:S01]  /*09f0*/  IMAD R3, R3, UR10, RZ ;  /* 0x0000000a03037c24 */ /* 0x000fe2000f8e02ff */
[----:B---3--:R-:W-:Y:S01]  /*0a00*/  LEA R17, P0, R18, UR6, 0x1 ;  /* 0x0000000612117c11 */ /* 0x008fe2000f8008ff */
[----:B------:R-:W-:Y:S02]  /*0a10*/  IMAD.IADD R7, R19, 0x1, R7 ;  /* 0x0000000113077824 */ /* 0x000fe400078e0207 */
[C---:B------:R-:W-:Y:S02]  /*0a20*/  IMAD R9, R0.reuse, UR11, R3 ;  /* 0x0000000b00097c24 */ /* 0x040fe4000f8e0203 */
[----:B------:R-:W-:Y:S01]  /*0a30*/  IMAD.WIDE.U32 R2, R0, UR10, RZ ;  /* 0x0000000a00027c25 */ /* 0x000fe2000f8e00ff */
[----:B------:R-:W-:Y:S02]  /*0a40*/  LEA.HI.X R18, R18, UR7, R7, 0x1, P0 ;  /* 0x0000000712127c11 */ /* 0x000fe400080f0c07 */
[----:B--2---:R-:W-:Y:S01]  /*0a50*/  IADD3 R54, P0, PT, RZ, -R54, RZ ;  /* 0x80000036ff367210 */ /* 0x004fe20007f1e0ff */
[C---:B------:R-:W-:Y:S01]  /*0a60*/  IMAD.SHL.U32 R11, R2.reuse, 0x2, RZ ;  /* 0x00000002020b7824 */ /* 0x040fe200078e00ff */
[----:B-1----:R-:W-:Y:S01]  /*0a70*/  IADD3 R20, P2, P3, R2, R4, -R50 ;  /* 0x0000000402147210 */ /* 0x002fe20007b5e832 */
[----:B------:R-:W-:Y:S01]  /*0a80*/  IMAD.X R7, RZ, RZ, ~R51, P1 ;  /* 0x000000ffff077224 */ /* 0x000fe200008e0e33 */
[----:B------:R-:W-:Y:S01]  /*0a90*/  IADD3.X R55, PT, PT, RZ, ~R55, RZ, P0, !PT ;  /* 0x80000037ff377210 */ /* 0x000fe200007fe4ff */
[----:B------:R-:W-:Y:S01]  /*0aa0*/  IMAD.IADD R3, R3, 0x1, R9 ;  /* 0x0000000103037824 */ /* 0x000fe200078e0209 */
[----:B------:R-:W-:Y:S01]  /*0ab0*/  LEA R10, P0, -R50, R11, 0x1 ;  /* 0x0000000b320a7211 */ /* 0x000fe200078009ff */
[----:B------:R-:W-:-:S03]  /*0ac0*/  IMAD.WIDE.U32 R8, R4, 0x7, R6 ;  /* 0x0000000704087825 */ /* 0x000fc600078e0006 */
[C---:B------:R-:W-:Y:S01]  /*0ad0*/  SHF.L.U64.HI R0, R2.reuse, 0x1, R3 ;  /* 0x0000000102007819 */ /* 0x040fe20000010203 */
[----:B------:R-:W-:Y:S01]  /*0ae0*/  IMAD.WIDE.U32 R54, R13, UR8, R54 ;  /* 0x000000080d367c25 */ /* 0x000fe2000f8e0036 */
[----:B------:R0:W-:Y:S01]  /*0af0*/  STL [R1+0x28], R10 ;  /* 0x0000280a01007387 */ /* 0x0001e20000100800 */
[----:B------:R-:W-:Y:S02]  /*0b00*/  IADD3 R58, P1, PT, R2, R8, RZ ;  /* 0x00000008023a7210 */ /* 0x000fe40007f3e0ff */
[----:B------:R-:W-:Y:S01]  /*0b10*/  IMAD R14, R5, 0x7, RZ ;  /* 0x00000007050e7824 */ /* 0x000fe200078e02ff */
[----:B------:R-:W-:Y:S01]  /*0b20*/  IADD3.X R21, PT, PT, R3, R5, ~R51, P2, P3 ;  /* 0x0000000503157210 */ /* 0x000fe200017e6c33 */
[----:B------:R-:W-:-:S03]  /*0b30*/  IMAD.WIDE.U32 R12, R4, 0x5, R6 ;  /* 0x00000005040c7825 */ /* 0x000fc600078e0006 */
[----:B------:R-:W-:Y:S01]  /*0b40*/  IADD3.X R59, PT, PT, R3, R9, R14, P1, !PT ;  /* 0x00000009033b7210 */ /* 0x000fe20000ffe40e */
[----:B------:R-:W-:Y:S01]  /*0b50*/  IMAD.X R57, R0, 0x1, ~R57, P0 ;  /* 0x0000000100397824 */ /* 0x000fe200000e0e39 */
[----:B------:R-:W-:Y:S01]  /*0b60*/  IADD3 R24, P1, PT, R2, R12, RZ ;  /* 0x0000000c02187210 */ /* 0x000fe20007f3e0ff */
[----:B0-----:R-:W-:-:S04]  /*0b70*/  IMAD.WIDE.U32 R10, R4, 0x6, R6 ;  /* 0x00000006040a7825 */ /* 0x001fc800078e0006 */
[C---:B------:R-:W-:Y:S01]  /*0b80*/  IMAD R8, R5.reuse, 0x5, RZ ;  /* 0x0000000505087824 */ /* 0x040fe200078e02ff */
[C---:B------:R-:W-:Y:S01]  /*0b90*/  IADD3 R60, P0, PT, R2.reuse, R10, RZ ;  /* 0x0000000a023c7210 */ /* 0x040fe20007f1e0ff */
[----:B------:R-:W-:Y:S01]  /*0ba0*/  IMAD R0, R5, 0x6, RZ ;  /* 0x0000000605007824 */ /* 0x000fe200078e02ff */
[----:B------:R-:W-:Y:S01]  /*0bb0*/  IADD3 R10, P4, P5, R2, UR19, -R50 ;  /* 0x00000013020a7c10 */ /* 0x000fe2000fd9e832 */
[----:B------:R-:W-:Y:S01]  /*0bc0*/  IMAD.WIDE.U32 R6, R4, 0x3, R6 ;  /* 0x0000000304067825 */ /* 0x000fe200078e0006 */
[C---:B------:R-:W-:Y:S02]  /*0bd0*/  IADD3.X R25, PT, PT, R3.reuse, R13, R8, P1, !PT ;  /* 0x0000000d03197210 */ /* 0x040fe40000ffe408 */
[----:B------:R-:W-:Y:S01]  /*0be0*/  IADD3.X R61, PT, PT, R3, R11, R0, P0, !PT ;  /* 0x0000000b033d7210 */ /* 0x000fe200007fe400 */
[----:B------:R-:W-:Y:S01]  /*0bf0*/  IMAD R0, R5, 0x3, RZ ;  /* 0x0000000305007824 */ /* 0x000fe200078e02ff */
[C---:B------:R-:W-:Y:S01]  /*0c00*/  IADD3 R12, P1, P2, R2.reuse, UR5, -R50 ;  /* 0x00000005020c7c10 */ /* 0x040fe2000fa3e832 */
[----:B------:R0:W-:Y:S01]  /*0c10*/  STL.64 [R1], R24 ;  /* 0x0000001801007387 */ /* 0x0001e20000100a00 */
[----:B------:R-:W-:Y:S01]  /*0c20*/  IADD3 R8, P3, PT, R2, R6, RZ ;  /* 0x0000000602087210 */ /* 0x000fe20007f7e0ff */
[----:B------:R-:W-:Y:S01]  /*0c30*/  IMAD.IADD R56, R55, 0x1, R15 ;  /* 0x0000000137387824 */ /* 0x000fe200078e020f */
[C-C-:B------:R-:W-:Y:S01]  /*0c40*/  IADD3.X R13, PT, PT, R3.reuse, UR4, ~R51.reuse, P1, P2 ;  /* 0x00000004030d7c10 */ /* 0x140fe20008fe4c33 */
[----:B------:R0:W-:Y:S01]  /*0c50*/  STL.64 [R1+0x20], R20 ;  /* 0x0000201401007387 */ /* 0x0001e20000100a00 */
[----:B------:R-:W-:-:S02]  /*0c60*/  IADD3.X R11, PT, PT, R3, UR18, ~R51, P4, P5 ;  /* 0x00000012030b7c10 */ /* 0x000fc4000a7eac33 */
[----:B------:R-:W-:Y:S01]  /*0c70*/  IADD3.X R9, PT, PT, R3, R7, R0, P3, !PT ;  /* 0x0000000703097210 */ /* 0x000fe20001ffe400 */
[----:B------:R0:W-:Y:S01]  /*0c80*/  STL.64 [R1+0x8], R12 ;  /* 0x0000080c01007387 */ /* 0x0001e20000100a00 */
[----:B------:R-:W-:-:S03]  /*0c90*/  IADD3 R50, P0, PT, R2, -R50, RZ ;  /* 0x8000003202327210 */ /* 0x000fc60007f1e0ff */
[----:B------:R0:W-:Y:S02]  /*0ca0*/  STL.64 [R1+0x18], R10 ;  /* 0x0000180a01007387 */ /* 0x0001e40000100a00 */
[----:B------:R-:W-:Y:S02]  /*0cb0*/  IMAD.X R51, R3, 0x1, ~R51, P0 ;  /* 0x0000000103337824 */ /* 0x000fe400000e0e33 */
[----:B------:R0:W-:Y:S06]  /*0cc0*/  STL.64 [R1+0x10], R8 ;  /* 0x0000100801007387 */ /* 0x0001ec0000100a00 */
.L_x_149:
[----:B------:R-:W1:Y:S01]  /*0cd0*/  LDCU.64 UR6, c[0x0][0x3a8] ;  /* 0x00007500ff0677ac */ /* 0x000e620008000a00 */
[----:B---3--:R-:W-:Y:S01]  /*0ce0*/  MOV R2, R54 ;  /* 0x0000003600027202 */ /* 0x008fe20000000f00 */
[----:B------:R-:W-:Y:S01]  /*0cf0*/  IMAD.MOV.U32 R3, RZ, RZ, R56 ;  /* 0x000000ffff037224 */ /* 0x000fe200078e0038 */
[----:B--2---:R-:W2:Y:S01]  /*0d00*/  LDCU.64 UR8, c[0x0][0x3d0] ;  /* 0x00007a00ff0877ac */ /* 0x004ea20008000a00 */
[----:B------:R-:W-:Y:S02]  /*0d10*/  IMAD.MOV.U32 R15, RZ, RZ, RZ ;  /* 0x000000ffff0f7224 */ /* 0x000fe400078e00ff */
[----:B------:R-:W-:Y:S01]  /*0d20*/  IMAD.MOV.U32 R0, RZ, RZ, RZ ;  /* 0x000000ffff007224 */ /* 0x000fe200078e00ff */
[----:B-1----:R-:W-:-:S04]  /*0d30*/  UISETP.GE.U32.AND UP0, UPT, UR6, 0x8, UPT ;  /* 0x000000080600788c */ /* 0x002fc8000bf06070 */
[----:B------:R-:W-:Y:S01]  /*0d40*/  UISETP.GE.U32.AND.EX UP0, UPT, UR7, URZ, UPT, UP0 ;  /* 0x000000ff0700728c */ /* 0x000fe2000bf06100 */
[----:B--2---:R-:W-:Y:S02]  /*0d50*/  IMAD R5, R53, UR8, RZ ;  /* 0x0000000835057c24 */ /* 0x004fe4000f8e02ff */
[----:B0-----:R-:W-:-:S04]  /*0d60*/  IMAD.WIDE.U32 R24, R52, UR8, R2 ;  /* 0x0000000834187c25 */ /* 0x001fc8000f8e0002 */
[----:B------:R-:W-:-:S04]  /*0d70*/  IMAD R3, R52, UR9, R5 ;  /* 0x0000000934037c24 */ /* 0x000fc8000f8e0205 */
[----:B------:R-:W-:Y:S01]  /*0d80*/  IMAD.IADD R3, R25, 0x1, R3 ;  /* 0x0000000119037824 */ /* 0x000fe200078e0203 */
[----:B------:R-:W-:Y:S06]  /*0d90*/  BRA.U !UP0, `(.L_x_142) ;  /* 0x0000000d08887547 */ /* 0x000fec000b800000 */
[----:B------:R-:W2:Y:S01]  /*0da0*/  LDL.64 R26, [R1+0x18] ;  /* 0x00001800011a7983 */ /* 0x000ea20000100a00 */
[----:B------:R-:W0:Y:S03]  /*0db0*/  LDCU.128 UR8, c[0x0][0x390] ;  /* 0x00007200ff0877ac */ /* 0x000e260008000c00 */
[----:B------:R-:W3:Y:S04]  /*0dc0*/  LDL.64 R28, [R1+0x20] ;  /* 0x00002000011c7983 */ /* 0x000ee80000100a00 */
[----:B------:R-:W4:Y:S04]  /*0dd0*/  LDL R10, [R1+0x28] ;  /* 0x00002800010a7983 */ /* 0x000f280000100800 */
[----:B------:R-:W5:Y:S04]  /*0de0*/  LDL.64 R20, [R1+0x10] ;  /* 0x0000100001147983 */ /* 0x000f680000100a00 */
[----:B------:R-:W5:Y:S04]  /*0df0*/  LDL.64 R6, [R1+0x8] ;  /* 0x0000080001067983 */ /* 0x000f680000100a00 */
[----:B------:R-:W5:Y:S01]  /*0e00*/  LDL.64 R8, [R1] ;  /* 0x0000000001087983 */ /* 0x000f620000100a00 */
[----:B0-----:R-:W-:-:S02]  /*0e10*/  IMAD R5, R23, UR8, RZ ;  /* 0x0000000817057c24 */ /* 0x001fc4000f8e02ff */
[----:B------:R-:W-:Y:S02]  /*0e20*/  IMAD.MOV.U32 R2, RZ, RZ, R24 ;  /* 0x000000ffff027224 */ /* 0x000fe400078e0018 */
[C---:B------:R-:W-:Y:S02]  /*0e30*/  IMAD R5, R22.reuse, UR9, R5 ;  /* 0x0000000916057c24 */ /* 0x040fe4000f8e0205 */
[----:B------:R-:W-:Y:S01]  /*0e40*/  IMAD.WIDE.U32 R12, R22, UR8, R2 ;  /* 0x00000008160c7c25 */ /* 0x000fe2000f8e0002 */
[----:B------:R-:W0:Y:S03]  /*0e50*/  LDCU.64 UR8, c[0x0][0x388] ;  /* 0x00007100ff0877ac */ /* 0x000e260008000a00 */
[----:B------:R-:W-:-:S04]  /*0e60*/  IMAD.IADD R0, R13, 0x1, R5 ;  /* 0x000000010d007824 */ /* 0x000fc800078e0205 */
[----:B------:R-:W-:Y:S02]  /*0e70*/  IMAD R5, R0, UR10, RZ ;  /* 0x0000000a00057c24 */ /* 0x000fe4000f8e02ff */
[----:B------:R-:W-:-:S04]  /*0e80*/  IMAD.WIDE.U32 R14, R12, UR10, RZ ;  /* 0x0000000a0c0e7c25 */ /* 0x000fc8000f8e00ff */
[----:B------:R-:W-:-:S05]  /*0e90*/  IMAD R0, R12, UR11, R5 ;  /* 0x0000000b0c007c24 */ /* 0x000fca000f8e0205 */
[----:B------:R-:W-:Y:S01]  /*0ea0*/  IADD3 R2, PT, PT, R15, R0, RZ ;  /* 0x000000000f027210 */ /* 0x000fe20007ffe0ff */
[----:B------:R-:W-:Y:S02]  /*0eb0*/  ULOP3.LUT UR6, UR6, 0xfffffff8, URZ, 0xc0, !UPT ;  /* 0xfffffff806067892 */ /* 0x000fe4000f8ec0ff */
[----:B------:R-:W-:Y:S01]  /*0ec0*/  ULOP3.LUT UR7, UR7, 0x7fffffff, URZ, 0xc0, !UPT ;  /* 0x7fffffff07077892 */ /* 0x000fe2000f8ec0ff */
[----:B------:R-:W-:Y:S02]  /*0ed0*/  IMAD.MOV.U32 R16, RZ, RZ, R50 ;  /* 0x000000ffff107224 */ /* 0x000fe400078e0032 */
[C---:B--2---:R-:W-:Y:S02]  /*0ee0*/  IMAD.WIDE.U32 R44, R12.reuse, UR10, R26 ;  /* 0x0000000a0c2c7c25 */ /* 0x044fe4000f8e001a */
[----:B------:R-:W1:Y:S02]  /*0ef0*/  LDC.64 R26, c[0x0][0x3d8] ;  /* 0x0000f600ff1a7b82 */ /* 0x000e640000000a00 */
[----:B---3--:R-:W-:-:S04]  /*0f00*/  IMAD.WIDE.U32 R46, R12, UR10, R28 ;  /* 0x0000000a0c2e7c25 */ /* 0x008fc8000f8e001c */
[----:B------:R-:W-:Y:S01]  /*0f10*/  IMAD.IADD R15, R0, 0x1, R45 ;  /* 0x00000001000f7824 */ /* 0x000fe200078e022d */
[----:B----4-:R-:W-:Y:S01]  /*0f20*/  LEA R48, P0, R14, R10, 0x1 ;  /* 0x0000000a0e307211 */ /* 0x010fe200078008ff */
[----:B------:R-:W-:Y:S01]  /*0f30*/  IMAD.IADD R19, R0, 0x1, R47 ;  /* 0x0000000100137824 */ /* 0x000fe200078e022f */
[----:B------:R-:W2:Y:S01]  /*0f40*/  LDC.64 R28, c[0x0][0x3e0] ;  /* 0x0000f800ff1c7b82 */ /* 0x000ea20000000a00 */
[----:B------:R-:W-:Y:S01]  /*0f50*/  IMAD.SHL.U32 R43, R44, 0x2, RZ ;  /* 0x000000022c2b7824 */ /* 0x000fe200078e00ff */
[----:B------:R-:W-:Y:S02]  /*0f60*/  LEA.HI.X R47, R14, R57, R2, 0x1, P0 ;  /* 0x000000390e2f7211 */ /* 0x000fe400000f0c02 */
[----:B------:R-:W-:-:S04]  /*0f70*/  SHF.L.U64.HI R44, R44, 0x1, R15 ;  /* 0x000000012c2c7819 */ /* 0x000fc8000001020f */
[----:B------:R-:W2:Y:S01]  /*0f80*/  LDC.64 R14, c[0x0][0x3e8] ;  /* 0x0000fa00ff0e7b82 */ /* 0x000ea20000000a00 */
[----:B-----5:R-:W-:-:S04]  /*0f90*/  IMAD.WIDE.U32 R4, R12, UR10, R20 ;  /* 0x0000000a0c047c25 */ /* 0x020fc8000f8e0014 */
[----:B------:R-:W-:Y:S02]  /*0fa0*/  IMAD.IADD R5, R0, 0x1, R5 ;  /* 0x0000000100057824 */ /* 0x000fe400078e0205 */
[----:B------:R-:W-:-:S04]  /*0fb0*/  IMAD.WIDE.U32 R6, R12, UR10, R6 ;  /* 0x0000000a0c067c25 */ /* 0x000fc8000f8e0006 */
[----:B------:R-:W-:Y:S01]  /*0fc0*/  IMAD.WIDE.U32 R8, R12, UR10, R8 ;  /* 0x0000000a0c087c25 */ /* 0x000fe2000f8e0008 */
[----:B------:R-:W-:-:S03]  /*0fd0*/  SHF.L.U64.HI R42, R4, 0x1, R5 ;  /* 0x00000001042a7819 */ /* 0x000fc60000010205 */
[----:B------:R-:W-:Y:S01]  /*0fe0*/  IMAD.WIDE.U32 R10, R12, UR10, R60 ;  /* 0x0000000a0c0a7c25 */ /* 0x000fe2000f8e003c */
[----:B------:R-:W-:-:S03]  /*0ff0*/  IADD3 R5, PT, PT, R0, R7, RZ ;  /* 0x0000000700057210 */ /* 0x000fc60007ffe0ff */
[----:B------:R-:W-:-:S04]  /*1000*/  IMAD.WIDE.U32 R12, R12, UR10, R58 ;  /* 0x0000000a0c0c7c25 */ /* 0x000fc8000f8e003a */
[----:B--2---:R-:W-:-:S04]  /*1010*/  IMAD R15, R15, R28, RZ ;  /* 0x0000001c0f0f7224 */ /* 0x004fc800078e02ff */
[C---:B------:R-:W-:Y:S02]  /*1020*/  IMAD R15, R14.reuse, R29, R15 ;  /* 0x0000001d0e0f7224 */ /* 0x040fe400078e020f */
[----:B------:R-:W-:-:S04]  /*1030*/  IMAD.WIDE.U32 R28, R14, R28, RZ ;  /* 0x0000001c0e1c7225 */ /* 0x000fc800078e00ff */
[C---:B------:R-:W-:Y:S02]  /*1040*/  IMAD.IADD R7, R0.reuse, 0x1, R9 ;  /* 0x0000000100077824 */ /* 0x040fe400078e0209 */
[C---:B------:R-:W-:Y:S02]  /*1050*/  IMAD.IADD R9, R0.reuse, 0x1, R11 ;  /* 0x0000000100097824 */ /* 0x040fe400078e020b */
[----:B------:R-:W-:Y:S02]  /*1060*/  IMAD.IADD R11, R0, 0x1, R13 ;  /* 0x00000001000b7824 */ /* 0x000fe400078e020d */
[----:B------:R-:W-:Y:S01]  /*1070*/  IMAD.IADD R15, R29, 0x1, R15 ;  /* 0x000000011d0f7824 */ /* 0x000fe200078e020f */
[----:B------:R-:W-:Y:S01]  /*1080*/  SHF.L.U64.HI R5, R6, 0x1, R5 ;  /* 0x0000000106057819 */ /* 0x000fe20000010205 */
[C---:B------:R-:W-:Y:S01]  /*1090*/  IMAD.SHL.U32 R45, R46.reuse, 0x2, RZ ;  /* 0x000000022e2d7824 */ /* 0x040fe200078e00ff */
[----:B------:R-:W-:Y:S01]  /*10a0*/  SHF.L.U64.HI R46, R46, 0x1, R19 ;  /* 0x000000012e2e7819 */ /* 0x000fe20000010213 */
[----:B------:R-:W-:Y:S01]  /*10b0*/  IMAD.SHL.U32 R4, R4, 0x2, RZ ;  /* 0x0000000204047824 */ /* 0x000fe200078e00ff */
[----:B------:R-:W-:Y:S01]  /*10c0*/  SHF.L.U64.HI R7, R8, 0x1, R7 ;  /* 0x0000000108077819 */ /* 0x000fe20000010207 */
[----:B------:R-:W-:Y:S01]  /*10d0*/  IMAD.SHL.U32 R6, R6, 0x2, RZ ;  /* 0x0000000206067824 */ /* 0x000fe200078e00ff */
[----:B------:R-:W-:Y:S01]  /*10e0*/  SHF.L.U64.HI R9, R10, 0x1, R9 ;  /* 0x000000010a097819 */ /* 0x000fe20000010209 */
[----:B------:R-:W-:Y:S01]  /*10f0*/  IMAD.SHL.U32 R8, R8, 0x2, RZ ;  /* 0x0000000208087824 */ /* 0x000fe200078e00ff */
[----:B------:R-:W-:Y:S01]  /*1100*/  SHF.L.U64.HI R11, R12, 0x1, R11 ;  /* 0x000000010c0b7819 */ /* 0x000fe2000001020b */
[----:B------:R-:W-:Y:S01]  /*1110*/  IMAD.SHL.U32 R10, R10, 0x2, RZ ;  /* 0x000000020a0a7824 */ /* 0x000fe200078e00ff */
[----:B------:R-:W-:Y:S01]  /*1120*/  SHF.L.U64.HI R14, R28, 0x4, R15 ;  /* 0x000000041c0e7819 */ /* 0x000fe2000001020f */
[----:B0-----:R-:W-:Y:S01]  /*1130*/  IMAD.U32 R0, RZ, RZ, UR8 ;  /* 0x00000008ff007e24 */ /* 0x001fe2000f8e00ff */
[----:B------:R-:W-:Y:S01]  /*1140*/  SHF.L.U32 R12, R12, 0x1, RZ ;  /* 0x000000010c0c7819 */ /* 0x000fe200000006ff */
[----:B------:R-:W-:Y:S01]  /*1150*/  IMAD.U32 R2, RZ, RZ, UR9 ;  /* 0x00000009ff027e24 */ /* 0x000fe2000f8e00ff */
[C---:B-1----:R-:W-:Y:S01]  /*1160*/  SHF.L.U64.HI R49, R26.reuse, 0x4, R27 ;  /* 0x000000041a317819 */ /* 0x042fe2000001021b */
[----:B------:R-:W-:Y:S01]  /*1170*/  IMAD.MOV.U32 R15, RZ, RZ, R51 ;  /* 0x000000ffff0f7224 */ /* 0x000fe200078e0033 */
[----:B------:R-:W-:Y:S01]  /*1180*/  SHF.L.U64.HI R13, R26, 0x3, R27 ;  /* 0x000000031a0d7819 */ /* 0x000fe2000001021b */
[----:B------:R-:W-:Y:S01]  /*1190*/  IMAD.U32 R19, RZ, RZ, UR6 ;  /* 0x00000006ff137e24 */ /* 0x000fe2000f8e00ff */
[----:B------:R-:W-:-:S07]  /*11a0*/  MOV R20, UR7 ;  /* 0x0000000700147c02 */ /* 0x000fce0008000f00 */
.L_x_143:
[----:B0-----:R-:W0:Y:S01]  /*11b0*/  LDCU.128 UR8, c[0x0][0x390] ;  /* 0x00007200ff0877ac */ /* 0x001e220008000c00 */
[----:B------:R-:W-:Y:S01]  /*11c0*/  LOP3.LUT R21, R24, R16, RZ, 0xfc, !PT ;  /* 0x0000001018157212 */ /* 0x000fe200078efcff */
[----:B------:R-:W1:Y:S03]  /*11d0*/  LDC.64 R34, c[0x0][0x3d8] ;  /* 0x0000f600ff227b82 */ /* 0x000e660000000a00 */
[----:B------:R-:W-:Y:S02]  /*11e0*/  ISETP.GT.U32.AND P2, PT, R21, -0x1, PT ;  /* 0xffffffff1500780c */ /* 0x000fe40003f44070 */
[----:B------:R-:W-:Y:S01]  /*11f0*/  LOP3.LUT R21, R3, R15, RZ, 0xfc, !PT ;  /* 0x0000000f03157212 */ /* 0x000fe200078efcff */
[----:B------:R-:W-:Y:S02]  /*1200*/  IMAD.MOV.U32 R32, RZ, RZ, R17 ;  /* 0x000000ffff207224 */ /* 0x000fe400078e0011 */
[----:B------:R-:W-:Y:S01]  /*1210*/  IMAD.MOV.U32 R33, RZ, RZ, R18 ;  /* 0x000000ffff217224 */ /* 0x000fe200078e0012 */
[----:B------:R-:W2:Y:S01]  /*1220*/  LDC.64 R36, c[0x0][0x3e0] ;  /* 0x0000f800ff247b82 */ /* 0x000ea20000000a00 */
[----:B0-----:R-:W-:-:S07]  /*1230*/  ISETP.GE.U32.AND P1, PT, R16, UR10, PT ;  /* 0x0000000a10007c0c */ /* 0x001fce000bf26070 */
[----:B------:R-:W2:Y:S01]  /*1240*/  LDC.64 R38, c[0x0][0x3e8] ;  /* 0x0000fa00ff267b82 */ /* 0x000ea20000000a00 */
[----:B------:R-:W-:Y:S02]  /*1250*/  ISETP.LT.U32.AND P0, PT, R24, UR8, PT ;  /* 0x0000000818007c0c */ /* 0x000fe4000bf01070 */
[----:B------:R-:W-:-:S04]  /*1260*/  ISETP.GE.AND.EX P1, PT, R15, UR11, PT, P1 ;  /* 0x0000000b0f007c0c */ /* 0x000fc8000bf26310 */
[----:B------:R-:W-:-:S04]  /*1270*/  ISETP.LT.AND.EX P1, PT, R3, UR9, !P1, P0 ;  /* 0x0000000903007c0c */ /* 0x000fc8000cf21300 */
[----:B------:R-:W-:-:S13]  /*1280*/  ISETP.GT.AND.EX P1, PT, R21, -0x1, P1, P2 ;  /* 0xffffffff1500780c */ /* 0x000fda0000f24320 */
[----:B------:R-:W-:Y:S02]  /*1290*/  @P1 IADD3 R30, P2, PT, R0, R48, RZ ;  /* 0x00000030001e1210 */ /* 0x000fe40007f5e0ff */
[----:B------:R-:W-:-:S03]  /*12a0*/  @!P1 PRMT R21, RZ, 0x7610, R21 ;  /* 0x00007610ff159816 */ /* 0x000fc60000000015 */
[----:B------:R-:W-:-:S05]  /*12b0*/  @P1 IMAD.X R31, R2, 0x1, R47, P2 ;  /* 0x00000001021f1824 */ /* 0x000fca00010e062f */
[----:B------:R1:W3:Y:S02]  /*12c0*/  @P1 LDG.E.U16 R21, desc[UR16][R30.64] ;  /* 0x000000101e151981 */ /* 0x0002e4000c1e1500 */
[----:B-1----:R-:W-:-:S04]  /*12d0*/  IADD3 R30, P2, PT, R16, R34, RZ ;  /* 0x00000022101e7210 */ /* 0x002fc80007f5e0ff */
[----:B------:R-:W-:Y:S01]  /*12e0*/  ISETP.GE.U32.AND P1, PT, R30, UR10, PT ;  /* 0x0000000a1e007c0c */ /* 0x000fe2000bf26070 */
[----:B------:R-:W-:Y:S01]  /*12f0*/  IMAD.X R27, R15, 0x1, R35, P2 ;  /* 0x000000010f1b7824 */ /* 0x000fe200010e0623 */
[----:B------:R-:W-:-:S04]  /*1300*/  LOP3.LUT R30, R24, R30, RZ, 0xfc, !PT ;  /* 0x0000001e181e7212 */ /* 0x000fc800078efcff */
[----:B------:R-:W-:Y:S02]  /*1310*/  ISETP.GE.AND.EX P1, PT, R27, UR11, PT, P1 ;  /* 0x0000000b1b007c0c */ /* 0x000fe4000bf26310 */
[----:B------:R-:W-:Y:S02]  /*1320*/  ISETP.GT.U32.AND P2, PT, R30, -0x1, PT ;  /* 0xffffffff1e00780c */ /* 0x000fe40003f44070 */
[C---:B------:R-:W-:Y:S02]  /*1330*/  LOP3.LUT R27, R3.reuse, R27, RZ, 0xfc, !PT ;  /* 0x0000001b031b7212 */ /* 0x040fe400078efcff */
[----:B------:R-:W-:-:S04]  /*1340*/  ISETP.LT.AND.EX P1, PT, R3, UR9, !P1, P0 ;  /* 0x0000000903007c0c */ /* 0x000fc8000cf21300 */
[----:B------:R-:W-:-:S13]  /*1350*/  ISETP.GT.AND.EX P1, PT, R27, -0x1, P1, P2 ;  /* 0xffffffff1b00780c */ /* 0x000fda0000f24320 */
[----:B------:R-:W-:Y:S02]  /*1360*/  @P1 IADD3 R30, P2, PT, R0, R45, RZ ;  /* 0x0000002d001e1210 */ /* 0x000fe40007f5e0ff */
[----:B------:R-:W-:-:S03]  /*1370*/  @!P1 PRMT R40, RZ, 0x7610, R40 ;  /* 0x00007610ff289816 */ /* 0x000fc60000000028 */
[----:B------:R-:W-:Y:S01]  /*1380*/  @P1 IMAD.X R31, R2, 0x1, R46, P2 ;  /* 0x00000001021f1824 */ /* 0x000fe200010e062e */
[----:B---3--:R0:W-:Y:S04]  /*1390*/  STG.E.U16 desc[UR16][R32.64], R21 ;  /* 0x0000001520007986 */ /* 0x0081e8000c101510 */
[----:B------:R1:W3:Y:S01]  /*13a0*/  @P1 LDG.E.U16 R40, desc[UR16][R30.64] ;  /* 0x000000101e281981 */ /* 0x0002e2000c1e1500 */
[----:B------:R-:W-:Y:S01]  /*13b0*/  IADD3 R27, P2, PT, R16, UR19, RZ ;  /* 0x00000013101b7c10 */ /* 0x000fe2000ff5e0ff */
[----:B--2---:R-:W-:-:S03]  /*13c0*/  IMAD R39, R39, R36, RZ ;  /* 0x0000002427277224 */ /* 0x004fc600078e02ff */
[----:B------:R-:W-:Y:S02]  /*13d0*/  ISETP.GE.U32.AND P1, PT, R27, UR10, PT ;  /* 0x0000000a1b007c0c */ /* 0x000fe4000bf26070 */
[----:B------:R-:W-:Y:S02]  /*13e0*/  LOP3.LUT R27, R24, R27, RZ, 0xfc, !PT ;  /* 0x0000001b181b7212 */ /* 0x000fe400078efcff */
[----:B0-----:R-:W-:Y:S01]  /*13f0*/  IADD3.X R21, PT, PT, R15, UR18, RZ, P2, !PT ;  /* 0x000000120f157c10 */ /* 0x001fe200097fe4ff */
[----:B-1----:R-:W-:Y:S01]  /*1400*/  IMAD.WIDE.U32 R30, R38, R36, RZ ;  /* 0x00000024261e7225 */ /* 0x002fe200078e00ff */
[----:B------:R-:W-:Y:S02]  /*1410*/  ISETP.GT.U32.AND P2, PT, R27, -0x1, PT ;  /* 0xffffffff1b00780c */ /* 0x000fe40003f44070 */
[----:B------:R-:W-:Y:S02]  /*1420*/  ISETP.GE.AND.EX P1, PT, R21, UR11, PT, P1 ;  /* 0x0000000b15007c0c */ /* 0x000fe4000bf26310 */
[----:B------:R-:W-:-:S02]  /*1430*/  LOP3.LUT R21, R3, R21, RZ, 0xfc, !PT ;  /* 0x0000001503157212 */ /* 0x000fc400078efcff */
[----:B------:R-:W-:-:S04]  /*1440*/  ISETP.LT.AND.EX P1, PT, R3, UR9, !P1, P0 ;  /* 0x0000000903007c0c */ /* 0x000fc8000cf21300 */
[----:B------:R-:W-:Y:S01]  /*1450*/  ISETP.GT.AND.EX P1, PT, R21, -0x1, P1, P2 ;  /* 0xffffffff1500780c */ /* 0x000fe20000f24320 */
[----:B------:R-:W-:Y:S01]  /*1460*/  IMAD R21, R38, R37, R39 ;  /* 0x0000002526157224 */ /* 0x000fe200078e0227 */
[----:B------:R-:W-:-:S04]  /*1470*/  LEA R36, P2, R30, R17, 0x1 ;  /* 0x000000111e247211 */ /* 0x000fc800078408ff */
[----:B------:R-:W-:-:S04]  /*1480*/  IADD3 R21, PT, PT, R31, R21, RZ ;  /* 0x000000151f157210 */ /* 0x000fc80007ffe0ff */
[----:B------:R-:W-:-:S03]  /*1490*/  LEA.HI.X R37, R30, R18, R21, 0x1, P2 ;  /* 0x000000121e257211 */ /* 0x000fc600010f0c15 */
[----:B------:R-:W-:Y:S02]  /*14a0*/  @P1 IADD3 R38, P3, PT, R0, R43, RZ ;  /* 0x0000002b00261210 */ /* 0x000fe40007f7e0ff */
[----:B------:R-:W-:-:S03]  /*14b0*/  @!P1 PRMT R27, RZ, 0x7610, R27 ;  /* 0x00007610ff1b9816 */ /* 0x000fc6000000001b */
[----:B------:R-:W-:Y:S01]  /*14c0*/  @P1 IMAD.X R39, R2, 0x1, R44, P3 ;  /* 0x0000000102271824 */ /* 0x000fe200018e062c */
[----:B---3--:R0:W-:Y:S04]  /*14d0*/  STG.E.U16 desc[UR16][R36.64], R40 ;  /* 0x0000002824007986 */ /* 0x0081e8000c101510 */
[----:B------:R1:W2:Y:S01]  /*14e0*/  @P1 LDG.E.U16 R27, desc[UR16][R38.64] ;  /* 0x00000010261b1981 */ /* 0x0002a2000c1e1500 */
[----:B------:R-:W-:Y:S02]  /*14f0*/  IMAD R31, R35, 0x3, RZ ;  /* 0x00000003231f7824 */ /* 0x000fe400078e02ff */
[----:B0-----:R-:W-:Y:S02]  /*1500*/  IMAD.MOV.U32 R36, RZ, RZ, R16 ;  /* 0x000000ffff247224 */ /* 0x001fe400078e0010 */
[----:B------:R-:W-:-:S02]  /*1510*/  IMAD.MOV.U32 R37, RZ, RZ, R15 ;  /* 0x000000ffff257224 */ /* 0x000fc400078e000f */
[----:B-1----:R-:W-:-:S04]  /*1520*/  IMAD.WIDE.U32 R38, R34, 0x3, R36 ;  /* 0x0000000322267825 */ /* 0x002fc800078e0024 */
[----:B------:R-:W-:Y:S01]  /*1530*/  IMAD.IADD R31, R31, 0x1, R39 ;  /* 0x000000011f1f7824 */ /* 0x000fe200078e0227 */
[----:B------:R-:W-:Y:S02]  /*1540*/  ISETP.GE.U32.AND P1, PT, R38, UR10, PT ;  /* 0x0000000a26007c0c */ /* 0x000fe4000bf26070 */
[----:B------:R-:W-:Y:S02]  /*1550*/  LOP3.LUT R38, R24, R38, RZ, 0xfc, !PT ;  /* 0x0000002618267212 */ /* 0x000fe400078efcff */
[----:B------:R-:W-:Y:S02]  /*1560*/  ISETP.GE.AND.EX P1, PT, R31, UR11, PT, P1 ;  /* 0x0000000b1f007c0c */ /* 0x000fe4000bf26310 */
[----:B------:R-:W-:Y:S02]  /*1570*/  ISETP.GT.U32.AND P2, PT, R38, -0x1, PT ;  /* 0xffffffff2600780c */ /* 0x000fe40003f44070 */
[C---:B------:R-:W-:Y:S02]  /*1580*/  LOP3.LUT R31, R3.reuse, R31, RZ, 0xfc, !PT ;  /* 0x0000001f031f7212 */ /* 0x040fe400078efcff */
[----:B------:R-:W-:-:S04]  /*1590*/  ISETP.LT.AND.EX P1, PT, R3, UR9, !P1, P0 ;  /* 0x0000000903007c0c */ /* 0x000fc8000cf21300 */
[----:B------:R-:W-:Y:S02]  /*15a0*/  ISETP.GT.AND.EX P1, PT, R31, -0x1, P1, P2 ;  /* 0xffffffff1f00780c */ /* 0x000fe40000f24320 */
[----:B------:R-:W-:-:S04]  /*15b0*/  LEA R38, P2, R30, R17, 0x2 ;  /* 0x000000111e267211 */ /* 0x000fc800078410ff */
[----:B------:R-:W-:-:S07]  /*15c0*/  LEA.HI.X R39, R30, R18, R21, 0x2, P2 ;  /* 0x000000121e277211 */ /* 0x000fce00010f1415 */
[----:B------:R-:W-:-:S05]  /*15d0*/  @P1 IADD3 R40, P2, PT, R0, R4, RZ ;  /* 0x0000000400281210 */ /* 0x000fca0007f5e0ff */
[----:B------:R-:W-:Y:S01]  /*15e0*/  @P1 IMAD.X R41, R2, 0x1, R42, P2 ;  /* 0x0000000102291824 */ /* 0x000fe200010e062a */
[----:B--2---:R0:W-:Y:S02]  /*15f0*/  STG.E.U16 desc[UR16][R38.64], R27 ;  /* 0x0000001b26007986 */ /* 0x0041e4000c101510 */
[----:B0-----:R-:W-:-:S06]  /*1600*/  @!P1 PRMT R27, RZ, 0x7610, R27 ;  /* 0x00007610ff1b9816 */ /* 0x001fcc000000001b */
[----:B------:R0:W2:Y:S01]  /*1610*/  @P1 LDG.E.U16 R27, desc[UR16][R40.64] ;  /* 0x00000010281b1981 */ /* 0x0000a2000c1e1500 */
[----:B------:R-:W-:-:S04]  /*1620*/  IADD3 R31, P2, PT, R16, UR5, RZ ;  /* 0x00000005101f7c10 */ /* 0x000fc8000ff5e0ff */
[----:B------:R-:W-:Y:S02]  /*1630*/  ISETP.GE.U32.AND P1, PT, R31, UR10, PT ;  /* 0x0000000a1f007c0c */ /* 0x000fe4000bf26070 */
[----:B------:R-:W-:Y:S02]  /*1640*/  IADD3.X R38, PT, PT, R15, UR4, RZ, P2, !PT ;  /* 0x000000040f267c10 */ /* 0x000fe400097fe4ff */
[----:B------:R-:W-:Y:S02]  /*1650*/  LOP3.LUT R31, R24, R31, RZ, 0xfc, !PT ;  /* 0x0000001f181f7212 */ /* 0x000fe400078efcff */
[----:B------:R-:W-:Y:S02]  /*1660*/  ISETP.GE.AND.EX P1, PT, R38, UR11, PT, P1 ;  /* 0x0000000b26007c0c */ /* 0x000fe4000bf26310 */
[----:B------:R-:W-:Y:S01]  /*1670*/  ISETP.GT.U32.AND P2, PT, R31, -0x1, PT ;  /* 0xffffffff1f00780c */ /* 0x000fe20003f44070 */
[----:B------:R-:W-:Y:S01]  /*1680*/  IMAD R31, R21, 0x6, RZ ;  /* 0x00000006151f7824 */ /* 0x000fe200078e02ff */
[----:B------:R-:W-:-:S02]  /*1690*/  LOP3.LUT R38, R3, R38, RZ, 0xfc, !PT ;  /* 0x0000002603267212 */ /* 0x000fc400078efcff */
[----:B------:R-:W-:-:S04]  /*16a0*/  ISETP.LT.AND.EX P1, PT, R3, UR9, !P1, P0 ;  /* 0x0000000903007c0c */ /* 0x000fc8000cf21300 */
[----:B------:R-:W-:Y:S01]  /*16b0*/  ISETP.GT.AND.EX P1, PT, R38, -0x1, P1, P2 ;  /* 0xffffffff2600780c */ /* 0x000fe20000f24320 */
[----:B------:R-:W-:-:S05]  /*16c0*/  IMAD.WIDE.U32 R38, R30, 0x6, R32 ;  /* 0x000000061e267825 */ /* 0x000fca00078e0020 */
[----:B------:R-:W-:-:S07]  /*16d0*/  IADD3 R39, PT, PT, R39, R31, RZ ;  /* 0x0000001f27277210 */ /* 0x000fce0007ffe0ff */
[----:B0-----:R-:W-:-:S05]  /*16e0*/  @P1 IADD3 R40, P2, PT, R0, R6, RZ ;  /* 0x0000000600281210 */ /* 0x001fca0007f5e0ff */
[----:B------:R-:W-:Y:S01]  /*16f0*/  @P1 IMAD.X R41, R2, 0x1, R5, P2 ;  /* 0x0000000102291824 */ /* 0x000fe200010e0605 */
[----:B--2---:R0:W-:Y:S02]  /*1700*/  STG.E.U16 desc[UR16][R38.64], R27 ;  /* 0x0000001b26007986 */ /* 0x0041e4000c101510 */
[----:B0-----:R-:W-:-:S06]  /*1710*/  @!P1 PRMT R27, RZ, 0x7610, R27 ;  /* 0x00007610ff1b9816 */ /* 0x001fcc000000001b */
[----:B------:R0:W2:Y:S01]  /*1720*/  @P1 LDG.E.U16 R27, desc[UR16][R40.64] ;  /* 0x00000010281b1981 */ /* 0x0000a2000c1e1500 */
[----:B------:R-:W-:Y:S02]  /*1730*/  IMAD R31, R35, 0x5, RZ ;  /* 0x00000005231f7824 */ /* 0x000fe400078e02ff */
[----:B------:R-:W-:-:S04]  /*1740*/  IMAD.WIDE.U32 R38, R34, 0x5, R36 ;  /* 0x0000000522267825 */ /* 0x000fc800078e0024 */
        /* <DEDUP_REMOVED lines=21> */
[----:B------:R-:W-:Y:S01]  /*18a0*/  ISETP.GT.U32.AND P2, PT, R38, -0x1, PT ;  /* 0xffffffff2600780c */ /* 0x000fe20003f44070 */
[----:B------:R-:W-:Y:S01]  /*18b0*/  IMAD.WIDE.U32 R38, R30, 0xa, R32 ;  /* 0x0000000a1e267825 */ /* 0x000fe200078e0020 */
[C---:B------:R-:W-:Y:S02]  /*18c0*/  LOP3.LUT R31, R3.reuse, R31, RZ, 0xfc, !PT ;  /* 0x0000001f031f7212 */ /* 0x040fe400078efcff */
[----:B------:R-:W-:-:S04]  /*18d0*/  ISETP.LT.AND.EX P1, PT, R3, UR9, !P1, P0 ;  /* 0x0000000903007c0c */ /* 0x000fc8000cf21300 */
[----:B------:R-:W-:Y:S01]  /*18e0*/  ISETP.GT.AND.EX P1, PT, R31, -0x1, P1, P2 ;  /* 0xffffffff1f00780c */ /* 0x000fe20000f24320 */
[----:B------:R-:W-:-:S04]  /*18f0*/  IMAD R31, R21, 0xa, RZ ;  /* 0x0000000a151f7824 */ /* 0x000fc800078e02ff */
[----:B------:R-:W-:-:S08]  /*1900*/  IMAD.IADD R39, R39, 0x1, R31 ;  /* 0x0000000127277824 */ /* 0x000fd000078e021f */
[----:B0-----:R-:W-:-:S04]  /*1910*/  @P1 IADD3 R40, P2, PT, R0, R10, RZ ;  /* 0x0000000a00281210 */ /* 0x001fc80007f5e0ff */
[----:B------:R-:W-:Y:S01]  /*1920*/  @P1 IADD3.X R41, PT, PT, R2, R9, RZ, P2, !PT ;  /* 0x0000000902291210 */ /* 0x000fe200017fe4ff */
[----:B--2---:R0:W-:Y:S02]  /*1930*/  STG.E.U16 desc[UR16][R38.64], R27 ;  /* 0x0000001b26007986 */ /* 0x0041e4000c101510 */
[----:B0-----:R-:W-:-:S06]  /*1940*/  @!P1 PRMT R27, RZ, 0x7610, R27 ;  /* 0x00007610ff1b9816 */ /* 0x001fcc000000001b */
[----:B------:R-:W2:Y:S01]  /*1950*/  @P1 LDG.E.U16 R27, desc[UR16][R40.64] ;  /* 0x00000010281b1981 */ /* 0x000ea2000c1e1500 */
[----:B------:R-:W-:-:S04]  /*1960*/  IMAD.WIDE.U32 R36, R34, 0x7, R36 ;  /* 0x0000000722247825 */ /* 0x000fc800078e0024 */
[----:B------:R-:W-:Y:S01]  /*1970*/  IMAD R31, R35, 0x7, RZ ;  /* 0x00000007231f7824 */ /* 0x000fe200078e02ff */
[----:B------:R-:W-:Y:S02]  /*1980*/  ISETP.GE.U32.AND P1, PT, R36, UR10, PT ;  /* 0x0000000a24007c0c */ /* 0x000fe4000bf26070 */
[----:B------:R-:W-:Y:S01]  /*1990*/  LOP3.LUT R36, R24, R36, RZ, 0xfc, !PT ;  /* 0x0000002418247212 */ /* 0x000fe200078efcff */
[----:B------:R-:W-:-:S03]  /*19a0*/  IMAD.IADD R31, R31, 0x1, R37 ;  /* 0x000000011f1f7824 */ /* 0x000fc600078e0225 */
[----:B------:R-:W-:Y:S01]  /*19b0*/  ISETP.GT.U32.AND P2, PT, R36, -0x1, PT ;  /* 0xffffffff2400780c */ /* 0x000fe20003f44070 */
[----:B------:R-:W-:Y:S01]  /*19c0*/  IMAD.WIDE.U32 R36, R30, 0xc, R32 ;  /* 0x0000000c1e247825 */ /* 0x000fe200078e0020 */
[----:B------:R-:W-:Y:S02]  /*19d0*/  ISETP.GE.AND.EX P1, PT, R31, UR11, PT, P1 ;  /* 0x0000000b1f007c0c */ /* 0x000fe4000bf26310 */
[C---:B------:R-:W-:Y:S02]  /*19e0*/  LOP3.LUT R31, R3.reuse, R31, RZ, 0xfc, !PT ;  /* 0x0000001f031f7212 */ /* 0x040fe400078efcff */
[----:B------:R-:W-:-:S04]  /*19f0*/  ISETP.LT.AND.EX P0, PT, R3, UR9, !P1, P0 ;  /* 0x0000000903007c0c */ /* 0x000fc8000cf01300 */
[----:B------:R-:W-:Y:S01]  /*1a00*/  ISETP.GT.AND.EX P0, PT, R31, -0x1, P0, P2 ;  /* 0xffffffff1f00780c */ /* 0x000fe20000704320 */
[----:B------:R-:W-:-:S04]  /*1a10*/  IMAD R31, R21, 0xc, RZ ;  /* 0x0000000c151f7824 */ /* 0x000fc800078e02ff */
[----:B------:R-:W-:-:S08]  /*1a20*/  IMAD.IADD R37, R37, 0x1, R31 ;  /* 0x0000000125257824 */ /* 0x000fd000078e021f */
[----:B------:R-:W-:Y:S02]  /*1a30*/  @P0 IADD3 R34, P1, PT, R0, R12, RZ ;  /* 0x0000000c00220210 */ /* 0x000fe40007f3e0ff */
[----:B------:R-:W-:-:S03]  /*1a40*/  @!P0 PRMT R38, RZ, 0x7610, R38 ;  /* 0x00007610ff268816 */ /* 0x000fc60000000026 */
[----:B------:R-:W-:Y:S01]  /*1a50*/  @P0 IMAD.X R35, R2, 0x1, R11, P1 ;  /* 0x0000000102230824 */ /* 0x000fe200008e060b */
[----:B--2---:R0:W-:Y:S04]  /*1a60*/  STG.E.U16 desc[UR16][R36.64], R27 ;  /* 0x0000001b24007986 */ /* 0x0041e8000c101510 */
[----:B------:R-:W2:Y:S01]  /*1a70*/  @P0 LDG.E.U16 R38, desc[UR16][R34.64] ;  /* 0x0000001022260981 */ /* 0x000ea2000c1e1500 */
[----:B------:R-:W-:Y:S01]  /*1a80*/  IMAD.WIDE.U32 R30, R30, 0xe, R32 ;  /* 0x0000000e1e1e7825 */ /* 0x000fe200078e0020 */
[----:B------:R-:W-:Y:S02]  /*1a90*/  IADD3 R19, P0, PT, R19, -0x8, RZ ;  /* 0xfffffff813137810 */ /* 0x000fe40007f1e0ff */
[----:B------:R-:W-:Y:S01]  /*1aa0*/  LEA R16, P2, R26, R16, 0x3 ;  /* 0x000000101a107211 */ /* 0x000fe200078418ff */
[----:B------:R-:W-:Y:S01]  /*1ab0*/  IMAD R21, R21, 0xe, RZ ;  /* 0x0000000e15157824 */ /* 0x000fe200078e02ff */
[----:B------:R-:W-:-:S02]  /*1ac0*/  IADD3.X R20, PT, PT, R20, -0x1, RZ, P0, !PT ;  /* 0xffffffff14147810 */ /* 0x000fc400007fe4ff */
[----:B------:R-:W-:Y:S01]  /*1ad0*/  ISETP.NE.U32.AND P0, PT, R19, RZ, PT ;  /* 0x000000ff1300720c */ /* 0x000fe20003f05070 */
[----:B------:R-:W-:Y:S01]  /*1ae0*/  IMAD.IADD R31, R31, 0x1, R21 ;  /* 0x000000011f1f7824 */ /* 0x000fe200078e0215 */
[----:B------:R-:W-:Y:S01]  /*1af0*/  LEA R0, P1, R26, R0, 0x4 ;  /* 0x000000001a007211 */ /* 0x000fe200078220ff */
[----:B------:R-:W-:Y:S01]  /*1b00*/  IMAD.X R15, R15, 0x1, R13, P2 ;  /* 0x000000010f0f7824 */ /* 0x000fe200010e060d */
[----:B------:R-:W-:Y:S02]  /*1b10*/  ISETP.NE.AND.EX P0, PT, R20, RZ, PT, P0 ;  /* 0x000000ff1400720c */ /* 0x000fe40003f05300 */
[----:B------:R-:W-:Y:S01]  /*1b20*/  LEA R17, P3, R28, R17, 0x4 ;  /* 0x000000111c117211 */ /* 0x000fe200078620ff */
[----:B------:R-:W-:-:S03]  /*1b30*/  IMAD.X R2, R2, 0x1, R49, P1 ;  /* 0x0000000102027824 */ /* 0x000fc600008e0631 */
[----:B------:R-:W-:Y:S01]  /*1b40*/  IADD3.X R18, PT, PT, R18, R14, RZ, P3, !PT ;  /* 0x0000000e12127210 */ /* 0x000fe20001ffe4ff */
[----:B--2---:R0:W-:Y:S06]  /*1b50*/  STG.E.U16 desc[UR16][R30.64], R38 ;  /* 0x000000261e007986 */ /* 0x0041ec000c101510 */
[----:B------:R-:W-:Y:S05]  /*1b60*/  @P0 BRA `(.L_x_143) ;  /* 0xfffffff400900947 */ /* 0x000fea000383ffff */
[----:B------:R-:W1:Y:S02]  /*1b70*/  LDCU.64 UR6, c[0x0][0x3a8] ;  /* 0x00007500ff0677ac */ /* 0x000e640008000a00 */
[----:B-1----:R-:W-:Y:S02]  /*1b80*/  ULOP3.LUT UR6, UR6, 0xfffffff8, URZ, 0xc0, !UPT ;  /* 0xfffffff806067892 */ /* 0x002fe4000f8ec0ff */
[----:B------:R-:W-:-:S04]  /*1b90*/  ULOP3.LUT UR7, UR7, 0x7fffffff, URZ, 0xc0, !UPT ;  /* 0x7fffffff07077892 */ /* 0x000fc8000f8ec0ff */
[----:B------:R-:W-:Y:S02]  /*1ba0*/  IMAD.U32 R15, RZ, RZ, UR6 ;  /* 0x00000006ff0f7e24 */ /* 0x000fe4000f8e00ff */
[----:B------:R-:W-:-:S07]  /*1bb0*/  IMAD.U32 R0, RZ, RZ, UR7 ;  /* 0x00000007ff007e24 */ /* 0x000fce000f8e00ff */
.L_x_142:
[----:B------:R-:W1:Y:S02]  /*1bc0*/  LDCU UR7, c[0x0][0x3a8] ;  /* 0x00007500ff0777ac */ /* 0x000e640008000800 */
[----:B-1----:R-:W-:-:S09]  /*1bd0*/  ULOP3.LUT UP0, URZ, UR7, 0x7, URZ, 0xc0, !UPT ;  /* 0x0000000707ff7892 */ /* 0x002fd2000f80c0ff */
[----:B------:R-:W-:Y:S05]  /*1be0*/  BRA.U !UP0, `(.L_x_144) ;  /* 0x00000011081c7547 */ /* 0x000fea000b800000 */
[----:B------:R-:W-:Y:S02]  /*1bf0*/  ULOP3.LUT UR6, UR7, 0x7, URZ, 0xc0, !UPT ;  /* 0x0000000707067892 */ /* 0x000fe4000f8ec0ff */
[----:B------:R-:W-:Y:S02]  /*1c00*/  ULOP3.LUT UR8, UR7, 0x3, URZ, 0xc0, !UPT ;  /* 0x0000000307087892 */ /* 0x000fe4000f8ec0ff */
[----:B------:R-:W-:Y:S02]  /*1c10*/  UIADD3 UR6, UP0, UPT, UR6, -0x1, URZ ;  /* 0xffffffff06067890 */ /* 0x000fe4000ff1e0ff */
[----:B------:R-:W-:Y:S02]  /*1c20*/  UISETP.NE.U32.AND UP1, UPT, UR8, URZ, UPT ;  /* 0x000000ff0800728c */ /* 0x000fe4000bf25070 */
[----:B------:R-:W-:Y:S02]  /*1c30*/  UIADD3.X UR9, UPT, UPT, URZ, -0x1, URZ, UP0, !UPT ;  /* 0xffffffffff097890 */ /* 0x000fe400087fe4ff */
[----:B------:R-:W-:-:S02]  /*1c40*/  UISETP.GE.U32.AND UP0, UPT, UR6, 0x3, UPT ;  /* 0x000000030600788c */ /* 0x000fc4000bf06070 */
[----:B------:R-:W-:Y:S02]  /*1c50*/  UISETP.NE.AND.EX UP1, UPT, URZ, URZ, UPT, UP1 ;  /* 0x000000ffff00728c */ /* 0x000fe4000bf25310 */
[----:B------:R-:W-:-:S09]  /*1c60*/  UISETP.GE.U32.AND.EX UP0, UPT, UR9, URZ, UPT, UP0 ;  /* 0x000000ff0900728c */ /* 0x000fd2000bf06100 */
[----:B------:R-:W-:Y:S05]  /*1c70*/  BRA.U !UP0, `(.L_x_145) ;  /* 0x0000000508e87547 */ /* 0x000fea000b800000 */
[----:B------:R-:W1:Y:S01]  /*1c80*/  LDCU.64 UR10, c[0x0][0x3d8] ;  /* 0x00007b00ff0a77ac */ /* 0x000e620008000a00 */
[----:B------:R-:W2:Y:S01]  /*1c90*/  LDCU.128 UR12, c[0x0][0x390] ;  /* 0x00007200ff0c77ac */ /* 0x000ea20008000c00 */
[----:B-1----:R-:W-:Y:S02]  /*1ca0*/  IMAD R2, R0, UR10, RZ ;  /* 0x0000000a00027c24 */ /* 0x002fe4000f8e02ff */
[----:B------:R-:W-:Y:S01]  /*1cb0*/  IMAD.WIDE.U32 R4, R15, UR10, R50 ;  /* 0x0000000a0f047c25 */ /* 0x000fe2000f8e0032 */
[----:B--2---:R-:W-:-:S03]  /*1cc0*/  ISETP.LT.U32.AND P0, PT, R24, UR12, PT ;  /* 0x0000000c18007c0c */ /* 0x004fc6000bf01070 */
[----:B------:R-:W-:Y:S01]  /*1cd0*/  IMAD R7, R15, UR11, R2 ;  /* 0x0000000b0f077c24 */ /* 0x000fe2000f8e0202 */
[----:B------:R-:W-:Y:S02]  /*1ce0*/  ISETP.GE.U32.AND P1, PT, R4, UR14, PT ;  /* 0x0000000e04007c0c */ /* 0x000fe4000bf26070 */
[----:B------:R-:W-:Y:S01]  /*1cf0*/  LOP3.LUT R2, R24, R4, RZ, 0xfc, !PT ;  /* 0x0000000418027212 */ /* 0x000fe200078efcff */
[----:B------:R-:W-:-:S03]  /*1d00*/  IMAD.IADD R5, R5, 0x1, R7 ;  /* 0x0000000105057824 */ /* 0x000fc600078e0207 */
[----:B------:R-:W-:Y:S02]  /*1d10*/  ISETP.GT.U32.AND P2, PT, R2, -0x1, PT ;  /* 0xffffffff0200780c */ /* 0x000fe40003f44070 */
[----:B------:R-:W-:Y:S02]  /*1d20*/  ISETP.GE.AND.EX P1, PT, R5, UR15, PT, P1 ;  /* 0x0000000f05007c0c */ /* 0x000fe4000bf26310 */
[C---:B------:R-:W-:Y:S02]  /*1d30*/  LOP3.LUT R2, R3.reuse, R5, RZ, 0xfc, !PT ;  /* 0x0000000503027212 */ /* 0x040fe400078efcff */
[----:B------:R-:W-:-:S04]  /*1d40*/  ISETP.LT.AND.EX P1, PT, R3, UR13, !P1, P0 ;  /* 0x0000000d03007c0c */ /* 0x000fc8000cf21300 */
[----:B------:R-:W-:-:S13]  /*1d50*/  ISETP.GT.AND.EX P1, PT, R2, -0x1, P1, P2 ;  /* 0xffffffff0200780c */ /* 0x000fda0000f24320 */
[----:B------:R-:W1:Y:S01]  /*1d60*/  @P1 LDC.64 R6, c[0x0][0x388] ;  /* 0x0000e200ff061b82 */ /* 0x000e620000000a00 */
[----:B------:R-:W-:Y:S02]  /*1d70*/  @P1 IMAD R9, R23, UR12, RZ ;  /* 0x0000000c17091c24 */ /* 0x000fe4000f8e02ff */
[----:B------:R-:W-:Y:S02]  /*1d80*/  @P1 IMAD.MOV.U32 R2, RZ, RZ, R24 ;  /* 0x000000ffff021224 */ /* 0x000fe400078e0018 */
[C---:B------:R-:W-:Y:S02]  /*1d90*/  @P1 IMAD R9, R22.reuse, UR13, R9 ;  /* 0x0000000d16091c24 */ /* 0x040fe4000f8e0209 */
[----:B------:R-:W-:-:S05]  /*1da0*/  @P1 IMAD.WIDE.U32 R10, R22, UR12, R2 ;  /* 0x0000000c160a1c25 */ /* 0x000fca000f8e0002 */
[----:B------:R-:W-:-:S05]  /*1db0*/  @P1 IADD3 R9, PT, PT, R11, R9, RZ ;  /* 0x000000090b091210 */ /* 0x000fca0007ffe0ff */
[----:B------:R-:W-:Y:S02]  /*1dc0*/  @P1 IMAD R11, R9, UR14, RZ ;  /* 0x0000000e090b1c24 */ /* 0x000fe4000f8e02ff */
[----:B------:R-:W-:-:S04]  /*1dd0*/  @P1 IMAD.WIDE.U32 R8, R10, UR14, R4 ;  /* 0x0000000e0a081c25 */ /* 0x000fc8000f8e0004 */
[----:B------:R-:W-:Y:S01]  /*1de0*/  @P1 IMAD R11, R10, UR15, R11 ;  /* 0x0000000f0a0b1c24 */ /* 0x000fe2000f8e020b */
[----:B-1----:R-:W-:-:S03]  /*1df0*/  @P1 LEA R6, P2, R8, R6, 0x1 ;  /* 0x0000000608061211 */ /* 0x002fc600078408ff */
[----:B------:R-:W-:-:S05]  /*1e00*/  @P1 IMAD.IADD R2, R11, 0x1, R9 ;  /* 0x000000010b021824 */ /* 0x000fca00078e0209 */
[--C-:B------:R-:W-:Y:S02]  /*1e10*/  @P1 LEA.HI.X R7, R8, R7, R2.reuse, 0x1, P2 ;  /* 0x0000000708071211 */ /* 0x100fe400010f0c02 */
[----:B------:R-:W-:-:S06]  /*1e20*/  @!P1 PRMT R2, RZ, 0x7610, R2 ;  /* 0x00007610ff029816 */ /* 0x000fcc0000000002 */
[----:B------:R1:W2:Y:S01]  /*1e30*/  @P1 LDG.E.U16 R2, desc[UR16][R6.64] ;  /* 0x0000001006021981 */ /* 0x0002a2000c1e1500 */
[----:B------:R-:W-:-:S04]  /*1e40*/  IADD3 R4, P2, PT, R4, UR10, RZ ;  /* 0x0000000a04047c10 */ /* 0x000fc8000ff5e0ff */
[----:B------:R-:W-:Y:S02]  /*1e50*/  ISETP.GE.U32.AND P1, PT, R4, UR14, PT ;  /* 0x0000000e04007c0c */ /* 0x000fe4000bf26070 */
[----:B------:R-:W-:Y:S02]  /*1e60*/  IADD3.X R5, PT, PT, R5, UR11, RZ, P2, !PT ;  /* 0x0000000b05057c10 */ /* 0x000fe400097fe4ff */
[----:B------:R-:W-:Y:S02]  /*1e70*/  LOP3.LUT R8, R24, R4, RZ, 0xfc, !PT ;  /* 0x0000000418087212 */ /* 0x000fe400078efcff */
[----:B------:R-:W-:Y:S02]  /*1e80*/  ISETP.GE.AND.EX P1, PT, R5, UR15, PT, P1 ;  /* 0x0000000f05007c0c */ /* 0x000fe4000bf26310 */
[----:B------:R-:W-:Y:S02]  /*1e90*/  ISETP.GT.U32.AND P2, PT, R8, -0x1, PT ;  /* 0xffffffff0800780c */ /* 0x000fe40003f44070 */
[----:B------:R-:W-:-:S02]  /*1ea0*/  LOP3.LUT R8, R3, R5, RZ, 0xfc, !PT ;  /* 0x0000000503087212 */ /* 0x000fc400078efcff */
[----:B------:R-:W-:-:S04]  /*1eb0*/  ISETP.LT.AND.EX P1, PT, R3, UR13, !P1, P0 ;  /* 0x0000000d03007c0c */ /* 0x000fc8000cf21300 */
[----:B------:R-:W-:-:S13]  /*1ec0*/  ISETP.GT.AND.EX P1, PT, R8, -0x1, P1, P2 ;  /* 0xffffffff0800780c */ /* 0x000fda0000f24320 */
[----:B------:R-:W3:Y:S01]  /*1ed0*/  @P1 LDC.64 R10, c[0x0][0x388] ;  /* 0x0000e200ff0a1b82 */ /* 0x000ee20000000a00 */
[----:B------:R-:W-:Y:S01]  /*1ee0*/  @P1 IMAD R13, R23, UR12, RZ ;  /* 0x0000000c170d1c24 */ /* 0x000fe2000f8e02ff */
[----:B------:R-:W-:Y:S01]  /*1ef0*/  @!P1 PRMT R19, RZ, 0x7610, R19 ;  /* 0x00007610ff139816 */ /* 0x000fe20000000013 */
[----:B-1----:R-:W-:Y:S02]  /*1f00*/  @P1 IMAD.MOV.U32 R6, RZ, RZ, R24 ;  /* 0x000000ffff061224 */ /* 0x002fe400078e0018 */
[----:B------:R-:W-:Y:S02]  /*1f10*/  @P1 IMAD.MOV.U32 R7, RZ, RZ, R3 ;  /* 0x000000ffff071224 */ /* 0x000fe400078e0003 */
[C---:B------:R-:W-:Y:S02]  /*1f20*/  @P1 IMAD R13, R22.reuse, UR13, R13 ;  /* 0x0000000d160d1c24 */ /* 0x040fe4000f8e020d */
[----:B------:R-:W-:-:S04]  /*1f30*/  @P1 IMAD.WIDE.U32 R8, R22, UR12, R6 ;  /* 0x0000000c16081c25 */ /* 0x000fc8000f8e0006 */
[----:B------:R-:W-:Y:S02]  /*1f40*/  @P1 IMAD.IADD R13, R9, 0x1, R13 ;  /* 0x00000001090d1824 */ /* 0x000fe400078e020d */
[----:B------:R-:W-:-:S04]  /*1f50*/  @P1 IMAD.WIDE.U32 R6, R8, UR14, R4 ;  /* 0x0000000e08061c25 */ /* 0x000fc8000f8e0004 */
[----:B------:R-:W-:-:S04]  /*1f60*/  @P1 IMAD R13, R13, UR14, RZ ;  /* 0x0000000e0d0d1c24 */ /* 0x000fc8000f8e02ff */
[----:B------:R-:W-:Y:S01]  /*1f70*/  @P1 IMAD R13, R8, UR15, R13 ;  /* 0x0000000f080d1c24 */ /* 0x000fe2000f8e020d */
[----:B---3--:R-:W-:-:S03]  /*1f80*/  @P1 LEA R10, P2, R6, R10, 0x1 ;  /* 0x0000000a060a1211 */ /* 0x008fc600078408ff */
[----:B------:R-:W-:-:S05]  /*1f90*/  @P1 IMAD.IADD R7, R13, 0x1, R7 ;  /* 0x000000010d071824 */ /* 0x000fca00078e0207 */
[----:B------:R-:W-:Y:S01]  /*1fa0*/  @P1 LEA.HI.X R11, R6, R11, R7, 0x1, P2 ;  /* 0x0000000b060b1211 */ /* 0x000fe200010f0c07 */
[----:B------:R-:W-:Y:S01]  /*1fb0*/  IMAD.MOV.U32 R7, RZ, RZ, R18 ;  /* 0x000000ffff077224 */ /* 0x000fe200078e0012 */
[----:B------:R-:W-:-:S05]  /*1fc0*/  MOV R6, R17 ;  /* 0x0000001100067202 */ /* 0x000fca0000000f00 */
[----:B--2---:R1:W-:Y:S04]  /*1fd0*/  STG.E.U16 desc[UR16][R6.64], R2 ;  /* 0x0000000206007986 */ /* 0x0043e8000c101510 */
[----:B------:R2:W3:Y:S01]  /*1fe0*/  @P1 LDG.E.U16 R19, desc[UR16][R10.64] ;  /* 0x000000100a131981 */ /* 0x0004e2000c1e1500 */
[----:B------:R-:W-:-:S04]  /*1ff0*/  IADD3 R4, P2, PT, R4, UR10, RZ ;  /* 0x0000000a04047c10 */ /* 0x000fc8000ff5e0ff */
[----:B------:R-:W-:Y:S02]  /*2000*/  ISETP.GE.U32.AND P1, PT, R4, UR14, PT ;  /* 0x0000000e04007c0c */ /* 0x000fe4000bf26070 */
[----:B------:R-:W-:Y:S01]  /*2010*/  IADD3.X R5, PT, PT, R5, UR11, RZ, P2, !PT ;  /* 0x0000000b05057c10 */ /* 0x000fe200097fe4ff */
[----:B-1----:R-:W1:Y:S01]  /*2020*/  LDC.64 R6, c[0x0][0x3e8] ;  /* 0x0000fa00ff067b82 */ /* 0x002e620000000a00 */
[----:B------:R-:W-:Y:S02]  /*2030*/  LOP3.LUT R8, R24, R4, RZ, 0xfc, !PT ;  /* 0x0000000418087212 */ /* 0x000fe400078efcff */
[----:B------:R-:W-:Y:S02]  /*2040*/  ISETP.GE.AND.EX P1, PT, R5, UR15, PT, P1 ;  /* 0x0000000f05007c0c */ /* 0x000fe4000bf26310 */
[----:B------:R-:W-:Y:S02]  /*2050*/  ISETP.GT.U32.AND P2, PT, R8, -0x1, PT ;  /* 0xffffffff0800780c */ /* 0x000fe40003f44070 */
[C---:B------:R-:W-:Y:S01]  /*2060*/  LOP3.LUT R12, R3.reuse, R5, RZ, 0xfc, !PT ;  /* 0x00000005030c7212 */ /* 0x040fe200078efcff */
[----:B------:R-:W1:Y:S01]  /*2070*/  LDC.64 R8, c[0x0][0x3e0] ;  /* 0x0000f800ff087b82 */ /* 0x000e620000000a00 */
[----:B------:R-:W-:-:S04]  /*2080*/  ISETP.LT.AND.EX P1, PT, R3, UR13, !P1, P0 ;  /* 0x0000000d03007c0c */ /* 0x000fc8000cf21300 */
[----:B------:R-:W-:-:S13]  /*2090*/  ISETP.GT.AND.EX P1, PT, R12, -0x1, P1, P2 ;  /* 0xffffffff0c00780c */ /* 0x000fda0000f24320 */
[----:B--2---:R-:W2:Y:S01]  /*20a0*/  @P1 LDC.64 R10, c[0x0][0x388] ;  /* 0x0000e200ff0a1b82 */ /* 0x004ea20000000a00 */
[----:B------:R-:W-:Y:S02]  /*20b0*/  @P1 IMAD R21, R23, UR12, RZ ;  /* 0x0000000c17151c24 */ /* 0x000fe4000f8e02ff */
[----:B------:R-:W-:Y:S02]  /*20c0*/  @P1 IMAD.MOV.U32 R2, RZ, RZ, R24 ;  /* 0x000000ffff021224 */ /* 0x000fe400078e0018 */
[C---:B------:R-:W-:Y:S02]  /*20d0*/  @P1 IMAD R21, R22.reuse, UR13, R21 ;  /* 0x0000000d16151c24 */ /* 0x040fe4000f8e0215 */
[----:B------:R-:W-:-:S04]  /*20e0*/  @P1 IMAD.WIDE.U32 R12, R22, UR12, R2 ;  /* 0x0000000c160c1c25 */ /* 0x000fc8000f8e0002 */
[----:B------:R-:W-:Y:S02]  /*20f0*/  @P1 IMAD.IADD R21, R13, 0x1, R21 ;  /* 0x000000010d151824 */ /* 0x000fe400078e0215 */
[-C--:B-1----:R-:W-:Y:S02]  /*2100*/  IMAD R7, R7, R8.reuse, RZ ;  /* 0x0000000807077224 */ /* 0x082fe400078e02ff */
[----:B------:R-:W-:Y:S02]  /*2110*/  @P1 IMAD R21, R21, UR14, RZ ;  /* 0x0000000e15151c24 */ /* 0x000fe4000f8e02ff */
[C---:B------:R-:W-:Y:S02]  /*2120*/  IMAD R13, R6.reuse, R9, R7 ;  /* 0x00000009060d7224 */ /* 0x040fe400078e0207 */
[----:B------:R-:W-:-:S04]  /*2130*/  IMAD.WIDE.U32 R6, R6, R8, RZ ;  /* 0x0000000806067225 */ /* 0x000fc800078e00ff */
[----:B------:R-:W-:-:S04]  /*2140*/  @P1 IMAD.WIDE.U32 R8, R12, UR14, R4 ;  /* 0x0000000e0c081c25 */ /* 0x000fc8000f8e0004 */
[----:B------:R-:W-:Y:S01]  /*2150*/  @P1 IMAD R21, R12, UR15, R21 ;  /* 0x0000000f0c151c24 */ /* 0x000fe2000f8e0215 */
[----:B------:R-:W-:Y:S01]  /*2160*/  LEA R12, P2, R6, R17, 0x1 ;  /* 0x00000011060c7211 */ /* 0x000fe200078408ff */
[----:B------:R-:W-:Y:S01]  /*2170*/  IMAD.IADD R7, R7, 0x1, R13 ;  /* 0x0000000107077824 */ /* 0x000fe200078e020d */
[----:B--2---:R-:W-:Y:S01]  /*2180*/  @P1 LEA R10, P3, R8, R10, 0x1 ;  /* 0x0000000a080a1211 */ /* 0x004fe200078608ff */
[----:B------:R-:W-:Y:S01]  /*2190*/  @P1 IMAD.IADD R2, R21, 0x1, R9 ;  /* 0x0000000115021824 */ /* 0x000fe200078e0209 */
[----:B------:R-:W-:Y:S02]  /*21a0*/  @!P1 PRMT R21, RZ, 0x7610, R21 ;  /* 0x00007610ff159816 */ /* 0x000fe40000000015 */
[----:B------:R-:W-:Y:S02]  /*21b0*/  LEA.HI.X R13, R6, R18, R7, 0x1, P2 ;  /* 0x00000012060d7211 */ /* 0x000fe400010f0c07 */
[----:B------:R-:W-:-:S03]  /*21c0*/  @P1 LEA.HI.X R11, R8, R11, R2, 0x1, P3 ;  /* 0x0000000b080b1211 */ /* 0x000fc600018f0c02 */
[----:B---3--:R1:W-:Y:S04]  /*21d0*/  STG.E.U16 desc[UR16][R12.64], R19 ;  /* 0x000000130c007986 */ /* 0x0083e8000c101510 */
[----:B------:R2:W3:Y:S01]  /*21e0*/  @P1 LDG.E.U16 R21, desc[UR16][R10.64] ;  /* 0x000000100a151981 */ /* 0x0004e2000c1e1500 */
        /* <DEDUP_REMOVED lines=9> */
[----:B------:R-:W4:Y:S01]  /*2280*/  @P0 LDC.64 R4, c[0x0][0x388] ;  /* 0x0000e200ff040b82 */ /* 0x000f220000000a00 */
[----:B------:R-:W-:Y:S01]  /*2290*/  @P0 MOV R2, R24 ;  /* 0x0000001800020202 */ /* 0x000fe20000000f00 */
[----:B------:R-:W-:-:S04]  /*22a0*/  @P0 IMAD R17, R23, UR12, RZ ;  /* 0x0000000c17110c24 */ /* 0x000fc8000f8e02ff */
[----:B--2---:R-:W-:-:S04]  /*22b0*/  @P0 IMAD.WIDE.U32 R10, R22, UR12, R2 ;  /* 0x0000000c160a0c25 */ /* 0x004fc8000f8e0002 */
[----:B------:R-:W-:Y:S02]  /*22c0*/  @P0 IMAD R17, R22, UR13, R17 ;  /* 0x0000000d16110c24 */ /* 0x000fe4000f8e0211 */
[----:B------:R-:W-:-:S04]  /*22d0*/  @P0 IMAD.WIDE.U32 R8, R10, UR14, R8 ;  /* 0x0000000e0a080c25 */ /* 0x000fc8000f8e0008 */
[----:B------:R-:W-:-:S04]  /*22e0*/  @P0 IMAD.IADD R17, R11, 0x1, R17 ;  /* 0x000000010b110824 */ /* 0x000fc800078e0211 */
[----:B------:R-:W-:-:S04]  /*22f0*/  @P0 IMAD R17, R17, UR14, RZ ;  /* 0x0000000e11110c24 */ /* 0x000fc8000f8e02ff */
[----:B------:R-:W-:Y:S01]  /*2300*/  @P0 IMAD R17, R10, UR15, R17 ;  /* 0x0000000f0a110c24 */ /* 0x000fe2000f8e0211 */
[----:B------:R-:W-:Y:S02]  /*2310*/  LEA R10, P1, R6, R12, 0x1 ;  /* 0x0000000c060a7211 */ /* 0x000fe400078208ff */
[----:B----4-:R-:W-:Y:S01]  /*2320*/  @P0 LEA R4, P2, R8, R4, 0x1 ;  /* 0x0000000408040211 */ /* 0x010fe200078408ff */
[----:B------:R-:W-:Y:S01]  /*2330*/  @P0 IMAD.IADD R2, R17, 0x1, R9 ;  /* 0x0000000111020824 */ /* 0x000fe200078e0209 */
[----:B------:R-:W-:Y:S02]  /*2340*/  LEA.HI.X R11, R6, R13, R7, 0x1, P1 ;  /* 0x0000000d060b7211 */ /* 0x000fe400008f0c07 */
[----:B------:R-:W-:Y:S02]  /*2350*/  @!P0 PRMT R9, RZ, 0x7610, R9 ;  /* 0x00007610ff098816 */ /* 0x000fe40000000009 */
[----:B------:R-:W-:Y:S01]  /*2360*/  @P0 LEA.HI.X R5, R8, R5, R2, 0x1, P2 ;  /* 0x0000000508050211 */ /* 0x000fe200010f0c02 */
[----:B---3--:R2:W-:Y:S04]  /*2370*/  STG.E.U16 desc[UR16][R10.64], R21 ;  /* 0x000000150a007986 */ /* 0x0085e8000c101510 */
[----:B------:R-:W3:Y:S01]  /*2380*/  @P0 LDG.E.U16 R9, desc[UR16][R4.64] ;  /* 0x0000001004090981 */ /* 0x000ee2000c1e1500 */
[C---:B------:R-:W-:Y:S01]  /*2390*/  IMAD.SHL.U32 R17, R6.reuse, 0x2, RZ ;  /* 0x0000000206117824 */ /* 0x040fe200078e00ff */
[----:B-1----:R-:W-:-:S02]  /*23a0*/  SHF.L.U64.HI R13, R6, 0x1, R7 ;  /* 0x00000001060d7819 */ /* 0x002fc40000010207 */
[----:B------:R-:W-:Y:S02]  /*23b0*/  IADD3 R15, P1, PT, R15, 0x4, RZ ;  /* 0x000000040f0f7810 */ /* 0x000fe40007f3e0ff */
[----:B------:R-:W-:-:S03]  /*23c0*/  IADD3 R6, P0, PT, R17, R10, RZ ;  /* 0x0000000a11067210 */ /* 0x000fc60007f1e0ff */
[----:B------:R-:W-:Y:S02]  /*23d0*/  IMAD.X R0, RZ, RZ, R0, P1 ;  /* 0x000000ffff007224 */ /* 0x000fe400008e0600 */
[----:B------:R-:W-:Y:S01]  /*23e0*/  IMAD.X R7, R13, 0x1, R11, P0 ;  /* 0x000000010d077824 */ /* 0x000fe200000e060b */
[----:B------:R-:W-:-:S04]  /*23f0*/  IADD3 R17, P0, PT, R6, R17, RZ ;  /* 0x0000001106117210 */ /* 0x000fc80007f1e0ff */
[----:B------:R-:W-:Y:S01]  /*2400*/  IADD3.X R18, PT, PT, R7, R13, RZ, P0, !PT ;  /* 0x0000000d07127210 */ /* 0x000fe200007fe4ff */
[----:B---3--:R2:W-:Y:S08]  /*2410*/  STG.E.U16 desc[UR16][R6.64], R9 ;  /* 0x0000000906007986 */ /* 0x0085f0000c101510 */
.L_x_145:
[----:B------:R-:W-:Y:S05]  /*2420*/  BRA.U !UP1, `(.L_x_144) ;  /* 0x00000009090c7547 */ /* 0x000fea000b800000 */
[----:B------:R-:W-:Y:S02]  /*2430*/  UISETP.NE.U32.AND UP1, UPT, UR8, 0x1, UPT ;  /* 0x000000010800788c */ /* 0x000fe4000bf25070 */
[----:B------:R-:W-:Y:S02]  /*2440*/  ULOP3.LUT UR6, UR7, 0x1, URZ, 0xc0, !UPT ;  /* 0x0000000107067892 */ /* 0x000fe4000f8ec0ff */
[----:B------:R-:W-:Y:S02]  /*2450*/  UISETP.NE.AND.EX UP1, UPT, URZ, URZ, UPT, UP1 ;  /* 0x000000ffff00728c */ /* 0x000fe4000bf25310 */
[----:B------:R-:W-:-:S04]  /*2460*/  UISETP.NE.U32.AND UP0, UPT, UR6, 0x1, UPT ;  /* 0x000000010600788c */ /* 0x000fc8000bf05070 */
[----:B------:R-:W-:-:S03]  /*2470*/  UISETP.NE.U32.AND.EX UP0, UPT, URZ, URZ, UPT, UP0 ;  /* 0x000000ffff00728c */ /* 0x000fc6000bf05100 */
[----:B------:R-:W-:Y:S08]  /*2480*/  BRA.U !UP1, `(.L_x_146) ;  /* 0x00000005091c7547 */ /* 0x000ff0000b800000 */
[----:B------:R-:W1:Y:S01]  /*2490*/  LDCU.64 UR6, c[0x0][0x3d8] ;  /* 0x00007b00ff0677ac */ /* 0x000e620008000a00 */
[----:B------:R-:W-:Y:S02]  /*24a0*/  IMAD.MOV.U32 R4, RZ, RZ, R50 ;  /* 0x000000ffff047224 */ /* 0x000fe400078e0032 */
[----:B------:R-:W-:Y:S01]  /*24b0*/  IMAD.MOV.U32 R5, RZ, RZ, R51 ;  /* 0x000000ffff057224 */ /* 0x000fe200078e0033 */
[----:B------:R-:W3:Y:S01]  /*24c0*/  LDCU.128 UR8, c[0x0][0x390] ;  /* 0x00007200ff0877ac */ /* 0x000ee20008000c00 */
[----:B-1----:R-:W-:Y:S02]  /*24d0*/  IMAD R2, R0, UR6, RZ ;  /* 0x0000000600027c24 */ /* 0x002fe4000f8e02ff */
[----:B------:R-:W-:Y:S01]  /*24e0*/  IMAD.WIDE.U32 R4, R15, UR6, R4 ;  /* 0x000000060f047c25 */ /* 0x000fe2000f8e0004 */
[----:B---3--:R-:W-:-:S03]  /*24f0*/  ISETP.LT.U32.AND P0, PT, R24, UR8, PT ;  /* 0x0000000818007c0c */ /* 0x008fc6000bf01070 */
[----:B--2---:R-:W-:Y:S01]  /*2500*/  IMAD R7, R15, UR7, R2 ;  /* 0x000000070f077c24 */ /* 0x004fe2000f8e0202 */
        /* <DEDUP_REMOVED lines=12> */
[----:B------:R-:W-:Y:S01]  /*25d0*/  @P1 IMAD.WIDE.U32 R8, R22, UR8, R2 ;  /* 0x0000000816081c25 */ /* 0x000fe2000f8e0002 */
[----:B------:R-:W-:-:S03]  /*25e0*/  @!P1 PRMT R2, RZ, 0x7610, R2 ;  /* 0x00007610ff029816 */ /* 0x000fc60000000002 */
[----:B------:R-:W-:-:S04]  /*25f0*/  @P1 IMAD.IADD R11, R9, 0x1, R11 ;  /* 0x00000001090b1824 */ /* 0x000fc800078e020b */
[----:B------:R-:W-:Y:S02]  /*2600*/  @P1 IMAD R9, R11, UR10, RZ ;  /* 0x0000000a0b091c24 */ /* 0x000fe4000f8e02ff */
[----:B------:R-:W-:-:S04]  /*2610*/  @P1 IMAD.WIDE.U32 R10, R8, UR10, R4 ;  /* 0x0000000a080a1c25 */ /* 0x000fc8000f8e0004 */
[----:B------:R-:W-:Y:S01]  /*2620*/  @P1 IMAD R9, R8, UR11, R9 ;  /* 0x0000000b08091c24 */ /* 0x000fe2000f8e0209 */
[----:B-1----:R-:W-:-:S04]  /*2630*/  @P1 LEA R8, P2, R10, R6, 0x1 ;  /* 0x000000060a081211 */ /* 0x002fc800078408ff */
[----:B------:R-:W-:-:S04]  /*2640*/  @P1 IADD3 R9, PT, PT, R9, R11, RZ ;  /* 0x0000000b09091210 */ /* 0x000fc80007ffe0ff */
[----:B------:R-:W-:-:S05]  /*2650*/  @P1 LEA.HI.X R9, R10, R7, R9, 0x1, P2 ;  /* 0x000000070a091211 */ /* 0x000fca00010f0c09 */
        /* <DEDUP_REMOVED lines=11> */
[----:B------:R-:W-:Y:S02]  /*2710*/  @P0 IMAD R11, R23, UR8, RZ ;  /* 0x00000008170b0c24 */ /* 0x000fe4000f8e02ff */
[----:B-1----:R-:W-:Y:S02]  /*2720*/  @P0 IMAD.MOV.U32 R8, RZ, RZ, R24 ;  /* 0x000000ffff080224 */ /* 0x002fe400078e0018 */
[----:B------:R-:W-:Y:S02]  /*2730*/  @P0 IMAD.MOV.U32 R9, RZ, RZ, R3 ;  /* 0x000000ffff090224 */ /* 0x000fe400078e0003 */
[C---:B------:R-:W-:Y:S02]  /*2740*/  @P0 IMAD R11, R22.reuse, UR9, R11 ;  /* 0x00000009160b0c24 */ /* 0x040fe4000f8e020b */
[----:B------:R-:W-:-:S04]  /*2750*/  @P0 IMAD.WIDE.U32 R8, R22, UR8, R8 ;  /* 0x0000000816080c25 */ /* 0x000fc8000f8e0008 */
[----:B------:R-:W-:Y:S01]  /*2760*/  @P0 IMAD.IADD R11, R9, 0x1, R11 ;  /* 0x00000001090b0824 */ /* 0x000fe200078e020b */
[----:B------:R-:W-:Y:S01]  /*2770*/  MOV R9, R18 ;  /* 0x0000001200097202 */ /* 0x000fe20000000f00 */
[----:B------:R-:W-:-:S04]  /*2780*/  @P0 IMAD.WIDE.U32 R6, R8, UR10, R6 ;  /* 0x0000000a08060c25 */ /* 0x000fc8000f8e0006 */
[----:B------:R-:W-:-:S04]  /*2790*/  @P0 IMAD R11, R11, UR10, RZ ;  /* 0x0000000a0b0b0c24 */ /* 0x000fc8000f8e02ff */
[----:B------:R-:W-:Y:S01]  /*27a0*/  @P0 IMAD R11, R8, UR11, R11 ;  /* 0x0000000b080b0c24 */ /* 0x000fe2000f8e020b */
[----:B---3--:R-:W-:Y:S01]  /*27b0*/  @P0 LEA R4, P1, R6, R4, 0x1 ;  /* 0x0000000406040211 */ /* 0x008fe200078208ff */
[----:B------:R-:W-:Y:S01]  /*27c0*/  IMAD.MOV.U32 R8, RZ, RZ, R17 ;  /* 0x000000ffff087224 */ /* 0x000fe200078e0011 */
[----:B------:R-:W1:Y:S01]  /*27d0*/  LDCU.128 UR8, c[0x0][0x3e0] ;  /* 0x00007c00ff0877ac */ /* 0x000e620008000c00 */
[----:B------:R-:W-:Y:S01]  /*27e0*/  @P0 IMAD.IADD R7, R11, 0x1, R7 ;  /* 0x000000010b070824 */ /* 0x000fe200078e0207 */
[----:B------:R-:W-:-:S04]  /*27f0*/  @!P0 PRMT R11, RZ, 0x7610, R11 ;  /* 0x00007610ff0b8816 */ /* 0x000fc8000000000b */
[----:B------:R-:W-:Y:S01]  /*2800*/  @P0 LEA.HI.X R5, R6, R5, R7, 0x1, P1 ;  /* 0x0000000506050211 */ /* 0x000fe200008f0c07 */
[----:B--2---:R3:W-:Y:S04]  /*2810*/  STG.E.U16 desc[UR16][R8.64], R2 ;  /* 0x0000000208007986 */ /* 0x0047e8000c101510 */
[----:B------:R-:W2:Y:S01]  /*2820*/  @P0 LDG.E.U16 R11, desc[UR16][R4.64] ;  /* 0x00000010040b0981 */ /* 0x000ea2000c1e1500 */
[----:B-1----:R-:W-:Y:S01]  /*2830*/  UIMAD UR11, UR11, UR8, URZ ;  /* 0x000000080b0b72a4 */ /* 0x002fe2000f8e02ff */
[----:B------:R-:W-:Y:S01]  /*2840*/  IADD3 R15, P1, PT, R15, 0x2, RZ ;  /* 0x000000020f0f7810 */ /* 0x000fe20007f3e0ff */
[----:B------:R-:W-:Y:S02]  /*2850*/  UIMAD.WIDE.U32 UR6, UR10, UR8, URZ ;  /* 0x000000080a0672a5 */ /* 0x000fe4000f8e00ff */
[----:B------:R-:W-:-:S02]  /*2860*/  UIMAD UR9, UR10, UR9, UR11 ;  /* 0x000000090a0972a4 */ /* 0x000fc4000f8e020b */
[----:B------:R-:W-:Y:S01]  /*2870*/  USHF.L.U32 UR8, UR6, 0x1, URZ ;  /* 0x0000000106087899 */ /* 0x000fe200080006ff */
[----:B------:R-:W-:Y:S01]  /*2880*/  IMAD.X R0, RZ, RZ, R0, P1 ;  /* 0x000000ffff007224 */ /* 0x000fe200008e0600 */
[----:B------:R-:W-:-:S04]  /*2890*/  UIADD3 UR9, UPT, UPT, UR7, UR9, URZ ;  /* 0x0000000907097290 */ /* 0x000fc8000fffe0ff */
[----:B------:R-:W-:Y:S01]  /*28a0*/  USHF.L.U64.HI UR9, UR6, 0x1, UR9 ;  /* 0x0000000106097899 */ /* 0x000fe20008010209 */
[----:B------:R-:W-:-:S05]  /*28b0*/  IADD3 R6, P0, PT, R17, UR8, RZ ;  /* 0x0000000811067c10 */ /* 0x000fca000ff1e0ff */
[----:B------:R-:W-:Y:S02]  /*28c0*/  IADD3.X R7, PT, PT, R18, UR9, RZ, P0, !PT ;  /* 0x0000000912077c10 */ /* 0x000fe400087fe4ff */
[----:B------:R-:W-:-:S04]  /*28d0*/  IADD3 R17, P0, PT, R6, UR8, RZ ;  /* 0x0000000806117c10 */ /* 0x000fc8000ff1e0ff */
[----:B------:R-:W-:Y:S01]  /*28e0*/  IADD3.X R18, PT, PT, R7, UR9, RZ, P0, !PT ;  /* 0x0000000907127c10 */ /* 0x000fe200087fe4ff */
[----:B--2---:R3:W-:Y:S08]  /*28f0*/  STG.E.U16 desc[UR16][R6.64], R11 ;  /* 0x0000000b06007986 */ /* 0x0047f0000c101510 */
.L_x_146:
[----:B------:R-:W-:Y:S05]  /*2900*/  BRA.U UP0, `(.L_x_144) ;  /* 0x0000000100d47547 */ /* 0x000fea000b800000 */
[----:B------:R-:W1:Y:S01]  /*2910*/  LDCU.64 UR6, c[0x0][0x3d8] ;  /* 0x00007b00ff0677ac */ /* 0x000e620008000a00 */
[----:B------:R-:W4:Y:S01]  /*2920*/  LDC.64 R4, c[0x0][0x398] ;  /* 0x0000e600ff047b82 */ /* 0x000f220000000a00 */
[----:B--23--:R-:W-:Y:S01]  /*2930*/  IMAD.MOV.U32 R6, RZ, RZ, R50 ;  /* 0x000000ffff067224 */ /* 0x00cfe200078e0032 */
[----:B------:R-:W-:Y:S01]  /*2940*/  BSSY.RECONVERGENT B0, `(.L_x_147) ;  /* 0x0000028000007945 */ /* 0x000fe20003800200 */
[----:B------:R-:W-:-:S05]  /*2950*/  IMAD.MOV.U32 R7, RZ, RZ, R51 ;  /* 0x000000ffff077224 */ /* 0x000fca00078e0033 */
[----:B------:R-:W2:Y:S08]  /*2960*/  LDC.64 R8, c[0x0][0x390] ;  /* 0x0000e400ff087b82 */ /* 0x000eb00000000a00 */
[----:B------:R-:W3:Y:S01]  /*2970*/  LDC.64 R10, c[0x0][0x3e0] ;  /* 0x0000f800ff0a7b82 */ /* 0x000ee20000000a00 */
[----:B-1----:R-:W-:Y:S02]  /*2980*/  IMAD R0, R0, UR6, RZ ;  /* 0x0000000600007c24 */ /* 0x002fe4000f8e02ff */
[----:B------:R-:W-:-:S04]  /*2990*/  IMAD.WIDE.U32 R6, R15, UR6, R6 ;  /* 0x000000060f067c25 */ /* 0x000fc8000f8e0006 */
[----:B------:R-:W-:Y:S01]  /*29a0*/  IMAD R15, R15, UR7, R0 ;  /* 0x000000070f0f7c24 */ /* 0x000fe2000f8e0200 */
[----:B----4-:R-:W-:Y:S01]  /*29b0*/  ISETP.GE.U32.AND P0, PT, R6, R4, PT ;  /* 0x000000040600720c */ /* 0x010fe20003f06070 */
[----:B------:R-:W1:Y:S01]  /*29c0*/  LDC.64 R12, c[0x0][0x3e8] ;  /* 0x0000fa00ff0c7b82 */ /* 0x000e620000000a00 */
[----:B------:R-:W-:Y:S01]  /*29d0*/  LOP3.LUT R0, R24, R6, RZ, 0xfc, !PT ;  /* 0x0000000618007212 */ /* 0x000fe200078efcff */
[----:B------:R-:W-:-:S03]  /*29e0*/  IMAD.IADD R14, R7, 0x1, R15 ;  /* 0x00000001070e7824 */ /* 0x000fc600078e020f */
[----:B------:R-:W-:Y:S02]  /*29f0*/  ISETP.GT.U32.AND P1, PT, R0, -0x1, PT ;  /* 0xffffffff0000780c */ /* 0x000fe40003f24070 */
[----:B--2---:R-:W-:Y:S02]  /*2a00*/  ISETP.LT.U32.AND P2, PT, R24, R8, PT ;  /* 0x000000081800720c */ /* 0x004fe40003f41070 */
[----:B------:R-:W-:-:S04]  /*2a10*/  ISETP.GE.AND.EX P0, PT, R14, R5, PT, P0 ;  /* 0x000000050e00720c */ /* 0x000fc80003f06300 */
[C---:B------:R-:W-:Y:S02]  /*2a20*/  ISETP.LT.AND.EX P0, PT, R3.reuse, R9, !P0, P2 ;  /* 0x000000090300720c */ /* 0x040fe40004701320 */
[----:B------:R-:W-:-:S04]  /*2a30*/  LOP3.LUT R3, R3, R14, RZ, 0xfc, !PT ;  /* 0x0000000e03037212 */ /* 0x000fc800078efcff */
[----:B------:R-:W-:-:S13]  /*2a40*/  ISETP.GT.AND.EX P0, PT, R3, -0x1, P0, P1 ;  /* 0xffffffff0300780c */ /* 0x000fda0000704310 */
[----:B------:R-:W-:Y:S01]  /*2a50*/  @!P0 PRMT R15, RZ, 0x7610, R15 ;  /* 0x00007610ff0f8816 */ /* 0x000fe2000000000f */
[----:B---3--:R-:W-:Y:S06]  /*2a60*/  @!P0 BRA `(.L_x_148) ;  /* 0x0000000000548947 */ /* 0x008fec0003800000 */
[----:B------:R-:W2:Y:S01]  /*2a70*/  LDCU.64 UR6, c[0x0][0x3d0] ;  /* 0x00007a00ff0677ac */ /* 0x000ea20008000a00 */
[----:B------:R-:W-:Y:S01]  /*2a80*/  MOV R3, R56 ;  /* 0x0000003800037202 */ /* 0x000fe20000000f00 */
[----:B------:R-:W-:Y:S02]  /*2a90*/  IMAD.MOV.U32 R2, RZ, RZ, R54 ;  /* 0x000000ffff027224 */ /* 0x000fe400078e0036 */
[----:B------:R-:W-:Y:S02]  /*2aa0*/  IMAD R0, R23, R8, RZ ;  /* 0x0000000817007224 */ /* 0x000fe400078e02ff */
[----:B--2---:R-:W-:Y:S02]  /*2ab0*/  IMAD R7, R53, UR6, RZ ;  /* 0x0000000635077c24 */ /* 0x004fe4000f8e02ff */
[----:B------:R-:W-:-:S04]  /*2ac0*/  IMAD.WIDE.U32 R2, R52, UR6, R2 ;  /* 0x0000000634027c25 */ /* 0x000fc8000f8e0002 */
[----:B------:R-:W-:Y:S01]  /*2ad0*/  IMAD R7, R52, UR7, R7 ;  /* 0x0000000734077c24 */ /* 0x000fe2000f8e0207 */
[----:B------:R-:W2:Y:S03]  /*2ae0*/  LDCU.64 UR6, c[0x0][0x388] ;  /* 0x00007100ff0677ac */ /* 0x000ea60008000a00 */
[----:B------:R-:W-:Y:S02]  /*2af0*/  IMAD.IADD R3, R7, 0x1, R3 ;  /* 0x0000000107037824 */ /* 0x000fe400078e0203 */
[C---:B------:R-:W-:Y:S02]  /*2b00*/  IMAD R7, R22.reuse, R9, R0 ;  /* 0x0000000916077224 */ /* 0x040fe400078e0200 */
[----:B------:R-:W-:-:S04]  /*2b10*/  IMAD.WIDE.U32 R8, R22, R8, R2 ;  /* 0x0000000816087225 */ /* 0x000fc800078e0002 */
[----:B------:R-:W-:Y:S02]  /*2b20*/  IMAD.IADD R3, R7, 0x1, R9 ;  /* 0x0000000107037824 */ /* 0x000fe400078e0209 */
[----:B------:R-:W-:Y:S02]  /*2b30*/  IMAD.MOV.U32 R2, RZ, RZ, R6 ;  /* 0x000000ffff027224 */ /* 0x000fe400078e0006 */
[-C--:B------:R-:W-:Y:S02]  /*2b40*/  IMAD R0, R3, R4.reuse, RZ ;  /* 0x0000000403007224 */ /* 0x080fe400078e02ff */
[----:B------:R-:W-:Y:S02]  /*2b50*/  IMAD.MOV.U32 R3, RZ, RZ, R14 ;  /* 0x000000ffff037224 */ /* 0x000fe400078e000e */
[C---:B------:R-:W-:Y:S02]  /*2b60*/  IMAD R5, R8.reuse, R5, R0 ;  /* 0x0000000508057224 */ /* 0x040fe400078e0200 */
[----:B------:R-:W-:-:S04]  /*2b70*/  IMAD.WIDE.U32 R2, R8, R4, R2 ;  /* 0x0000000408027225 */ /* 0x000fc800078e0002 */
[----:B------:R-:W-:Y:S01]  /*2b80*/  IMAD.IADD R3, R3, 0x1, R5 ;  /* 0x0000000103037824 */ /* 0x000fe200078e0205 */
[----:B--2---:R-:W-:-:S04]  /*2b90*/  LEA R4, P0, R2, UR6, 0x1 ;  /* 0x0000000602047c11 */ /* 0x004fc8000f8008ff */
[----:B------:R-:W-:-:S05]  /*2ba0*/  LEA.HI.X R5, R2, UR7, R3, 0x1, P0 ;  /* 0x0000000702057c11 */ /* 0x000fca00080f0c03 */
[----:B------:R2:W5:Y:S04]  /*2bb0*/  LDG.E.U16 R15, desc[UR16][R4.64] ;  /* 0x00000010040f7981 */ /* 0x000568000c1e1500 */
.L_x_148:
[----:B------:R-:W-:Y:S05]  /*2bc0*/  BSYNC.RECONVERGENT B0 ;  /* 0x0000000000007941 */ /* 0x000fea0003800200 */
.L_x_147:
[----:B------:R-:W-:Y:S01]  /*2bd0*/  MOV R2, R17 ;  /* 0x0000001100027202 */ /* 0x000fe20000000f00 */
[----:B------:R-:W-:Y:S02]  /*2be0*/  IMAD.MOV.U32 R3, RZ, RZ, R18 ;  /* 0x000000ffff037224 */ /* 0x000fe400078e0012 */
[-C--:B-1----:R-:W-:Y:S02]  /*2bf0*/  IMAD R13, R13, R10.reuse, RZ ;  /* 0x0000000a0d0d7224 */ /* 0x082fe400078e02ff */
[C---:B--2---:R-:W-:Y:S01]  /*2c00*/  IMAD.WIDE.U32 R4, R12.reuse, R10, RZ ;  /* 0x0000000a0c047225 */ /* 0x044fe200078e00ff */
[----:B-----5:R1:W-:Y:S03]  /*2c10*/  STG.E.U16 desc[UR16][R2.64], R15 ;  /* 0x0000000f02007986 */ /* 0x0203e6000c101510 */
[----:B------:R-:W-:Y:S01]  /*2c20*/  IMAD R11, R12, R11, R13 ;  /* 0x0000000b0c0b7224 */ /* 0x000fe200078e020d */
[----:B------:R-:W-:-:S03]  /*2c30*/  LEA R17, P0, R4, R17, 0x1 ;  /* 0x0000001104117211 */ /* 0x000fc600078008ff */
[----:B------:R-:W-:-:S05]  /*2c40*/  IMAD.IADD R11, R5, 0x1, R11 ;  /* 0x00000001050b7824 */ /* 0x000fca00078e020b */
[----:B-1----:R-:W-:-:S07]  /*2c50*/  LEA.HI.X R18, R4, R18, R11, 0x1, P0 ;  /* 0x0000001204127211 */ /* 0x002fce00000f0c0b */
.L_x_144:
[----:B------:R-:W1:Y:S01]  /*2c60*/  LDCU.64 UR6, c[0x0][0x3a0] ;  /* 0x00007400ff0677ac */ /* 0x000e620008000a00 */
[----:B------:R-:W-:-:S05]  /*2c70*/  IADD3 R52, P0, PT, R52, 0x1, RZ ;  /* 0x0000000134347810 */ /* 0x000fca0007f1e0ff */
[----:B------:R-:W-:Y:S01]  /*2c80*/  IMAD.X R53, RZ, RZ, R53, P0 ;  /* 0x000000ffff357224 */ /* 0x000fe200000e0635 */
[----:B-1----:R-:W-:-:S04]  /*2c90*/  ISETP.NE.U32.AND P0, PT, R52, UR6, PT ;  /* 0x0000000634007c0c */ /* 0x002fc8000bf05070 */
[----:B------:R-:W-:-:S13]  /*2ca0*/  ISETP.NE.AND.EX P0, PT, R53, UR7, PT, P0 ;  /* 0x0000000735007c0c */ /* 0x000fda000bf05300 */
[----:B------:R-:W-:Y:S05]  /*2cb0*/  @P0 BRA `(.L_x_149) ;  /* 0xffffffe000040947 */ /* 0x000fea000383ffff */
[----:B------:R-:W4:Y:S01]  /*2cc0*/  LDL R0, [R1+0x34] ;  /* 0x0000340001007983 */ /* 0x000f220000100800 */
[----:B------:R-:W4:Y:S03]  /*2cd0*/  LDCU UR6, c[0x0][0x370] ;  /* 0x00006e00ff0677ac */ /* 0x000f260008000800 */
[----:B------:R-:W5:Y:S01]  /*2ce0*/  LDL.LU R3, [R1+0x2c] ;  /* 0x00002c0001037983 */ /* 0x000f620000300800 */
[----:B------:R-:W1:Y:S03]  /*2cf0*/  LDCU.64 UR8, c[0x0][0x380] ;  /* 0x00007000ff0877ac */ /* 0x000e660008000a00 */
[----:B---3--:R-:W3:Y:S01]  /*2d00*/  LDL.LU R2, [R1+0x30] ;  /* 0x0000300001027983 */ /* 0x008ee20000300800 */
[----:B----4-:R-:W-:-:S05]  /*2d10*/  IMAD R0, R0, UR6, RZ ;  /* 0x0000000600007c24 */ /* 0x010fca000f8e02ff */
[----:B-----5:R-:W-:-:S05]  /*2d20*/  IADD3 R3, P0, PT, R0, R3, RZ ;  /* 0x0000000300037210 */ /* 0x020fca0007f1e0ff */
[----:B---3--:R-:W-:Y:S01]  /*2d30*/  IMAD.X R2, RZ, RZ, R2, P0 ;  /* 0x000000ffff027224 */ /* 0x008fe200000e0602 */
[----:B------:R3:W-:Y:S01]  /*2d40*/  STL [R1+0x2c], R3 ;  /* 0x00002c0301007387 */ /* 0x0007e20000100800 */
[----:B-1----:R-:W-:-:S03]  /*2d50*/  ISETP.GE.U32.AND P0, PT, R3, UR8, PT ;  /* 0x0000000803007c0c */ /* 0x002fc6000bf06070 */
[----:B------:R3:W-:Y:S01]  /*2d60*/  STL [R1+0x30], R2 ;  /* 0x0000300201007387 */ /* 0x0007e20000100800 */
[----:B------:R-:W-:-:S13]  /*2d70*/  ISETP.GE.AND.EX P0, PT, R2, UR9, PT, P0 ;  /* 0x0000000902007c0c */ /* 0x000fda000bf06300 */
[----:B---3--:R-:W-:Y:S05]  /*2d80*/  @!P0 BRA `(.L_x_150) ;  /* 0xffffffd400108947 */ /* 0x008fea000383ffff */
[----:B------:R-:W-:Y:S05]  /*2d90*/  EXIT ;  /* 0x000000000000794d */ /* 0x000fea0003800000 */
        .weak           $__internal_2_$__cuda_sm20_div_s64
        .type           $__internal_2_$__cuda_sm20_div_s64,@function
        .size           $__internal_2_$__cuda_sm20_div_s64,(.L_x_706 - $__internal_2_$__cuda_sm20_div_s64)
$__internal_2_$__cuda_sm20_div_s64:
        /* <DEDUP_REMOVED lines=18> */
[----:B------:R-:W-:Y:S02]  /*2ec0*/  IMAD.X R19, RZ, RZ, ~R15, P0 ;  /* 0x000000ffff137224 */ /* 0x000fe400000e0e0f */
[----:B------:R-:W-:Y:S02]  /*2ed0*/  IMAD.MOV.U32 R15, RZ, RZ, R12 ;  /* 0x000000ffff0f7224 */ /* 0x000fe400078e000c */
[-C--:B------:R-:W-:Y:S02]  /*2ee0*/  IMAD R21, R13, R19.reuse, RZ ;  /* 0x000000130d157224 */ /* 0x080fe400078e02ff */
[----:B------:R-:W-:-:S04]  /*2ef0*/  IMAD.WIDE.U32 R14, P0, R12, R19, R14 ;  /* 0x000000130c0e7225 */ /* 0x000fc8000780000e */
[----:B------:R-:W-:-:S04]  /*2f00*/  IMAD.HI.U32 R19, R13, R19, RZ ;  /* 0x000000130d137227 */ /* 0x000fc800078e00ff */
[----:B------:R-:W-:-:S04]  /*2f10*/  IMAD.HI.U32 R14, P1, R13, R17, R14 ;  /* 0x000000110d0e7227 */ /* 0x000fc8000782000e */
[----:B------:R-:W-:Y:S01]  /*2f20*/  IMAD.X R10, R19, 0x1, R13, P0 ;  /* 0x00000001130a7824 */ /* 0x000fe200000e060d */
[----:B------:R-:W-:Y:S02]  /*2f30*/  IADD3 R15, P2, PT, R21, R14, RZ ;  /* 0x0000000e150f7210 */ /* 0x000fe40007f5e0ff */
[----:B------:R-:W-:Y:S02]  /*2f40*/  IADD3 R21, P4, PT, RZ, -R16, RZ ;  /* 0x80000010ff157210 */ /* 0x000fe40007f9e0ff */
[----:B------:R-:W-:Y:S01]  /*2f50*/  IADD3.X R17, PT, PT, RZ, RZ, R10, P2, P1 ;  /* 0x000000ffff117210 */ /* 0x000fe200017e240a */
[----:B------:R-:W-:Y:S01]  /*2f60*/  IMAD.WIDE.U32 R12, R15, R6, RZ ;  /* 0x000000060f0c7225 */ /* 0x000fe200078e00ff */
[----:B------:R-:W-:-:S03]  /*2f70*/  SEL R21, R21, R16, !P3 ;  /* 0x0000001015157207 */ /* 0x000fc60005800000 */
[----:B------:R-:W-:Y:S01]  /*2f80*/  IMAD R10, R15, R7, R13 ;  /* 0x000000070f0a7224 */ /* 0x000fe200078e020d */
[----:B------:R-:W-:-:S03]  /*2f90*/  IADD3 R13, P0, PT, RZ, -R12, RZ ;  /* 0x8000000cff0d7210 */ /* 0x000fc60007f1e0ff */
[----:B------:R-:W-:Y:S02]  /*2fa0*/  IMAD R10, R17, R6, R10 ;  /* 0x00000006110a7224 */ /* 0x000fe400078e020a */
[----:B------:R-:W-:-:S04]  /*2fb0*/  IMAD.HI.U32 R14, R15, R13, RZ ;  /* 0x0000000d0f0e7227 */ /* 0x000fc800078e00ff */
[----:B------:R-:W-:-:S04]  /*2fc0*/  IMAD.X R10, RZ, RZ, ~R10, P0 ;  /* 0x000000ffff0a7224 */ /* 0x000fc800000e0e0a */
[----:B------:R-:W-:-:S04]  /*2fd0*/  IMAD.WIDE.U32 R14, P0, R15, R10, R14 ;  /* 0x0000000a0f0e7225 */ /* 0x000fc8000780000e */
[C---:B------:R-:W-:Y:S02]  /*2fe0*/  IMAD R12, R17.reuse, R10, RZ ;  /* 0x0000000a110c7224 */ /* 0x040fe400078e02ff */
[----:B------:R-:W-:-:S04]  /*2ff0*/  IMAD.HI.U32 R15, P1, R17, R13, R14 ;  /* 0x0000000d110f7227 */ /* 0x000fc8000782000e */
[----:B------:R-:W-:Y:S01]  /*3000*/  IMAD.X R14, RZ, RZ, ~R11, P4 ;  /* 0x000000ffff0e7224 */ /* 0x000fe200020e0e0b */
[----:B------:R-:W-:Y:S01]  /*3010*/  IADD3 R15, P2, PT, R12, R15, RZ ;  /* 0x0000000f0c0f7210 */ /* 0x000fe20007f5e0ff */
[----:B------:R-:W-:-:S03]  /*3020*/  IMAD.HI.U32 R10, R17, R10, RZ ;  /* 0x0000000a110a7227 */ /* 0x000fc600078e00ff */
[----:B------:R-:W-:Y:S01]  /*3030*/  SEL R14, R14, R11, !P3 ;  /* 0x0000000b0e0e7207 */ /* 0x000fe20005800000 */
[----:B------:R-:W-:Y:S01]  /*3040*/  IMAD.HI.U32 R12, R15, R21, RZ ;  /* 0x000000150f0c7227 */ /* 0x000fe200078e00ff */
[----:B------:R-:W-:-:S03]  /*3050*/  IADD3.X R17, PT, PT, R10, R17, RZ, P0, !PT ;  /* 0x000000110a117210 */ /* 0x000fc600007fe4ff */
[----:B------:R-:W-:Y:S01]  /*3060*/  IMAD.MOV.U32 R13, RZ, RZ, RZ ;  /* 0x000000ffff0d7224 */ /* 0x000fe200078e00ff */
[----:B------:R-:W-:Y:S01]  /*3070*/  IADD3.X R17, PT, PT, RZ, RZ, R17, P2, P1 ;  /* 0x000000ffff117210 */ /* 0x000fe200017e2411 */
[----:B------:R-:W-:-:S04]  /*3080*/  IMAD.WIDE.U32 R12, R15, R14, R12 ;  /* 0x0000000e0f0c7225 */ /* 0x000fc800078e000c */
[C---:B------:R-:W-:Y:S02]  /*3090*/  IMAD R15, R17.reuse, R14, RZ ;  /* 0x0000000e110f7224 */ /* 0x040fe400078e02ff */
[----:B------:R-:W-:-:S04]  /*30a0*/  IMAD.HI.U32 R12, P0, R17, R21, R12 ;  /* 0x00000015110c7227 */ /* 0x000fc8000780000c */
[----:B------:R-:W-:Y:S01]  /*30b0*/  IMAD.HI.U32 R10, R17, R14, RZ ;  /* 0x0000000e110a7227 */ /* 0x000fe200078e00ff */
[----:B------:R-:W-:-:S03]  /*30c0*/  IADD3 R15, P1, PT, R15, R12, RZ ;  /* 0x0000000c0f0f7210 */ /* 0x000fc60007f3e0ff */
[----:B------:R-:W-:Y:S02]  /*30d0*/  IMAD.X R10, RZ, RZ, R10, P0 ;  /* 0x000000ffff0a7224 */ /* 0x000fe400000e060a */
[----:B------:R-:W-:-:S04]  /*30e0*/  IMAD.WIDE.U32 R12, R15, R6, RZ ;  /* 0x000000060f0c7225 */ /* 0x000fc800078e00ff */
[----:B------:R-:W-:Y:S01]  /*30f0*/  IMAD.X R17, RZ, RZ, R10, P1 ;  /* 0x000000ffff117224 */ /* 0x000fe200008e060a */
[----:B------:R-:W-:Y:S01]  /*3100*/  IADD3 R21, P1, PT, -R12, R21, RZ ;  /* 0x000000150c157210 */ /* 0x000fe20007f3e1ff */
[----:B------:R-:W-:-:S03]  /*3110*/  IMAD R10, R15, R7, R13 ;  /* 0x000000070f0a7224 */ /* 0x000fc600078e020d */
[-C--:B------:R-:W-:Y:S01]  /*3120*/  ISETP.GE.U32.AND P0, PT, R21, R6.reuse, PT ;  /* 0x000000061500720c */ /* 0x080fe20003f06070 */
[----:B------:R-:W-:-:S04]  /*3130*/  IMAD R10, R17, R6, R10 ;  /* 0x00000006110a7224 */ /* 0x000fc800078e020a */
[----:B------:R-:W-:Y:S01]  /*3140*/  IMAD.X R23, R14, 0x1, ~R10, P1 ;  /* 0x000000010e177824 */ /* 0x000fe200008e0e0a */
[----:B------:R-:W-:Y:S02]  /*3150*/  IADD3 R13, P1, PT, R21, -R6, RZ ;  /* 0x80000006150d7210 */ /* 0x000fe40007f3e0ff */
[----:B------:R-:W-:Y:S02]  /*3160*/  IADD3 R10, P2, PT, R15, 0x1, RZ ;  /* 0x000000010f0a7810 */ /* 0x000fe40007f5e0ff */
[C---:B------:R-:W-:Y:S01]  /*3170*/  ISETP.GE.U32.AND.EX P0, PT, R23.reuse, R7, PT, P0 ;  /* 0x000000071700720c */ /* 0x040fe20003f06100 */
[----:B------:R-:W-:Y:S01]  /*3180*/  IMAD.X R19, R23, 0x1, ~R7, P1 ;  /* 0x0000000117137824 */ /* 0x000fe200008e0e07 */
[----:B------:R-:W-:Y:S02]  /*3190*/  IADD3.X R12, PT, PT, RZ, R17, RZ, P2, !PT ;  /* 0x00000011ff0c7210 */ /* 0x000fe400017fe4ff */
[----:B------:R-:W-:Y:S02]  /*31a0*/  SEL R13, R13, R21, P0 ;  /* 0x000000150d0d7207 */ /* 0x000fe40000000000 */
[----:B------:R-:W-:-:S02]  /*31b0*/  SEL R15, R10, R15, P0 ;  /* 0x0000000f0a0f7207 */ /* 0x000fc40000000000 */
[----:B------:R-:W-:Y:S02]  /*31c0*/  SEL R19, R19, R23, P0 ;  /* 0x0000001713137207 */ /* 0x000fe40000000000 */
[----:B------:R-:W-:Y:S02]  /*31d0*/  ISETP.GE.U32.AND P1, PT, R13, R6, PT ;  /* 0x000000060d00720c */ /* 0x000fe40003f26070 */
[----:B------:R-:W-:Y:S02]  /*31e0*/  SEL R6, R12, R17, P0 ;  /* 0x000000110c067207 */ /* 0x000fe40000000000 */
[----:B------:R-:W-:Y:S02]  /*31f0*/  IADD3 R22, P2, PT, R15, 0x1, RZ ;  /* 0x000000010f167810 */ /* 0x000fe40007f5e0ff */
[----:B------:R-:W-:Y:S02]  /*3200*/  ISETP.GE.U32.AND.EX P0, PT, R19, R7, PT, P1 ;  /* 0x000000071300720c */ /* 0x000fe40003f06110 */
[----:B------:R-:W-:Y:S01]  /*3210*/  LOP3.LUT R10, R8, R11, RZ, 0x3c, !PT ;  /* 0x0000000b080a7212 */ /* 0x000fe200078e3cff */
[----:B------:R-:W-:Y:S01]  /*3220*/  IMAD.X R23, RZ, RZ, R6, P2 ;  /* 0x000000ffff177224 */ /* 0x000fe200010e0606 */
[----:B------:R-:W-:-:S02]  /*3230*/  SEL R22, R22, R15, P0 ;  /* 0x0000000f16167207 */ /* 0x000fc40000000000 */
[----:B------:R-:W-:Y:S02]  /*3240*/  ISETP.GE.AND P1, PT, R10, RZ, PT ;  /* 0x000000ff0a00720c */ /* 0x000fe40003f26270 */
[----:B------:R-:W-:Y:S02]  /*3250*/  SEL R23, R23, R6, P0 ;  /* 0x0000000617177207 */ /* 0x000fe40000000000 */
[-C--:B------:R-:W-:Y:S02]  /*3260*/  IADD3 R7, P2, PT, RZ, -R22.reuse, RZ ;  /* 0x80000016ff077210 */ /* 0x080fe40007f5e0ff */
[----:B------:R-:W-:Y:S02]  /*3270*/  ISETP.NE.U32.AND P0, PT, R9, RZ, PT ;  /* 0x000000ff0900720c */ /* 0x000fe40003f05070 */
[----:B------:R-:W-:Y:S01]  /*3280*/  SEL R22, R7, R22, !P1 ;  /* 0x0000001607167207 */ /* 0x000fe20004800000 */
[----:B------:R-:W-:Y:S01]  /*3290*/  IMAD.X R6, RZ, RZ, ~R23, P2 ;  /* 0x000000ffff067224 */ /* 0x000fe200010e0e17 */
[----:B------:R-:W-:Y:S01]  /*32a0*/  ISETP.NE.AND.EX P0, PT, R8, RZ, PT, P0 ;  /* 0x000000ff0800720c */ /* 0x000fe20003f05300 */
[----:B------:R-:W-:-:S03]  /*32b0*/  IMAD.MOV.U32 R7, RZ, RZ, 0x0 ;  /* 0x00000000ff077424 */ /* 0x000fc600078e00ff */
[----:B------:R-:W-:Y:S01]  /*32c0*/  SEL R23, R6, R23, !P1 ;  /* 0x0000001706177207 */ /* 0x000fe20004800000 */
[----:B------:R-:W-:Y:S01]  /*32d0*/  IMAD.MOV.U32 R6, RZ, RZ, R2 ;  /* 0x000000ffff067224 */ /* 0x000fe200078e0002 */
[----:B------:R-:W-:Y:S02]  /*32e0*/  SEL R22, R22, 0xffffffff, P0 ;  /* 0xffffffff16167807 */ /* 0x000fe40000000000 */
[----:B------:R-:W-:Y:S01]  /*32f0*/  SEL R23, R23, 0xffffffff, P0 ;  /* 0xffffffff17177807 */ /* 0x000fe20000000000 */
[----:B------:R-:W-:Y:S06]  /*3300*/  RET.REL.NODEC R6 `(_ZN2at6native13im2col_kernelIN3c108BFloat16EEEvlPKT_llllllllllllPS4_) ;  /* 0xffffffcc063c7950 */ /* 0x000fec0003c3ffff */
.L_x_151:
        /* <DEDUP_REMOVED lines=15> */
.L_x_706:


//--------------------- .text._ZN2at6native14vol2col_kernelIN3c108BFloat16EEEvlPKT_iiiiiiiiiiiiiiiiiiPS4_ --------------------------
	.section	.text._ZN2at6native14vol2col_kernelIN3c108BFloat16EEEvlPKT_iiiiiiiiiiiiiiiiiiPS4_,"ax",@progbits
	.align	128
        .global         _ZN2at6native14vol2col_kernelIN3c108BFloat16EEEvlPKT_iiiiiiiiiiiiiiiiiiPS4_
        .type           _ZN2at6native14vol2col_kernelIN3c108BFloat16EEEvlPKT_iiiiiiiiiiiiiiiiiiPS4_,@function
        .size           _ZN2at6native14vol2col_kernelIN3c108BFloat16EEEvlPKT_iiiiiiiiiiiiiiiiiiPS4_,(.L_x_707 - _ZN2at6native14vol2col_kernelIN3c108BFloat16EEEvlPKT_iiiiiiiiiiiiiiiiiiPS4_)
        .other          _ZN2at6native14vol2col_kernelIN3c108BFloat16EEEvlPKT_iiiiiiiiiiiiiiiiiiPS4_,@"STO_CUDA_ENTRY STV_DEFAULT"
_ZN2at6native14vol2col_kernelIN3c108BFloat16EEEvlPKT_iiiiiiiiiiiiiiiiiiPS4_:
.text._ZN2at6native14vol2col_kernelIN3c108BFloat16EEEvlPKT_iiiiiiiiiiiiiiiiiiPS4_:
        /* <DEDUP_REMOVED lines=10> */
[----:B------:R-:W0:Y:S01]  /*00a0*/  LDC.64 R6, c[0x0][0x3a0] ;  /* 0x0000e800ff067b82 */ /* 0x000e220000000a00 */
[----:B------:R-:W0:Y:S02]  /*00b0*/  LDCU UR4, c[0x0][0x39c] ;  /* 0x00007380ff0477ac */ /* 0x000e240008000800 */
[----:B0-----:R-:W-:-:S04]  /*00c0*/  VIMNMX3 R0, R6, UR4, R7, PT ;  /* 0x0000000406007c0f */ /* 0x001fc8000b800107 */
[----:B------:R-:W-:-:S13]  /*00d0*/  ISETP.GE.AND P0, PT, R0, 0x1, PT ;  /* 0x000000010000780c */ /* 0x000fda0003f06270 */
[----:B------:R-:W-:Y:S05]  /*00e0*/  @!P0 EXIT ;  /* 0x000000000000894d */ /* 0x000fea0003800000 */
[----:B------:R-:W0:Y:S01]  /*00f0*/  LDC.64 R4, c[0x0][0x3d0] ;  /* 0x0000f400ff047b82 */ /* 0x000e220000000a00 */
[----:B------:R-:W1:Y:S01]  /*0100*/  LDCU.64 UR12, c[0x0][0x3c8] ;  /* 0x00007900ff0c77ac */ /* 0x000e620008000a00 */
[----:B------:R-:W-:Y:S01]  /*0110*/  IMAD.MOV.U32 R0, RZ, RZ, R2 ;  /* 0x000000ffff007224 */ /* 0x000fe200078e0002 */
[C---:B------:R-:W-:Y:S01]  /*0120*/  LOP3.LUT R6, R7.reuse, 0x3, RZ, 0xc0, !PT ;  /* 0x0000000307067812 */ /* 0x040fe200078ec0ff */
[----:B------:R-:W2:Y:S01]  /*0130*/  LDCU.64 UR6, c[0x0][0x3d8] ;  /* 0x00007b00ff0677ac */ /* 0x000ea20008000a00 */
[----:B------:R-:W3:Y:S01]  /*0140*/  LDCU.64 UR8, c[0x0][0x388] ;  /* 0x00007100ff0877ac */ /* 0x000ee20008000a00 */
[----:B------:R-:W4:Y:S01]  /*0150*/  LDCU.64 UR4, c[0x0][0x390] ;  /* 0x00007200ff0477ac */ /* 0x000f220008000a00 */
[----:B------:R-:W5:Y:S01]  /*0160*/  LDCU UR15, c[0x0][0x398] ;  /* 0x00007300ff0f77ac */ /* 0x000f620008000800 */
[----:B-1----:R-:W-:Y:S01]  /*0170*/  USHF.L.U32 UR21, UR12, 0x1, URZ ;  /* 0x000000010c157899 */ /* 0x002fe200080006ff */
[----:B--2---:R-:W-:Y:S01]  /*0180*/  IMAD.U32 R36, RZ, RZ, UR6 ;  /* 0x00000006ff247e24 */ /* 0x004fe2000f8e00ff */
[----:B------:R-:W-:Y:S01]  /*0190*/  UIMAD UR28, UR12, 0x3, URZ ;  /* 0x000000030c1c78a4 */ /* 0x000fe2000f8e02ff */
[----:B0-----:R-:W-:Y:S01]  /*01a0*/  IMAD R4, R4, UR13, RZ ;  /* 0x0000000d04047c24 */ /* 0x001fe2000f8e02ff */
[----:B------:R-:W-:Y:S01]  /*01b0*/  USHF.L.U32 UR29, UR12, 0x2, URZ ;  /* 0x000000020c1d7899 */ /* 0x000fe200080006ff */
[----:B------:R-:W-:Y:S01]  /*01c0*/  IMAD.U32 R37, RZ, RZ, UR7 ;  /* 0x00000007ff257e24 */ /* 0x000fe2000f8e00ff */
[----:B------:R-:W-:Y:S01]  /*01d0*/  UIMAD UR30, UR12, 0x5, URZ ;  /* 0x000000050c1e78a4 */ /* 0x000fe2000f8e02ff */
[----:B------:R-:W-:Y:S01]  /*01e0*/  IMAD R2, R4, R5, RZ ;  /* 0x0000000504027224 */ /* 0x000fe200078e02ff */
[C---:B------:R-:W-:Y:S01]  /*01f0*/  LOP3.LUT R4, R7.reuse, 0x7ffffff8, RZ, 0xc0, !PT ;  /* 0x7ffffff807047812 */ /* 0x040fe200078ec0ff */
[----:B---3--:R-:W-:Y:S01]  /*0200*/  IMAD.U32 R22, RZ, RZ, UR8 ;  /* 0x00000008ff167e24 */ /* 0x008fe2000f8e00ff */
[----:B------:R-:W-:Y:S01]  /*0210*/  LOP3.LUT R5, R7, 0x7, RZ, 0xc0, !PT ;  /* 0x0000000707057812 */ /* 0x000fe200078ec0ff */
[----:B------:R-:W-:Y:S01]  /*0220*/  IMAD.U32 R23, RZ, RZ, UR9 ;  /* 0x00000009ff177e24 */ /* 0x000fe2000f8e00ff */
[----:B------:R-:W-:Y:S01]  /*0230*/  UIMAD UR31, UR12, 0x6, URZ ;  /* 0x000000060c1f78a4 */ /* 0x000fe2000f8e02ff */
[----:B------:R-:W-:Y:S01]  /*0240*/  IMAD.MOV R7, RZ, RZ, -R4 ;  /* 0x000000ffff077224 */ /* 0x000fe200078e0a04 */
[----:B------:R-:W-:Y:S01]  /*0250*/  UIMAD UR12, UR12, 0x7, URZ ;  /* 0x000000070c0c78a4 */ /* 0x000fe2000f8e02ff */
[----:B------:R-:W0:Y:S01]  /*0260*/  LDCU.64 UR22, c[0x0][0x358] ;  /* 0x00006b00ff1677ac */ /* 0x000e220008000a00 */
[----:B----4-:R-:W-:-:S02]  /*0270*/  USHF.R.S32.HI UR13, URZ, 0x1f, UR4 ;  /* 0x0000001fff0d7899 */ /* 0x010fc40008011404 */
[----:B------:R-:W-:Y:S02]  /*0280*/  USHF.R.S32.HI UR14, URZ, 0x1f, UR5 ;  /* 0x0000001fff0e7899 */ /* 0x000fe40008011405 */
[----:B-----5:R-:W-:-:S12]  /*0290*/  USHF.R.S32.HI UR15, URZ, 0x1f, UR15 ;  /* 0x0000001fff0f7899 */ /* 0x020fd8000801140f */
.L_x_174:
[----:B-1----:R-:W1:Y:S01]  /*02a0*/  LDC R14, c[0x0][0x3d4] ;  /* 0x0000f500ff0e7b82 */ /* 0x002e620000000800 */
[----:B------:R-:W-:Y:S01]  /*02b0*/  BSSY.RECONVERGENT B0, `(.L_x_152) ;  /* 0x000002d000007945 */ /* 0x000fe20003800200 */
[----:B-123--:R-:W-:-:S04]  /*02c0*/  SHF.R.S32.HI R21, RZ, 0x1f, R14 ;  /* 0x0000001fff157819 */ /* 0x00efc8000001140e */
[----:B------:R-:W-:-:S04]  /*02d0*/  LOP3.LUT R8, R3, R21, RZ, 0xfc, !PT ;  /* 0x0000001503087212 */ /* 0x000fc800078efcff */
[----:B------:R-:W-:-:S13]  /*02e0*/  ISETP.NE.U32.AND P0, PT, R8, RZ, PT ;  /* 0x000000ff0800720c */ /* 0x000fda0003f05070 */
[----:B0-----:R-:W-:Y:S05]  /*02f0*/  @P0 BRA `(.L_x_153) ;  /* 0x00000000005c0947 */ /* 0x001fea0003800000 */
[----:B------:R-:W1:Y:S01]  /*0300*/  I2F.U32.RP R10, R14 ;  /* 0x0000000e000a7306 */ /* 0x000e620000209000 */
[----:B------:R-:W-:Y:S01]  /*0310*/  ISETP.NE.U32.AND P2, PT, R14, RZ, PT ;  /* 0x000000ff0e00720c */ /* 0x000fe20003f45070 */
[----:B------:R-:W-:-:S06]  /*0320*/  IMAD.MOV.U32 R13, RZ, RZ, RZ ;  /* 0x000000ffff0d7224 */ /* 0x000fcc00078e00ff */
[----:B-1----:R-:W1:Y:S02]  /*0330*/  MUFU.RCP R10, R10 ;  /* 0x0000000a000a7308 */ /* 0x002e640000001000 */
[----:B-1----:R-:W-:-:S06]  /*0340*/  IADD3 R8, PT, PT, R10, 0xffffffe, RZ ;  /* 0x0ffffffe0a087810 */ /* 0x002fcc0007ffe0ff */
[----:B------:R1:W2:Y:S02]  /*0350*/  F2I.FTZ.U32.TRUNC.NTZ R9, R8 ;  /* 0x0000000800097305 */ /* 0x0002a4000021f000 */
[----:B-1----:R-:W-:Y:S02]  /*0360*/  IMAD.MOV.U32 R8, RZ, RZ, RZ ;  /* 0x000000ffff087224 */ /* 0x002fe400078e00ff */
[----:B--2---:R-:W-:-:S04]  /*0370*/  IMAD.MOV R11, RZ, RZ, -R9 ;  /* 0x000000ffff0b7224 */ /* 0x004fc800078e0a09 */
[----:B------:R-:W-:-:S04]  /*0380*/  IMAD R11, R11, R14, RZ ;  /* 0x0000000e0b0b7224 */ /* 0x000fc800078e02ff */
[----:B------:R-:W-:-:S06]  /*0390*/  IMAD.HI.U32 R9, R9, R11, R8 ;  /* 0x0000000b09097227 */ /* 0x000fcc00078e0008 */
[----:B------:R-:W-:-:S04]  /*03a0*/  IMAD.HI.U32 R12, R9, R0, RZ ;  /* 0x00000000090c7227 */ /* 0x000fc800078e00ff */
[----:B------:R-:W-:-:S04]  /*03b0*/  IMAD.MOV R9, RZ, RZ, -R12 ;  /* 0x000000ffff097224 */ /* 0x000fc800078e0a0c */
[----:B------:R-:W-:-:S05]  /*03c0*/  IMAD R9, R14, R9, R0 ;  /* 0x000000090e097224 */ /* 0x000fca00078e0200 */
[----:B------:R-:W-:-:S13]  /*03d0*/  ISETP.GE.U32.AND P0, PT, R9, R14, PT ;  /* 0x0000000e0900720c */ /* 0x000fda0003f06070 */
[----:B------:R-:W-:Y:S02]  /*03e0*/  @P0 IMAD.IADD R9, R9, 0x1, -R14 ;  /* 0x0000000109090824 */ /* 0x000fe400078e0a0e */
[----:B------:R-:W-:-:S03]  /*03f0*/  @P0 VIADD R12, R12, 0x1 ;  /* 0x000000010c0c0836 */ /* 0x000fc60000000000 */
[----:B------:R-:W-:Y:S01]  /*0400*/  ISETP.GE.U32.AND P1, PT, R9, R14, PT ;  /* 0x0000000e0900720c */ /* 0x000fe20003f26070 */
[----:B------:R-:W-:-:S12]  /*0410*/  IMAD.MOV.U32 R9, RZ, RZ, RZ ;  /* 0x000000ffff097224 */ /* 0x000fd800078e00ff */
[----:B------:R-:W-:Y:S01]  /*0420*/  @P1 VIADD R12, R12, 0x1 ;  /* 0x000000010c0c1836 */ /* 0x000fe20000000000 */
[----:B------:R-:W-:-:S04]  /*0430*/  @!P2 LOP3.LUT R12, RZ, R14, RZ, 0x33, !PT ;  /* 0x0000000eff0ca212 */ /* 0x000fc800078e33ff */
[----:B------:R-:W-:-:S05]  /*0440*/  IADD3 R11, PT, PT, -R12, RZ, RZ ;  /* 0x000000ff0c0b7210 */ /* 0x000fca0007ffe1ff */
[----:B------:R-:W-:Y:S01]  /*0450*/  IMAD R8, R14, R11, R0 ;  /* 0x0000000b0e087224 */ /* 0x000fe200078e0200 */
[----:B------:R-:W-:Y:S06]  /*0460*/  BRA `(.L_x_154) ;  /* 0x0000000000447947 */ /* 0x000fec0003800000 */
.L_x_153:
[----:B------:R-:W1:Y:S01]  /*0470*/  LDCU UR4, c[0x0][0x3d4] ;  /* 0x00007a80ff0477ac */ /* 0x000e620008000800 */
[----:B------:R-:W-:Y:S01]  /*0480*/  IMAD.MOV.U32 R26, RZ, RZ, R0 ;  /* 0x000000ffff1a7224 */ /* 0x000fe200078e0000 */
[----:B------:R-:W-:Y:S01]  /*0490*/  MOV R20, 0x4d0 ;  /* 0x000004d000147802 */ /* 0x000fe20000000f00 */
[----:B------:R-:W-:Y:S02]  /*04a0*/  IMAD.MOV.U32 R25, RZ, RZ, R3 ;  /* 0x000000ffff197224 */ /* 0x000fe400078e0003 */
[----:B-1----:R-:W-:-:S07]  /*04b0*/  IMAD.U32 R24, RZ, RZ, UR4 ;  /* 0x00000004ff187e24 */ /* 0x002fce000f8e00ff */
[----:B0-----:R-:W-:Y:S05]  /*04c0*/  CALL.REL.NOINC `($__internal_3_$__cuda_sm20_div_s64) ;  /* 0x00000020001c7944 */ /* 0x001fea0003c00000 */
[----:B------:R-:W0:Y:S01]  /*04d0*/  LDCU UR4, c[0x0][0x3d4] ;  /* 0x00007a80ff0477ac */ /* 0x000e220008000800 */
[----:B------:R-:W-:Y:S01]  /*04e0*/  IADD3 R11, P0, PT, RZ, -R16, RZ ;  /* 0x80000010ff0b7210 */ /* 0x000fe20007f1e0ff */
[----:B------:R-:W-:Y:S01]  /*04f0*/  IMAD.MOV.U32 R9, RZ, RZ, R3 ;  /* 0x000000ffff097224 */ /* 0x000fe200078e0003 */
[----:B------:R-:W-:Y:S01]  /*0500*/  MOV R8, R0 ;  /* 0x0000000000087202 */ /* 0x000fe20000000f00 */
[----:B------:R-:W-:Y:S02]  /*0510*/  IMAD.MOV.U32 R12, RZ, RZ, R16 ;  /* 0x000000ffff0c7224 */ /* 0x000fe400078e0010 */
[--C-:B------:R-:W-:Y:S02]  /*0520*/  IMAD.X R10, RZ, RZ, ~R17.reuse, P0 ;  /* 0x000000ffff0a7224 */ /* 0x100fe400000e0e11 */
[----:B------:R-:W-:Y:S02]  /*0530*/  IMAD.MOV.U32 R13, RZ, RZ, R17 ;  /* 0x000000ffff0d7224 */ /* 0x000fe400078e0011 */
[----:B0-----:R-:W-:-:S02]  /*0540*/  IMAD R10, R10, UR4, RZ ;  /* 0x000000040a0a7c24 */ /* 0x001fc4000f8e02ff */
[----:B------:R-:W-:-:S04]  /*0550*/  IMAD.WIDE.U32 R8, R11, UR4, R8 ;  /* 0x000000040b087c25 */ /* 0x000fc8000f8e0008 */
[----:B------:R-:W-:-:S04]  /*0560*/  IMAD R21, R21, R11, R10 ;  /* 0x0000000b15157224 */ /* 0x000fc800078e020a */
[----:B------:R-:W-:-:S07]  /*0570*/  IMAD.IADD R9, R9, 0x1, R21 ;  /* 0x0000000109097824 */ /* 0x000fce00078e0215 */
.L_x_154:
[----:B0-----:R-:W-:Y:S05]  /*0580*/  BSYNC.RECONVERGENT B0 ;  /* 0x0000000000007941 */ /* 0x001fea0003800200 */
.L_x_152:
[----:B------:R-:W0:Y:S01]  /*0590*/  LDC R16, c[0x0][0x3d0] ;  /* 0x0000f400ff107b82 */ /* 0x000e220000000800 */
[----:B------:R-:W-:Y:S01]  /*05a0*/  BSSY.RECONVERGENT B0, `(.L_x_155) ;  /* 0x000002c000007945 */ /* 0x000fe20003800200 */
[----:B0-----:R-:W-:-:S04]  /*05b0*/  SHF.R.S32.HI R15, RZ, 0x1f, R16 ;  /* 0x0000001fff0f7819 */ /* 0x001fc80000011410 */
[----:B------:R-:W-:-:S04]  /*05c0*/  LOP3.LUT R10, R13, R15, RZ, 0xfc, !PT ;  /* 0x0000000f0d0a7212 */ /* 0x000fc800078efcff */
[----:B------:R-:W-:-:S13]  /*05d0*/  ISETP.NE.U32.AND P0, PT, R10, RZ, PT ;  /* 0x000000ff0a00720c */ /* 0x000fda0003f05070 */
[----:B------:R-:W-:Y:S05]  /*05e0*/  @P0 BRA `(.L_x_156) ;  /* 0x00000000005c0947 */ /* 0x000fea0003800000 */
[----:B------:R-:W0:Y:S01]  /*05f0*/  I2F.U32.RP R13, R16 ;  /* 0x00000010000d7306 */ /* 0x000e220000209000 */
[----:B------:R-:W-:-:S07]  /*0600*/  ISETP.NE.U32.AND P2, PT, R16, RZ, PT ;  /* 0x000000ff1000720c */ /* 0x000fce0003f45070 */
[----:B0-----:R-:W0:Y:S02]  /*0610*/  MUFU.RCP R13, R13 ;  /* 0x0000000d000d7308 */ /* 0x001e240000001000 */
[----:B0-----:R-:W-:Y:S02]  /*0620*/  VIADD R10, R13, 0xffffffe ;  /* 0x0ffffffe0d0a7836 */ /* 0x001fe40000000000 */
[----:B------:R-:W-:-:S04]  /*0630*/  IMAD.MOV.U32 R13, RZ, RZ, RZ ;  /* 0x000000ffff0d7224 */ /* 0x000fc800078e00ff */
[----:B------:R0:W1:Y:S02]  /*0640*/  F2I.FTZ.U32.TRUNC.NTZ R11, R10 ;  /* 0x0000000a000b7305 */ /* 0x000064000021f000 */
[----:B0-----:R-:W-:Y:S02]  /*0650*/  HFMA2 R10, -RZ, RZ, 0, 0 ;  /* 0x00000000ff0a7431 */ /* 0x001fe400000001ff */
[----:B-1----:R-:W-:-:S04]  /*0660*/  IMAD.MOV R15, RZ, RZ, -R11 ;  /* 0x000000ffff0f7224 */ /* 0x002fc800078e0a0b */
[----:B------:R-:W-:-:S04]  /*0670*/  IMAD R15, R15, R16, RZ ;  /* 0x000000100f0f7224 */ /* 0x000fc800078e02ff */
[----:B------:R-:W-:Y:S01]  /*0680*/  IMAD.HI.U32 R11, R11, R15, R10 ;  /* 0x0000000f0b0b7227 */ /* 0x000fe200078e000a */
[----:B------:R-:W-:-:S05]  /*0690*/  MOV R15, RZ ;  /* 0x000000ff000f7202 */ /* 0x000fca0000000f00 */
[----:B------:R-:W-:-:S04]  /*06a0*/  IMAD.HI.U32 R14, R11, R12, RZ ;  /* 0x0000000c0b0e7227 */ /* 0x000fc800078e00ff */
[----:B------:R-:W-:-:S04]  /*06b0*/  IMAD.MOV R11, RZ, RZ, -R14 ;  /* 0x000000ffff0b7224 */ /* 0x000fc800078e0a0e */
[----:B------:R-:W-:-:S05]  /*06c0*/  IMAD R11, R16, R11, R12 ;  /* 0x0000000b100b7224 */ /* 0x000fca00078e020c */
[----:B------:R-:W-:-:S13]  /*06d0*/  ISETP.GE.U32.AND P0, PT, R11, R16, PT ;  /* 0x000000100b00720c */ /* 0x000fda0003f06070 */
[----:B------:R-:W-:Y:S02]  /*06e0*/  @P0 IMAD.IADD R11, R11, 0x1, -R16 ;  /* 0x000000010b0b0824 */ /* 0x000fe400078e0a10 */
[----:B------:R-:W-:-:S03]  /*06f0*/  @P0 VIADD R14, R14, 0x1 ;  /* 0x000000010e0e0836 */ /* 0x000fc60000000000 */
[----:B------:R-:W-:-:S13]  /*0700*/  ISETP.GE.U32.AND P1, PT, R11, R16, PT ;  /* 0x000000100b00720c */ /* 0x000fda0003f26070 */
[----:B------:R-:W-:Y:S01]  /*0710*/  @P1 VIADD R14, R14, 0x1 ;  /* 0x000000010e0e1836 */ /* 0x000fe20000000000 */
[----:B------:R-:W-:-:S05]  /*0720*/  @!P2 LOP3.LUT R14, RZ, R16, RZ, 0x33, !PT ;  /* 0x00000010ff0ea212 */ /* 0x000fca00078e33ff */
[----:B------:R-:W-:-:S04]  /*0730*/  IMAD.MOV R11, RZ, RZ, -R14 ;  /* 0x000000ffff0b7224 */ /* 0x000fc800078e0a0e */
[----:B------:R-:W-:Y:S01]  /*0740*/  IMAD R12, R16, R11, R12 ;  /* 0x0000000b100c7224 */ /* 0x000fe200078e020c */
[----:B------:R-:W-:Y:S06]  /*0750*/  BRA `(.L_x_157) ;  /* 0x0000000000407947 */ /* 0x000fec0003800000 */
.L_x_156:
[----:B------:R-:W0:Y:S01]  /*0760*/  LDCU UR4, c[0x0][0x3d0] ;  /* 0x00007a00ff0477ac */ /* 0x000e220008000800 */
[----:B------:R-:W-:Y:S01]  /*0770*/  IMAD.MOV.U32 R26, RZ, RZ, R12 ;  /* 0x000000ffff1a7224 */ /* 0x000fe200078e000c */
[----:B------:R-:W-:Y:S01]  /*0780*/  MOV R20, 0x7d0 ;  /* 0x000007d000147802 */ /* 0x000fe20000000f00 */
[----:B------:R-:W-:Y:S02]  /*0790*/  IMAD.MOV.U32 R25, RZ, RZ, R13 ;  /* 0x000000ffff197224 */ /* 0x000fe400078e000d */
[----:B------:R-:W-:Y:S02]  /*07a0*/  IMAD.MOV.U32 R21, RZ, RZ, R15 ;  /* 0x000000ffff157224 */ /* 0x000fe400078e000f */
[----:B0-----:R-:W-:-:S07]  /*07b0*/  IMAD.U32 R24, RZ, RZ, UR4 ;  /* 0x00000004ff187e24 */ /* 0x001fce000f8e00ff */
[----:B------:R-:W-:Y:S05]  /*07c0*/  CALL.REL.NOINC `($__internal_3_$__cuda_sm20_div_s64) ;  /* 0x0000001c005c7944 */ /* 0x000fea0003c00000 */
[----:B------:R-:W0:Y:S01]  /*07d0*/  LDCU UR4, c[0x0][0x3d0] ;  /* 0x00007a00ff0477ac */ /* 0x000e220008000800 */
[-C--:B------:R-:W-:Y:S02]  /*07e0*/  IADD3 R11, P0, PT, RZ, -R16.reuse, RZ ;  /* 0x80000010ff0b7210 */ /* 0x080fe40007f1e0ff */
[----:B------:R-:W-:-:S03]  /*07f0*/  MOV R14, R16 ;  /* 0x00000010000e7202 */ /* 0x000fc60000000f00 */
[----:B------:R-:W-:-:S04]  /*0800*/  IMAD.X R10, RZ, RZ, ~R17, P0 ;  /* 0x000000ffff0a7224 */ /* 0x000fc800000e0e11 */
[----:B0-----:R-:W-:Y:S02]  /*0810*/  IMAD R10, R10, UR4, RZ ;  /* 0x000000040a0a7c24 */ /* 0x001fe4000f8e02ff */
[----:B------:R-:W-:-:S04]  /*0820*/  IMAD.WIDE.U32 R12, R11, UR4, R12 ;  /* 0x000000040b0c7c25 */ /* 0x000fc8000f8e000c */
[----:B------:R-:W-:-:S04]  /*0830*/  IMAD R15, R15, R11, R10 ;  /* 0x0000000b0f0f7224 */ /* 0x000fc800078e020a */
[----:B------:R-:W-:Y:S02]  /*0840*/  IMAD.IADD R13, R13, 0x1, R15 ;  /* 0x000000010d0d7824 */ /* 0x000fe400078e020f */
[----:B------:R-:W-:-:S07]  /*0850*/  IMAD.MOV.U32 R15, RZ, RZ, R17 ;  /* 0x000000ffff0f7224 */ /* 0x000fce00078e0011 */
.L_x_157:
[----:B------:R-:W-:Y:S05]  /*0860*/  BSYNC.RECONVERGENT B0 ;  /* 0x0000000000007941 */ /* 0x000fea0003800200 */
.L_x_155:
[----:B------:R-:W0:Y:S01]  /*0870*/  LDCU UR4, c[0x0][0x3cc] ;  /* 0x00007980ff0477ac */ /* 0x000e220008000800 */
[----:B------:R-:W-:Y:S01]  /*0880*/  BSSY.RECONVERGENT B0, `(.L_x_158) ;  /* 0x0000030000007945 */ /* 0x000fe20003800200 */
[----:B0-----:R-:W-:-:S05]  /*0890*/  IMAD.U32 R29, RZ, RZ, UR4 ;  /* 0x00000004ff1d7e24 */ /* 0x001fca000f8e00ff */
[----:B------:R-:W-:-:S04]  /*08a0*/  SHF.R.S32.HI R21, RZ, 0x1f, R29 ;  /* 0x0000001fff157819 */ /* 0x000fc8000001141d */
[----:B------:R-:W-:-:S04]  /*08b0*/  LOP3.LUT R10, R15, R21, RZ, 0xfc, !PT ;  /* 0x000000150f0a7212 */ /* 0x000fc800078efcff */
[----:B------:R-:W-:-:S13]  /*08c0*/  ISETP.NE.U32.AND P0, PT, R10, RZ, PT ;  /* 0x000000ff0a00720c */ /* 0x000fda0003f05070 */
[----:B------:R-:W-:Y:S05]  /*08d0*/  @P0 BRA `(.L_x_159) ;  /* 0x0000000000600947 */ /* 0x000fea0003800000 */
[----:B------:R-:W0:Y:S01]  /*08e0*/  I2F.U32.RP R15, R29 ;  /* 0x0000001d000f7306 */ /* 0x000e220000209000 */
[----:B------:R-:W-:Y:S01]  /*08f0*/  ISETP.NE.U32.AND P2, PT, R29, RZ, PT ;  /* 0x000000ff1d00720c */ /* 0x000fe20003f45070 */
[----:B------:R-:W-:-:S06]  /*0900*/  IMAD.MOV.U32 R19, RZ, RZ, RZ ;  /* 0x000000ffff137224 */ /* 0x000fcc00078e00ff */
[----:B0-----:R-:W0:Y:S02]  /*0910*/  MUFU.RCP R15, R15 ;  /* 0x0000000f000f7308 */ /* 0x001e240000001000 */
[----:B0-----:R-:W-:-:S06]  /*0920*/  VIADD R10, R15, 0xffffffe ;  /* 0x0ffffffe0f0a7836 */ /* 0x001fcc0000000000 */
[----:B------:R0:W1:Y:S02]  /*0930*/  F2I.FTZ.U32.TRUNC.NTZ R11, R10 ;  /* 0x0000000a000b7305 */ /* 0x000064000021f000 */
[----:B0-----:R-:W-:Y:S02]  /*0940*/  IMAD.MOV.U32 R10, RZ, RZ, RZ ;  /* 0x000000ffff0a7224 */ /* 0x001fe400078e00ff */
[----:B-1----:R-:W-:-:S04]  /*0950*/  IMAD.MOV R16, RZ, RZ, -R11 ;  /* 0x000000ffff107224 */ /* 0x002fc800078e0a0b */
[----:B------:R-:W-:-:S04]  /*0960*/  IMAD R17, R16, R29, RZ ;  /* 0x0000001d10117224 */ /* 0x000fc800078e02ff */
        /* <DEDUP_REMOVED lines=11> */
[----:B------:R-:W-:Y:S02]  /*0a20*/  IMAD R10, R29, R15, R14 ;  /* 0x0000000f1d0a7224 */ /* 0x000fe400078e020e */
[----:B------:R-:W-:Y:S02]  /*0a30*/  IMAD.MOV.U32 R14, RZ, RZ, R11 ;  /* 0x000000ffff0e7224 */ /* 0x000fe400078e000b */
[----:B------:R-:W-:Y:S01]  /*0a40*/  IMAD.MOV.U32 R15, RZ, RZ, RZ ;  /* 0x000000ffff0f7224 */ /* 0x000fe200078e00ff */
[----:B------:R-:W-:Y:S06]  /*0a50*/  BRA `(.L_x_160) ;  /* 0x0000000000487947 */ /* 0x000fec0003800000 */
.L_x_159:
[----:B------:R-:W0:Y:S01]  /*0a60*/  LDCU UR4, c[0x0][0x3cc] ;  /* 0x00007980ff0477ac */ /* 0x000e220008000800 */
[----:B------:R-:W-:Y:S01]  /*0a70*/  MOV R26, R14 ;  /* 0x0000000e001a7202 */ /* 0x000fe20000000f00 */
[----:B------:R-:W-:Y:S01]  /*0a80*/  IMAD.MOV.U32 R25, RZ, RZ, R15 ;  /* 0x000000ffff197224 */ /* 0x000fe200078e000f */
[----:B------:R-:W-:Y:S01]  /*0a90*/  MOV R20, 0xac0 ;  /* 0x00000ac000147802 */ /* 0x000fe20000000f00 */
[----:B0-----:R-:W-:-:S07]  /*0aa0*/  IMAD.U32 R24, RZ, RZ, UR4 ;  /* 0x00000004ff187e24 */ /* 0x001fce000f8e00ff */
[----:B------:R-:W-:Y:S05]  /*0ab0*/  CALL.REL.NOINC `($__internal_3_$__cuda_sm20_div_s64) ;  /* 0x0000001800a07944 */ /* 0x000fea0003c00000 */
[----:B------:R-:W0:Y:S01]  /*0ac0*/  LDCU UR4, c[0x0][0x3cc] ;  /* 0x00007980ff0477ac */ /* 0x000e220008000800 */
[----:B------:R-:W-:Y:S01]  /*0ad0*/  IADD3 R19, P0, PT, RZ, -R16, RZ ;  /* 0x80000010ff137210 */ /* 0x000fe20007f1e0ff */
[----:B------:R-:W-:Y:S02]  /*0ae0*/  IMAD.MOV.U32 R10, RZ, RZ, R14 ;  /* 0x000000ffff0a7224 */ /* 0x000fe400078e000e */
[----:B------:R-:W-:Y:S02]  /*0af0*/  IMAD.MOV.U32 R11, RZ, RZ, R15 ;  /* 0x000000ffff0b7224 */ /* 0x000fe400078e000f */
[--C-:B------:R-:W-:Y:S02]  /*0b00*/  IMAD.X R18, RZ, RZ, ~R17.reuse, P0 ;  /* 0x000000ffff127224 */ /* 0x100fe400000e0e11 */
[----:B------:R-:W-:Y:S02]  /*0b10*/  IMAD.MOV.U32 R14, RZ, RZ, R16 ;  /* 0x000000ffff0e7224 */ /* 0x000fe400078e0010 */
[----:B------:R-:W-:-:S02]  /*0b20*/  IMAD.MOV.U32 R15, RZ, RZ, R17 ;  /* 0x000000ffff0f7224 */ /* 0x000fc400078e0011 */
[----:B0-----:R-:W-:-:S04]  /*0b30*/  IMAD.U32 R29, RZ, RZ, UR4 ;  /* 0x00000004ff1d7e24 */ /* 0x001fc8000f8e00ff */
[-C--:B------:R-:W-:Y:S02]  /*0b40*/  IMAD R18, R18, R29.reuse, RZ ;  /* 0x0000001d12127224 */ /* 0x080fe400078e02ff */
[----:B------:R-:W-:-:S04]  /*0b50*/  IMAD.WIDE.U32 R10, R19, R29, R10 ;  /* 0x0000001d130a7225 */ /* 0x000fc800078e000a */
[----:B------:R-:W-:-:S05]  /*0b60*/  IMAD R19, R21, R19, R18 ;  /* 0x0000001315137224 */ /* 0x000fca00078e0212 */
[----:B------:R-:W-:-:S07]  /*0b70*/  IADD3 R19, PT, PT, R11, R19, RZ ;  /* 0x000000130b137210 */ /* 0x000fce0007ffe0ff */
.L_x_160:
[----:B------:R-:W-:Y:S05]  /*0b80*/  BSYNC.RECONVERGENT B0 ;  /* 0x0000000000007941 */ /* 0x000fea0003800200 */
.L_x_158:
[----:B------:R-:W0:Y:S01]  /*0b90*/  LDCU.128 UR8, c[0x0][0x3a0] ;  /* 0x00007400ff0877ac */ /* 0x000e220008000c00 */
[----:B------:R-:W-:Y:S01]  /*0ba0*/  SHF.R.S32.HI R17, RZ, 0x1f, R29 ;  /* 0x0000001fff117819 */ /* 0x000fe2000001141d */
[----:B------:R-:W1:Y:S01]  /*0bb0*/  LDCU.128 UR24, c[0x0][0x390] ;  /* 0x00007200ff1877ac */ /* 0x000e620008000c00 */
[----:B------:R-:W2:Y:S01]  /*0bc0*/  LDCU.128 UR4, c[0x0][0x3b0] ;  /* 0x00007600ff0477ac */ /* 0x000ea20008000c00 */
[----:B------:R-:W3:Y:S01]  /*0bd0*/  LDCU.64 UR32, c[0x0][0x3d0] ;  /* 0x00007a00ff2077ac */ /* 0x000ee20008000a00 */
[----:B0-----:R-:W-:Y:S02]  /*0be0*/  USHF.R.S32.HI UR19, URZ, 0x1f, UR9 ;  /* 0x0000001fff137899 */ /* 0x001fe40008011409 */
[----:B------:R-:W-:Y:S02]  /*0bf0*/  USHF.R.S32.HI UR18, URZ, 0x1f, UR10 ;  /* 0x0000001fff127899 */ /* 0x000fe4000801140a */
[----:B-1----:R-:W-:Y:S02]  /*0c00*/  UIMAD.WIDE UR16, UR8, UR27, URZ ;  /* 0x0000001b081072a5 */ /* 0x002fe4000f8e02ff */
[----:B------:R-:W-:-:S02]  /*0c10*/  UIADD3 UR20, UP1, UPT, URZ, -UR10, URZ ;  /* 0x8000000aff147290 */ /* 0x000fc4000ff3e0ff */
[----:B------:R-:W-:Y:S01]  /*0c20*/  UIMAD UR17, UR17, UR9, URZ ;  /* 0x00000009111172a4 */ /* 0x000fe2000f8e02ff */
[----:B--2---:R-:W-:Y:S01]  /*0c30*/  IMAD R11, R19, UR5, RZ ;  /* 0x00000005130b7c24 */ /* 0x004fe2000f8e02ff */
[----:B------:R-:W-:Y:S01]  /*0c40*/  UIMAD.WIDE.U32 UR8, UR16, UR9, URZ ;  /* 0x00000009100872a5 */ /* 0x000fe2000f8e00ff */
[----:B------:R-:W-:Y:S01]  /*0c50*/  IMAD R21, R13, UR6, RZ ;  /* 0x000000060d157c24 */ /* 0x000fe2000f8e02ff */
[----:B------:R-:W-:Y:S01]  /*0c60*/  UIMAD UR17, UR16, UR19, UR17 ;  /* 0x00000013101172a4 */ /* 0x000fe2000f8e0211 */
[----:B------:R-:W-:Y:S01]  /*0c70*/  IMAD.U32 R24, RZ, RZ, UR20 ;  /* 0x00000014ff187e24 */ /* 0x000fe2000f8e00ff */
[----:B------:R-:W-:Y:S02]  /*0c80*/  UIADD3.X UR18, UPT, UPT, URZ, ~UR18, URZ, UP1, !UPT ;  /* 0x80000012ff127290 */ /* 0x000fe40008ffe4ff */
[----:B------:R-:W-:Y:S02]  /*0c90*/  UIADD3 UR9, UPT, UPT, UR9, UR17, URZ ;  /* 0x0000001109097290 */ /* 0x000fe4000fffe0ff */
[----:B------:R-:W-:-:S02]  /*0ca0*/  USHF.R.S32.HI UR16, URZ, 0x1f, UR5 ;  /* 0x0000001fff107899 */ /* 0x000fc40008011405 */
[----:B------:R-:W-:Y:S01]  /*0cb0*/  IMAD.U32 R25, RZ, RZ, UR18 ;  /* 0x00000012ff197e24 */ /* 0x000fe2000f8e00ff */
[----:B------:R-:W-:Y:S01]  /*0cc0*/  USHF.R.S32.HI UR10, URZ, 0x1f, UR11 ;  /* 0x0000001fff0a7899 */ /* 0x000fe2000801140b */
[----:B------:R-:W-:Y:S01]  /*0cd0*/  IMAD R16, R29, UR9, RZ ;  /* 0x000000091d107c24 */ /* 0x000fe2000f8e02ff */
[----:B------:R-:W-:Y:S01]  /*0ce0*/  UIADD3 UR11, UP0, UPT, URZ, -UR11, URZ ;  /* 0x8000000bff0b7290 */ /* 0x000fe2000ff1e0ff */
[----:B------:R-:W-:Y:S01]  /*0cf0*/  IMAD R27, R10, UR16, R11 ;  /* 0x000000100a1b7c24 */ /* 0x000fe2000f8e020b */
[----:B------:R-:W-:Y:S01]  /*0d00*/  USHF.R.S32.HI UR9, URZ, 0x1f, UR4 ;  /* 0x0000001fff097899 */ /* 0x000fe20008011404 */
[----:B------:R-:W-:Y:S01]  /*0d10*/  IMAD.MOV.U32 R11, RZ, RZ, R19 ;  /* 0x000000ffff0b7224 */ /* 0x000fe200078e0013 */
[----:B------:R-:W-:Y:S01]  /*0d20*/  UIADD3.X UR10, UPT, UPT, URZ, ~UR10, URZ, UP0, !UPT ;  /* 0x8000000aff0a7290 */ /* 0x000fe200087fe4ff */
[----:B------:R-:W-:Y:S01]  /*0d30*/  IMAD R17, R17, UR8, R16 ;  /* 0x0000000811117c24 */ /* 0x000fe2000f8e0210 */
[----:B------:R-:W-:Y:S01]  /*0d40*/  UIADD3 UR4, UP1, UPT, URZ, -UR4, URZ ;  /* 0x80000004ff047290 */ /* 0x000fe2000ff3e0ff */
[----:B------:R-:W-:-:S03]  /*0d50*/  IMAD.WIDE.U32 R18, R29, UR8, RZ ;  /* 0x000000081d127c25 */ /* 0x000fc6000f8e00ff */
[----:B------:R-:W-:Y:S01]  /*0d60*/  UIADD3.X UR9, UPT, UPT, URZ, ~UR9, URZ, UP1, !UPT ;  /* 0x80000009ff097290 */ /* 0x000fe20008ffe4ff */
[----:B------:R-:W-:Y:S01]  /*0d70*/  IMAD.WIDE.U32 R24, R10, UR5, R24 ;  /* 0x000000050a187c25 */ /* 0x000fe2000f8e0018 */
[----:B------:R-:W-:-:S03]  /*0d80*/  USHF.R.S32.HI UR5, URZ, 0x1f, UR6 ;  /* 0x0000001fff057899 */ /* 0x000fc60008011406 */
[----:B------:R-:W-:Y:S01]  /*0d90*/  IMAD.IADD R17, R19, 0x1, R17 ;  /* 0x0000000113117824 */ /* 0x000fe200078e0211 */
[----:B------:R-:W-:Y:S01]  /*0da0*/  IADD3 R27, PT, PT, R25, R27, RZ ;  /* 0x0000001b191b7210 */ /* 0x000fe20007ffe0ff */
[----:B------:R-:W-:Y:S02]  /*0db0*/  IMAD R29, R15, UR24, RZ ;  /* 0x000000180f1d7c24 */ /* 0x000fe4000f8e02ff */
[----:B------:R-:W-:Y:S02]  /*0dc0*/  IMAD R19, R17, R14, RZ ;  /* 0x0000000e11137224 */ /* 0x000fe400078e02ff */
[----:B------:R-:W-:Y:S02]  /*0dd0*/  IMAD.MOV.U32 R26, RZ, RZ, R24 ;  /* 0x000000ffff1a7224 */ /* 0x000fe400078e0018 */
[----:B------:R-:W-:Y:S02]  /*0de0*/  IMAD R31, R14, UR13, R29 ;  /* 0x0000000d0e1f7c24 */ /* 0x000fe4000f8e021d */
[----:B------:R-:W-:-:S02]  /*0df0*/  IMAD.U32 R28, RZ, RZ, UR11 ;  /* 0x0000000bff1c7e24 */ /* 0x000fc4000f8e00ff */
[----:B------:R-:W-:Y:S02]  /*0e00*/  IMAD.U32 R29, RZ, RZ, UR10 ;  /* 0x0000000aff1d7e24 */ /* 0x000fe4000f8e00ff */
[----:B------:R-:W-:-:S04]  /*0e10*/  IMAD.WIDE.U32 R10, R14, R18, R10 ;  /* 0x000000120e0a7225 */ /* 0x000fc800078e000a */
[----:B------:R-:W-:-:S04]  /*0e20*/  IMAD.WIDE.U32 R16, R14, UR24, R26 ;  /* 0x000000180e107c25 */ /* 0x000fc8000f8e001a */
[----:B------:R-:W-:Y:S02]  /*0e30*/  IMAD R15, R15, R18, R19 ;  /* 0x000000120f0f7224 */ /* 0x000fe400078e0213 */
[C---:B------:R-:W-:Y:S01]  /*0e40*/  IMAD R21, R12.reuse, UR5, R21 ;  /* 0x000000050c157c24 */ /* 0x040fe2000f8e0215 */
[----:B---3--:R-:W-:Y:S01]  /*0e50*/  USHF.R.S32.HI UR5, URZ, 0x1f, UR32 ;  /* 0x0000001fff057899 */ /* 0x008fe20008011420 */
[----:B------:R-:W-:-:S04]  /*0e60*/  IMAD.WIDE.U32 R28, R12, UR6, R28 ;  /* 0x000000060c1c7c25 */ /* 0x000fc8000f8e001c */
[----:B------:R-:W-:Y:S01]  /*0e70*/  IMAD.IADD R14, R17, 0x1, R31 ;  /* 0x00000001110e7824 */ /* 0x000fe200078e021f */
[----:B------:R-:W-:Y:S01]  /*0e80*/  IADD3 R31, PT, PT, R29, R21, RZ ;  /* 0x000000151d1f7210 */ /* 0x000fe20007ffe0ff */
[----:B------:R-:W-:Y:S02]  /*0e90*/  IMAD.IADD R11, R11, 0x1, R15 ;  /* 0x000000010b0b7824 */ /* 0x000fe400078e020f */
[----:B------:R-:W-:Y:S02]  /*0ea0*/  IMAD R17, R14, UR25, RZ ;  /* 0x000000190e117c24 */ /* 0x000fe4000f8e02ff */
[----:B------:R-:W-:Y:S02]  /*0eb0*/  IMAD.MOV.U32 R30, RZ, RZ, R28 ;  /* 0x000000ffff1e7224 */ /* 0x000fe400078e001c */
[----:B------:R-:W-:Y:S02]  /*0ec0*/  IMAD R11, R11, UR32, RZ ;  /* 0x000000200b0b7c24 */ /* 0x000fe4000f8e02ff */
[----:B------:R-:W-:Y:S01]  /*0ed0*/  IMAD.U32 R32, RZ, RZ, UR4 ;  /* 0x00000004ff207e24 */ /* 0x000fe2000f8e00ff */
[----:B------:R-:W-:Y:S01]  /*0ee0*/  USHF.R.S32.HI UR4, URZ, 0x1f, UR7 ;  /* 0x0000001fff047899 */ /* 0x000fe20008011407 */
[----:B------:R-:W-:-:S02]  /*0ef0*/  IMAD.U32 R33, RZ, RZ, UR9 ;  /* 0x00000009ff217e24 */ /* 0x000fc4000f8e00ff */
[----:B------:R-:W-:Y:S02]  /*0f00*/  IMAD R19, R9, UR7, RZ ;  /* 0x0000000709137c24 */ /* 0x000fe4000f8e02ff */
[----:B------:R-:W-:-:S04]  /*0f10*/  IMAD.WIDE.U32 R14, R16, UR25, R30 ;  /* 0x00000019100e7c25 */ /* 0x000fc8000f8e001e */
[----:B------:R-:W-:Y:S02]  /*0f20*/  IMAD R17, R16, UR14, R17 ;  /* 0x0000000e10117c24 */ /* 0x000fe4000f8e0211 */
[----:B------:R-:W-:-:S04]  /*0f30*/  IMAD.WIDE.U32 R12, R10, UR32, R12 ;  /* 0x000000200a0c7c25 */ /* 0x000fc8000f8e000c */
[----:B------:R-:W-:Y:S02]  /*0f40*/  IMAD R11, R10, UR5, R11 ;  /* 0x000000050a0b7c24 */ /* 0x000fe4000f8e020b */
[----:B------:R-:W-:-:S04]  /*0f50*/  IMAD.WIDE.U32 R32, R8, UR7, R32 ;  /* 0x0000000708207c25 */ /* 0x000fc8000f8e0020 */
[----:B------:R-:W-:Y:S01]  /*0f60*/  IMAD R19, R8, UR4, R19 ;  /* 0x0000000408137c24 */ /* 0x000fe2000f8e0213 */
[----:B------:R-:W-:Y:S01]  /*0f70*/  USHF.R.S32.HI UR4, URZ, 0x1f, UR33 ;  /* 0x0000001fff047899 */ /* 0x000fe20008011421 */
[----:B------:R-:W-:Y:S02]  /*0f80*/  IMAD.IADD R10, R15, 0x1, R17 ;  /* 0x000000010f0a7824 */ /* 0x000fe400078e0211 */
[----:B------:R-:W-:Y:S02]  /*0f90*/  IMAD.IADD R11, R13, 0x1, R11 ;  /* 0x000000010d0b7824 */ /* 0x000fe400078e020b */
[----:B------:R-:W-:Y:S02]  /*0fa0*/  IMAD.IADD R35, R33, 0x1, R19 ;  /* 0x0000000121237824 */ /* 0x000fe400078e0213 */
[----:B------:R-:W-:Y:S02]  /*0fb0*/  IMAD R15, R10, UR26, RZ ;  /* 0x0000001a0a0f7c24 */ /* 0x000fe4000f8e02ff */
[----:B------:R-:W-:-:S02]  /*0fc0*/  IMAD R13, R11, UR33, RZ ;  /* 0x000000210b0d7c24 */ /* 0x000fc4000f8e02ff */
[----:B------:R-:W-:Y:S02]  /*0fd0*/  IMAD.MOV.U32 R34, RZ, RZ, R32 ;  /* 0x000000ffff227224 */ /* 0x000fe400078e0020 */
[----:B------:R-:W-:-:S04]  /*0fe0*/  IMAD.WIDE.U32 R8, R12, UR33, R8 ;  /* 0x000000210c087c25 */ /* 0x000fc8000f8e0008 */
[----:B------:R-:W-:Y:S01]  /*0ff0*/  IMAD.WIDE.U32 R10, R14, UR26, R34 ;  /* 0x0000001a0e0a7c25 */ /* 0x000fe2000f8e0022 */
[----:B------:R-:W-:-:S03]  /*1000*/  LEA R36, P0, R8, R36, 0x1 ;  /* 0x0000002408247211 */ /* 0x000fc600078008ff */
[----:B------:R-:W-:Y:S01]  /*1010*/  IMAD R15, R14, UR15, R15 ;  /* 0x0000000f0e0f7c24 */ /* 0x000fe2000f8e020f */
[----:B------:R-:W-:Y:S01]  /*1020*/  LEA R22, P1, R10, R22, 0x1 ;  /* 0x000000160a167211 */ /* 0x000fe200078208ff */
[----:B------:R-:W-:-:S03]  /*1030*/  IMAD R13, R12, UR4, R13 ;  /* 0x000000040c0d7c24 */ /* 0x000fc6000f8e020d */
[----:B------:R-:W-:Y:S01]  /*1040*/  IADD3 R11, PT, PT, R11, R15, RZ ;  /* 0x0000000f0b0b7210 */ /* 0x000fe20007ffe0ff */
[----:B------:R-:W-:Y:S02]  /*1050*/  IMAD.IADD R13, R9, 0x1, R13 ;  /* 0x00000001090d7824 */ /* 0x000fe400078e020d */
[----:B------:R-:W-:Y:S01]  /*1060*/  IMAD.MOV.U32 R9, RZ, RZ, RZ ;  /* 0x000000ffff097224 */ /* 0x000fe200078e00ff */
[----:B------:R-:W-:Y:S02]  /*1070*/  LEA.HI.X R23, R10, R23, R11, 0x1, P1 ;  /* 0x000000170a177211 */ /* 0x000fe400008f0c0b */
[----:B------:R-:W-:-:S07]  /*1080*/  LEA.HI.X R37, R8, R37, R13, 0x1, P0 ;  /* 0x0000002508257211 */ /* 0x000fce00000f0c0d */
.L_x_173:
[----:B0-----:R-:W0:Y:S01]  /*1090*/  LDCU UR4, c[0x0][0x3c0] ;  /* 0x00007800ff0477ac */ /* 0x001e220008000800 */
[----:B------:R-:W-:Y:S01]  /*10a0*/  IMAD.MOV.U32 R12, RZ, RZ, RZ ;  /* 0x000000ffff0c7224 */ /* 0x000fe200078e00ff */
[----:B-1----:R-:W1:Y:S01]  /*10b0*/  LDCU UR5, c[0x0][0x39c] ;  /* 0x00007380ff0577ac */ /* 0x002e620008000800 */
[C---:B0-----:R-:W-:Y:S02]  /*10c0*/  IMAD R10, R9.reuse, UR4, RZ ;  /* 0x00000004090a7c24 */ /* 0x041fe4000f8e02ff */
[----:B------:R-:W-:-:S03]  /*10d0*/  VIADD R9, R9, 0x1 ;  /* 0x0000000109097836 */ /* 0x000fc60000000000 */
[C---:B------:R-:W-:Y:S02]  /*10e0*/  IADD3 R11, P0, PT, R10.reuse, R24, RZ ;  /* 0x000000180a0b7210 */ /* 0x040fe40007f1e0ff */
[----:B-1----:R-:W-:Y:S02]  /*10f0*/  ISETP.NE.AND P3, PT, R9, UR5, PT ;  /* 0x0000000509007c0c */ /* 0x002fe4000bf65270 */
[----:B--23--:R-:W-:-:S11]  /*1100*/  LEA.HI.X.SX32 R13, R10, R27, 0x1, P0 ;  /* 0x0000001b0a0d7211 */ /* 0x00cfd600000f0eff */
.L_x_172:
[----:B0-----:R-:W0:Y:S01]  /*1110*/  LDCU UR4, c[0x0][0x3c4] ;  /* 0x00007880ff0477ac */ /* 0x001e220008000800 */
[----:B-1----:R-:W1:Y:S01]  /*1120*/  LDCU.64 UR6, c[0x0][0x3a0] ;  /* 0x00007400ff0677ac */ /* 0x002e620008000a00 */
[----:B--2---:R-:W2:Y:S01]  /*1130*/  LDCU UR5, c[0x0][0x394] ;  /* 0x00007280ff0577ac */ /* 0x004ea20008000800 */
[C---:B0-----:R-:W-:Y:S01]  /*1140*/  IMAD R19, R12.reuse, UR4, RZ ;  /* 0x000000040c137c24 */ /* 0x041fe2000f8e02ff */
[----:B------:R-:W0:Y:S01]  /*1150*/  LDCU UR4, c[0x0][0x398] ;  /* 0x00007300ff0477ac */ /* 0x000e220008000800 */
[----:B------:R-:W-:-:S03]  /*1160*/  VIADD R12, R12, 0x1 ;  /* 0x000000010c0c7836 */ /* 0x000fc60000000000 */
[----:B------:R-:W-:Y:S01]  /*1170*/  IADD3 R14, P0, PT, R19, R28, RZ ;  /* 0x0000001c130e7210 */ /* 0x000fe20007f1e0ff */
[----:B-1----:R-:W-:Y:S01]  /*1180*/  UISETP.GE.U32.AND UP0, UPT, UR7, 0x8, UPT ;  /* 0x000000080700788c */ /* 0x002fe2000bf06070 */
[----:B------:R-:W-:Y:S01]  /*1190*/  ISETP.NE.AND P4, PT, R12, UR6, PT ;  /* 0x000000060c007c0c */ /* 0x000fe2000bf85270 */
[----:B--2---:R-:W-:Y:S01]  /*11a0*/  IMAD.U32 R15, RZ, RZ, UR5 ;  /* 0x00000005ff0f7e24 */ /* 0x004fe2000f8e00ff */
[----:B------:R-:W-:Y:S02]  /*11b0*/  LOP3.LUT R8, R11, R14, RZ, 0xfc, !PT ;  /* 0x0000000e0b087212 */ /* 0x000fe400078efcff */
[----:B------:R-:W-:Y:S01]  /*11c0*/  LEA.HI.X.SX32 R16, R19, R31, 0x1, P0 ;  /* 0x0000001f13107211 */ /* 0x000fe200000f0eff */
[----:B------:R-:W-:Y:S01]  /*11d0*/  IMAD R18, R10, R15, R19 ;  /* 0x0000000f0a127224 */ /* 0x000fe200078e0213 */
[----:B------:R-:W-:Y:S02]  /*11e0*/  ISETP.GT.U32.AND P0, PT, R8, -0x1, PT ;  /* 0xffffffff0800780c */ /* 0x000fe40003f04070 */
[----:B------:R-:W-:-:S02]  /*11f0*/  LOP3.LUT R8, R13, R16, RZ, 0xfc, !PT ;  /* 0x000000100d087212 */ /* 0x000fc400078efcff */
[----:B0-----:R-:W-:Y:S02]  /*1200*/  MOV R17, UR4 ;  /* 0x0000000400117c02 */ /* 0x001fe40008000f00 */
[----:B------:R-:W-:Y:S01]  /*1210*/  ISETP.GT.AND.EX P0, PT, R8, -0x1, PT, P0 ;  /* 0xffffffff0800780c */ /* 0x000fe20003f04300 */
[----:B------:R-:W-:Y:S02]  /*1220*/  IMAD.MOV.U32 R8, RZ, RZ, RZ ;  /* 0x000000ffff087224 */ /* 0x000fe400078e00ff */
[----:B------:R-:W-:Y:S01]  /*1230*/  IMAD R18, R18, R17, RZ ;  /* 0x0000001112127224 */ /* 0x000fe200078e02ff */
[----:B---3--:R-:W-:Y:S09]  /*1240*/  BRA.U !UP0, `(.L_x_161) ;  /* 0x0000000908587547 */ /* 0x008ff2000b800000 */
[----:B------:R-:W0:Y:S01]  /*1250*/  LDCU UR5, c[0x0][0x3c8] ;  /* 0x00007900ff0577ac */ /* 0x000e220008000800 */
[C---:B------:R-:W-:Y:S01]  /*1260*/  VIADD R44, R18.reuse, UR21 ;  /* 0x00000015122c7c36 */ /* 0x040fe20008000000 */
[C---:B------:R-:W-:Y:S01]  /*1270*/  IADD3 R45, PT, PT, R18.reuse, UR12, RZ ;  /* 0x0000000c122d7c10 */ /* 0x040fe2000fffe0ff */
[C---:B------:R-:W-:Y:S01]  /*1280*/  VIADD R19, R18.reuse, UR28 ;  /* 0x0000001c12137c36 */ /* 0x040fe20008000000 */
[----:B------:R-:W1:Y:S01]  /*1290*/  LDCU UR4, c[0x0][0x3c8] ;  /* 0x00007900ff0477ac */ /* 0x000e620008000800 */
[C---:B------:R-:W-:Y:S01]  /*12a0*/  VIADD R20, R18.reuse, UR29 ;  /* 0x0000001d12147c36 */ /* 0x040fe20008000000 */
[----:B------:R-:W-:Y:S01]  /*12b0*/  MOV R61, UR28 ;  /* 0x0000001c003d7c02 */ /* 0x000fe20008000f00 */
[C---:B------:R-:W-:Y:S02]  /*12c0*/  VIADD R21, R18.reuse, UR30 ;  /* 0x0000001e12157c36 */ /* 0x040fe40008000000 */
[----:B------:R-:W-:Y:S02]  /*12d0*/  VIADD R43, R18, UR31 ;  /* 0x0000001f122b7c36 */ /* 0x000fe40008000000 */
[----:B------:R-:W-:-:S02]  /*12e0*/  IMAD.MOV.U32 R51, RZ, RZ, RZ ;  /* 0x000000ffff337224 */ /* 0x000fc400078e00ff */
[----:B------:R-:W-:Y:S02]  /*12f0*/  IMAD.MOV.U32 R47, RZ, RZ, R18 ;  /* 0x000000ffff2f7224 */ /* 0x000fe400078e0012 */
[----:B------:R-:W-:Y:S02]  /*1300*/  IMAD.U32 R53, RZ, RZ, UR12 ;  /* 0x0000000cff357e24 */ /* 0x000fe4000f8e00ff */
[----:B------:R-:W-:Y:S02]  /*1310*/  IMAD.U32 R55, RZ, RZ, UR31 ;  /* 0x0000001fff377e24 */ /* 0x000fe4000f8e00ff */
[----:B------:R-:W-:Y:S02]  /*1320*/  IMAD.U32 R57, RZ, RZ, UR30 ;  /* 0x0000001eff397e24 */ /* 0x000fe4000f8e00ff */
[----:B------:R-:W-:Y:S02]  /*1330*/  IMAD.U32 R59, RZ, RZ, UR29 ;  /* 0x0000001dff3b7e24 */ /* 0x000fe4000f8e00ff */
[----:B------:R-:W-:-:S02]  /*1340*/  IMAD.U32 R8, RZ, RZ, UR21 ;  /* 0x00000015ff087e24 */ /* 0x000fc4000f8e00ff */
[----:B------:R-:W-:Y:S02]  /*1350*/  IMAD.MOV.U32 R46, RZ, RZ, R7 ;  /* 0x000000ffff2e7224 */ /* 0x000fe400078e0007 */
[----:B0-----:R-:W-:Y:S02]  /*1360*/  VIADD R49, R18, UR5 ;  /* 0x0000000512317c36 */ /* 0x001fe40008000000 */
[----:B-1----:R-:W-:-:S07]  /*1370*/  IMAD.U32 R42, RZ, RZ, UR4 ;  /* 0x00000004ff2a7e24 */ /* 0x002fce000f8e00ff */
.L_x_162:
[----:B0-----:R-:W0:Y:S01]  /*1380*/  LDCU.64 UR4, c[0x0][0x390] ;  /* 0x00007200ff0477ac */ /* 0x001e220008000a00 */
[C---:B------:R-:W-:Y:S01]  /*1390*/  IADD3 R38, P1, PT, R51.reuse, R32, RZ ;  /* 0x0000002033267210 */ /* 0x040fe20007f3e0ff */
[----:B------:R-:W1:Y:S03]  /*13a0*/  LDCU UR6, c[0x0][0x398] ;  /* 0x00007300ff0677ac */ /* 0x000e660008000800 */
[----:B------:R-:W-:Y:S02]  /*13b0*/  ISETP.GT.U32.AND P5, PT, R38, -0x1, PT ;  /* 0xffffffff2600780c */ /* 0x000fe40003fa4070 */
[----:B------:R-:W-:-:S04]  /*13c0*/  LEA.HI.X.SX32 R39, R51, R35, 0x1, P1 ;  /* 0x0000002333277211 */ /* 0x000fc800008f0eff */
[----:B------:R-:W-:Y:S01]  /*13d0*/  ISETP.GT.AND.EX P5, PT, R39, -0x1, P0, P5 ;  /* 0xffffffff2700780c */ /* 0x000fe200007a4350 */
[----:B0-----:R-:W-:Y:S01]  /*13e0*/  IMAD.U32 R15, RZ, RZ, UR5 ;  /* 0x00000005ff0f7e24 */ /* 0x001fe2000f8e00ff */
[----:B------:R-:W-:Y:S01]  /*13f0*/  ISETP.LT.U32.AND P2, PT, R11, UR4, PT ;  /* 0x000000040b007c0c */ /* 0x000fe2000bf41070 */
[----:B-1----:R-:W-:-:S03]  /*1400*/  IMAD.U32 R17, RZ, RZ, UR6 ;  /* 0x00000006ff117e24 */ /* 0x002fc6000f8e00ff */
[----:B------:R-:W-:Y:S02]  /*1410*/  ISETP.LT.U32.AND P1, PT, R14, R15, PT ;  /* 0x0000000f0e00720c */ /* 0x000fe40003f21070 */
[----:B------:R-:W-:Y:S02]  /*1420*/  ISETP.LT.AND.EX P6, PT, R13, UR13, P5, P2 ;  /* 0x0000000d0d007c0c */ /* 0x000fe4000afc1320 */
[----:B------:R-:W-:Y:S02]  /*1430*/  ISETP.LT.U32.AND P5, PT, R38, R17, PT ;  /* 0x000000112600720c */ /* 0x000fe40003fa1070 */
[----:B------:R-:W-:-:S04]  /*1440*/  ISETP.LT.AND.EX P6, PT, R16, UR14, P6, P1 ;  /* 0x0000000e10007c0c */ /* 0x000fc8000b7c1310 */
[----:B------:R-:W-:-:S13]  /*1450*/  ISETP.LT.AND.EX P5, PT, R39, UR15, P6, P5 ;  /* 0x0000000f27007c0c */ /* 0x000fda000b7a1350 */
[----:B------:R-:W-:Y:S01]  /*1460*/  @!P5 PRMT R48, RZ, 0x7610, R48 ;  /* 0x00007610ff30d816 */ /* 0x000fe20000000030 */
[----:B------:R-:W-:-:S05]  /*1470*/  @P5 IMAD.WIDE R38, R47, 0x2, R22 ;  /* 0x000000022f265825 */ /* 0x000fca00078e0216 */
[----:B------:R-:W2:Y:S01]  /*1480*/  @P5 LDG.E.U16 R48, desc[UR22][R38.64] ;  /* 0x0000001626305981 */ /* 0x000ea2000c1e1500 */
[----:B------:R-:W-:-:S04]  /*1490*/  IADD3 R40, P6, PT, R42, R32, RZ ;  /* 0x000000202a287210 */ /* 0x000fc80007fde0ff */
[----:B------:R-:W-:Y:S02]  /*14a0*/  ISETP.GT.U32.AND P5, PT, R40, -0x1, PT ;  /* 0xffffffff2800780c */ /* 0x000fe40003fa4070 */
[----:B------:R-:W-:-:S04]  /*14b0*/  LEA.HI.X.SX32 R41, R42, R35, 0x1, P6 ;  /* 0x000000232a297211 */ /* 0x000fc800030f0eff */
[----:B------:R-:W-:-:S04]  /*14c0*/  ISETP.GT.AND.EX P5, PT, R41, -0x1, P0, P5 ;  /* 0xffffffff2900780c */ /* 0x000fc800007a4350 */
[----:B------:R-:W-:Y:S02]  /*14d0*/  ISETP.LT.AND.EX P6, PT, R13, UR13, P5, P2 ;  /* 0x0000000d0d007c0c */ /* 0x000fe4000afc1320 */
[----:B------:R-:W-:Y:S02]  /*14e0*/  ISETP.LT.U32.AND P5, PT, R40, R17, PT ;  /* 0x000000112800720c */ /* 0x000fe40003fa1070 */
[----:B------:R-:W-:-:S04]  /*14f0*/  ISETP.LT.AND.EX P6, PT, R16, UR14, P6, P1 ;  /* 0x0000000e10007c0c */ /* 0x000fc8000b7c1310 */
[----:B------:R-:W-:-:S13]  /*1500*/  ISETP.LT.AND.EX P5, PT, R41, UR15, P6, P5 ;  /* 0x0000000f29007c0c */ /* 0x000fda000b7a1350 */
[----:B------:R-:W-:Y:S01]  /*1510*/  @!P5 PRMT R50, RZ, 0x7610, R50 ;  /* 0x00007610ff32d816 */ /* 0x000fe20000000032 */
[----:B------:R-:W-:Y:S01]  /*1520*/  @P5 IMAD.WIDE R40, R49, 0x2, R22 ;  /* 0x0000000231285825 */ /* 0x000fe200078e0216 */
[----:B--2---:R0:W-:Y:S04]  /*1530*/  STG.E.U16 desc[UR22][R36.64], R48 ;  /* 0x0000003024007986 */ /* 0x0041e8000c101516 */
[----:B------:R1:W2:Y:S01]  /*1540*/  @P5 LDG.E.U16 R50, desc[UR22][R40.64] ;  /* 0x0000001628325981 */ /* 0x0002a2000c1e1500 */
[----:B------:R-:W-:Y:S01]  /*1550*/  IADD3 R52, P6, PT, R8, R32, RZ ;  /* 0x0000002008347210 */ /* 0x000fe20007fde0ff */
[----:B------:R-:W-:-:S03]  /*1560*/  IMAD.WIDE R38, R2, 0x2, R36 ;  /* 0x0000000202267825 */ /* 0x000fc600078e0224 */
[----:B------:R-:W-:Y:S02]  /*1570*/  ISETP.GT.U32.AND P5, PT, R52, -0x1, PT ;  /* 0xffffffff3400780c */ /* 0x000fe40003fa4070 */
[----:B------:R-:W-:-:S04]  /*1580*/  LEA.HI.X.SX32 R54, R8, R35, 0x1, P6 ;  /* 0x0000002308367211 */ /* 0x000fc800030f0eff */
[----:B------:R-:W-:-:S04]  /*1590*/  ISETP.GT.AND.EX P5, PT, R54, -0x1, P0, P5 ;  /* 0xffffffff3600780c */ /* 0x000fc800007a4350 */
[----:B------:R-:W-:Y:S02]  /*15a0*/  ISETP.LT.AND.EX P6, PT, R13, UR13, P5, P2 ;  /* 0x0000000d0d007c0c */ /* 0x000fe4000afc1320 */
[----:B------:R-:W-:Y:S02]  /*15b0*/  ISETP.LT.U32.AND P5, PT, R52, R17, PT ;  /* 0x000000113400720c */ /* 0x000fe40003fa1070 */
[----:B------:R-:W-:-:S04]  /*15c0*/  ISETP.LT.AND.EX P6, PT, R16, UR14, P6, P1 ;  /* 0x0000000e10007c0c */ /* 0x000fc8000b7c1310 */
[----:B------:R-:W-:-:S13]  /*15d0*/  ISETP.LT.AND.EX P5, PT, R54, UR15, P6, P5 ;  /* 0x0000000f36007c0c */ /* 0x000fda000b7a1350 */
[----:B0-----:R-:W-:Y:S01]  /*15e0*/  @!P5 PRMT R48, RZ, 0x7610, R48 ;  /* 0x00007610ff30d816 */ /* 0x001fe20000000030 */
[----:B-1----:R-:W-:Y:S01]  /*15f0*/  @P5 IMAD.WIDE R40, R44, 0x2, R22 ;  /* 0x000000022c285825 */ /* 0x002fe200078e0216 */
[----:B--2---:R0:W-:Y:S04]  /*1600*/  STG.E.U16 desc[UR22][R38.64], R50 ;  /* 0x0000003226007986 */ /* 0x0041e8000c101516 */
[----:B------:R1:W2:Y:S01]  /*1610*/  @P5 LDG.E.U16 R48, desc[UR22][R40.64] ;  /* 0x0000001628305981 */ /* 0x0002a2000c1e1500 */
[----:B0-----:R-:W-:Y:S01]  /*1620*/  IADD3 R50, P6, PT, R61, R32, RZ ;  /* 0x000000203d327210 */ /* 0x001fe20007fde0ff */
        /* <DEDUP_REMOVED lines=63> */
[----:B------:R-:W2:Y:S01]  /*1a20*/  @P5 LDG.E.U16 R50, desc[UR22][R40.64] ;  /* 0x0000001628325981 */ /* 0x000ea2000c1e1500 */
[----:B------:R-:W-:-:S04]  /*1a30*/  IADD3 R46, PT, PT, R46, 0x8, RZ ;  /* 0x000000082e2e7810 */ /* 0x000fc80007ffe0ff */
[----:B------:R-:W-:Y:S01]  /*1a40*/  ISETP.NE.AND P1, PT, R46, RZ, PT ;  /* 0x000000ff2e00720c */ /* 0x000fe20003f25270 */
[C-C-:B0-----:R-:W-:Y:S01]  /*1a50*/  IMAD.WIDE R38, R2.reuse, 0xe, R36.reuse ;  /* 0x0000000e02267825 */ /* 0x141fe200078e0224 */
[----:B------:R-:W0:Y:S03]  /*1a60*/  LDC R48, c[0x0][0x3c8] ;  /* 0x0000f200ff307b82 */ /* 0x000e260000000800 */
[----:B------:R-:W-:-:S04]  /*1a70*/  IMAD.WIDE R36, R2, 0x10, R36 ;  /* 0x0000001002247825 */ /* 0x000fc800078e0224 */
[C---:B0-----:R-:W-:Y:S01]  /*1a80*/  IMAD R42, R48.reuse, 0x8, R42 ;  /* 0x00000008302a7824 */ /* 0x041fe200078e022a */
[C---:B------:R-:W-:Y:S01]  /*1a90*/  LEA R53, R48.reuse, R53, 0x3 ;  /* 0x0000003530357211 */ /* 0x040fe200078e18ff */
[C---:B------:R-:W-:Y:S01]  /*1aa0*/  IMAD R8, R48.reuse, 0x8, R8 ;  /* 0x0000000830087824 */ /* 0x040fe200078e0208 */
[C---:B------:R-:W-:Y:S01]  /*1ab0*/  LEA R43, R48.reuse, R43, 0x3 ;  /* 0x0000002b302b7211 */ /* 0x040fe200078e18ff */
[C---:B------:R-:W-:Y:S02]  /*1ac0*/  IMAD R61, R48.reuse, 0x8, R61 ;  /* 0x00000008303d7824 */ /* 0x040fe400078e023d */
[C---:B------:R-:W-:Y:S02]  /*1ad0*/  IMAD R59, R48.reuse, 0x8, R59 ;  /* 0x00000008303b7824 */ /* 0x040fe400078e023b */
[C---:B------:R-:W-:Y:S02]  /*1ae0*/  IMAD R57, R48.reuse, 0x8, R57 ;  /* 0x0000000830397824 */ /* 0x040fe400078e0239 */
[----:B------:R-:W-:-:S02]  /*1af0*/  IMAD R55, R48, 0x8, R55 ;  /* 0x0000000830377824 */ /* 0x000fc400078e0237 */
[C---:B------:R-:W-:Y:S02]  /*1b00*/  IMAD R51, R48.reuse, 0x8, R51 ;  /* 0x0000000830337824 */ /* 0x040fe400078e0233 */
[C---:B------:R-:W-:Y:S02]  /*1b10*/  IMAD R49, R48.reuse, 0x8, R49 ;  /* 0x0000000830317824 */ /* 0x040fe400078e0231 */
[C---:B------:R-:W-:Y:S02]  /*1b20*/  IMAD R44, R48.reuse, 0x8, R44 ;  /* 0x00000008302c7824 */ /* 0x040fe400078e022c */
[C---:B------:R-:W-:Y:S02]  /*1b30*/  IMAD R19, R48.reuse, 0x8, R19 ;  /* 0x0000000830137824 */ /* 0x040fe400078e0213 */
[C---:B------:R-:W-:Y:S02]  /*1b40*/  IMAD R20, R48.reuse, 0x8, R20 ;  /* 0x0000000830147824 */ /* 0x040fe400078e0214 */
[----:B------:R-:W-:-:S02]  /*1b50*/  IMAD R21, R48, 0x8, R21 ;  /* 0x0000000830157824 */ /* 0x000fc400078e0215 */
[C---:B------:R-:W-:Y:S02]  /*1b60*/  IMAD R45, R48.reuse, 0x8, R45 ;  /* 0x00000008302d7824 */ /* 0x040fe400078e022d */
[----:B------:R-:W-:Y:S01]  /*1b70*/  IMAD R47, R48, 0x8, R47 ;  /* 0x00000008302f7824 */ /* 0x000fe200078e022f */
[----:B--2---:R0:W-:Y:S01]  /*1b80*/  STG.E.U16 desc[UR22][R38.64], R50 ;  /* 0x0000003226007986 */ /* 0x0041e2000c101516 */
[----:B------:R-:W-:Y:S05]  /*1b90*/  @P1 BRA `(.L_x_162) ;  /* 0xfffffff400f81947 */ /* 0x000fea000383ffff */
[----:B------:R-:W-:-:S07]  /*1ba0*/  IMAD.MOV.U32 R8, RZ, RZ, R4 ;  /* 0x000000ffff087224 */ /* 0x000fce00078e0004 */
.L_x_161:
[----:B------:R-:W-:-:S13]  /*1bb0*/  ISETP.NE.AND P1, PT, R5, RZ, PT ;  /* 0x000000ff0500720c */ /* 0x000fda0003f25270 */
[----:B------:R-:W-:Y:S05]  /*1bc0*/  @!P1 BRA `(.L_x_163) ;  /* 0x00000008002c9947 */ /* 0x000fea0003800000 */
[----:B------:R-:W-:-:S05]  /*1bd0*/  VIADD R19, R5, 0xffffffff ;  /* 0xffffffff05137836 */ /* 0x000fca0000000000 */
[----:B------:R-:W-:-:S13]  /*1be0*/  ISETP.GE.U32.AND P1, PT, R19, 0x3, PT ;  /* 0x000000031300780c */ /* 0x000fda0003f26070 */
[----:B------:R-:W-:Y:S05]  /*1bf0*/  @!P1 BRA `(.L_x_164) ;  /* 0x0000000400109947 */ /* 0x000fea0003800000 */
[----:B------:R-:W0:Y:S01]  /*1c00*/  LDCU UR4, c[0x0][0x3c8] ;  /* 0x00007900ff0477ac */ /* 0x000e220008000800 */
[----:B------:R-:W1:Y:S01]  /*1c10*/  LDCU UR5, c[0x0][0x390] ;  /* 0x00007200ff0577ac */ /* 0x000e620008000800 */
[----:B0-----:R-:W-:Y:S01]  /*1c20*/  IMAD R39, R8, UR4, RZ ;  /* 0x0000000408277c24 */ /* 0x001fe2000f8e02ff */
[----:B-1----:R-:W-:-:S04]  /*1c30*/  ISETP.LT.U32.AND P2, PT, R11, UR5, PT ;  /* 0x000000050b007c0c */ /* 0x002fc8000bf41070 */
[----:B------:R-:W-:-:S04]  /*1c40*/  IADD3 R20, P1, PT, R39, R32, RZ ;  /* 0x0000002027147210 */ /* 0x000fc80007f3e0ff */
[----:B------:R-:W-:Y:S02]  /*1c50*/  ISETP.GT.U32.AND P5, PT, R20, -0x1, PT ;  /* 0xffffffff1400780c */ /* 0x000fe40003fa4070 */
[----:B------:R-:W-:Y:S02]  /*1c60*/  LEA.HI.X.SX32 R19, R39, R35, 0x1, P1 ;  /* 0x0000002327137211 */ /* 0x000fe400008f0eff */
[----:B------:R-:W-:Y:S02]  /*1c70*/  ISETP.LT.U32.AND P1, PT, R14, R15, PT ;  /* 0x0000000f0e00720c */ /* 0x000fe40003f21070 */
[----:B------:R-:W-:-:S04]  /*1c80*/  ISETP.GT.AND.EX P5, PT, R19, -0x1, P0, P5 ;  /* 0xffffffff1300780c */ /* 0x000fc800007a4350 */
[----:B------:R-:W-:Y:S02]  /*1c90*/  ISETP.LT.AND.EX P6, PT, R13, UR13, P5, P2 ;  /* 0x0000000d0d007c0c */ /* 0x000fe4000afc1320 */
[----:B------:R-:W-:Y:S02]  /*1ca0*/  ISETP.LT.U32.AND P5, PT, R20, R17, PT ;  /* 0x000000111400720c */ /* 0x000fe40003fa1070 */
[----:B------:R-:W-:-:S04]  /*1cb0*/  ISETP.LT.AND.EX P6, PT, R16, UR14, P6, P1 ;  /* 0x0000000e10007c0c */ /* 0x000fc8000b7c1310 */
[----:B------:R-:W-:-:S13]  /*1cc0*/  ISETP.LT.AND.EX P5, PT, R19, UR15, P6, P5 ;  /* 0x0000000f13007c0c */ /* 0x000fda000b7a1350 */
[----:B------:R-:W-:Y:S01]  /*1cd0*/  @P5 IMAD.IADD R21, R18, 0x1, R39 ;  /* 0x0000000112155824 */ /* 0x000fe200078e0227 */
[----:B------:R-:W-:-:S03]  /*1ce0*/  @!P5 PRMT R19, RZ, 0x7610, R19 ;  /* 0x00007610ff13d816 */ /* 0x000fc60000000013 */
[----:B------:R-:W-:-:S05]  /*1cf0*/  @P5 IMAD.WIDE R20, R21, 0x2, R22 ;  /* 0x0000000215145825 */ /* 0x000fca00078e0216 */
[----:B------:R0:W2:Y:S01]  /*1d00*/  @P5 LDG.E.U16 R19, desc[UR22][R20.64] ;  /* 0x0000001614135981 */ /* 0x0000a2000c1e1500 */
[----:B------:R-:W-:-:S05]  /*1d10*/  VIADD R43, R39, UR4 ;  /* 0x00000004272b7c36 */ /* 0x000fca0008000000 */
        /* <DEDUP_REMOVED lines=8> */
[----:B------:R-:W-:Y:S02]  /*1da0*/  @P5 IADD3 R41, PT, PT, R18, R43, RZ ;  /* 0x0000002b12295210 */ /* 0x000fe40007ffe0ff */
[----:B------:R-:W-:-:S03]  /*1db0*/  @!P5 PRMT R39, RZ, 0x7610, R39 ;  /* 0x00007610ff27d816 */ /* 0x000fc60000000027 */
[----:B0-----:R-:W-:Y:S01]  /*1dc0*/  @P5 IMAD.WIDE R20, R41, 0x2, R22 ;  /* 0x0000000229145825 */ /* 0x001fe200078e0216 */
[----:B--2---:R0:W-:Y:S04]  /*1dd0*/  STG.E.U16 desc[UR22][R36.64], R19 ;  /* 0x0000001324007986 */ /* 0x0041e8000c101516 */
[----:B------:R1:W2:Y:S01]  /*1de0*/  @P5 LDG.E.U16 R39, desc[UR22][R20.64] ;  /* 0x0000001614275981 */ /* 0x0002a2000c1e1500 */
[----:B------:R-:W-:-:S05]  /*1df0*/  VIADD R43, R43, UR4 ;  /* 0x000000042b2b7c36 */ /* 0x000fca0008000000 */
[----:B------:R-:W-:Y:S01]  /*1e00*/  IADD3 R38, P6, PT, R43, R32, RZ ;  /* 0x000000202b267210 */ /* 0x000fe20007fde0ff */
[----:B0-----:R-:W-:-:S03]  /*1e10*/  IMAD.WIDE R36, R2, 0x2, R36 ;  /* 0x0000000202247825 */ /* 0x001fc600078e0224 */
[----:B------:R-:W-:Y:S02]  /*1e20*/  ISETP.GT.U32.AND P5, PT, R38, -0x1, PT ;  /* 0xffffffff2600780c */ /* 0x000fe40003fa4070 */
[----:B------:R-:W-:-:S04]  /*1e30*/  LEA.HI.X.SX32 R40, R43, R35, 0x1, P6 ;  /* 0x000000232b287211 */ /* 0x000fc800030f0eff */
[----:B------:R-:W-:-:S04]  /*1e40*/  ISETP.GT.AND.EX P5, PT, R40, -0x1, P0, P5 ;  /* 0xffffffff2800780c */ /* 0x000fc800007a4350 */
[----:B------:R-:W-:Y:S02]  /*1e50*/  ISETP.LT.AND.EX P6, PT, R13, UR13, P5, P2 ;  /* 0x0000000d0d007c0c */ /* 0x000fe4000afc1320 */
[----:B------:R-:W-:Y:S02]  /*1e60*/  ISETP.LT.U32.AND P5, PT, R38, R17, PT ;  /* 0x000000112600720c */ /* 0x000fe40003fa1070 */
[----:B------:R-:W-:-:S04]  /*1e70*/  ISETP.LT.AND.EX P6, PT, R16, UR14, P6, P1 ;  /* 0x0000000e10007c0c */ /* 0x000fc8000b7c1310 */
[----:B------:R-:W-:-:S13]  /*1e80*/  ISETP.LT.AND.EX P5, PT, R40, UR15, P6, P5 ;  /* 0x0000000f28007c0c */ /* 0x000fda000b7a1350 */
[----:B------:R-:W-:Y:S01]  /*1e90*/  @P5 IMAD.IADD R41, R18, 0x1, R43 ;  /* 0x0000000112295824 */ /* 0x000fe200078e022b */
[----:B------:R-:W-:-:S03]  /*1ea0*/  @!P5 PRMT R19, RZ, 0x7610, R19 ;  /* 0x00007610ff13d816 */ /* 0x000fc60000000013 */
[----:B-1----:R-:W-:Y:S01]  /*1eb0*/  @P5 IMAD.WIDE R20, R41, 0x2, R22 ;  /* 0x0000000229145825 */ /* 0x002fe200078e0216 */
[----:B--2---:R0:W-:Y:S04]  /*1ec0*/  STG.E.U16 desc[UR22][R36.64], R39 ;  /* 0x0000002724007986 */ /* 0x0041e8000c101516 */
[----:B------:R1:W2:Y:S01]  /*1ed0*/  @P5 LDG.E.U16 R19, desc[UR22][R20.64] ;  /* 0x0000001614135981 */ /* 0x0002a2000c1e1500 */
[----:B------:R-:W-:Y:S01]  /*1ee0*/  VIADD R43, R43, UR4 ;  /* 0x000000042b2b7c36 */ /* 0x000fe20008000000 */
[----:B------:R-:W-:Y:S04]  /*1ef0*/  BSSY.RECONVERGENT B0, `(.L_x_165) ;  /* 0x0000011000007945 */ /* 0x000fe80003800200 */
[----:B------:R-:W-:Y:S01]  /*1f00*/  IADD3 R38, P6, PT, R43, R32, RZ ;  /* 0x000000202b267210 */ /* 0x000fe20007fde0ff */
[----:B0-----:R-:W-:-:S03]  /*1f10*/  IMAD.WIDE R36, R2, 0x2, R36 ;  /* 0x0000000202247825 */ /* 0x001fc600078e0224 */
[----:B------:R-:W-:Y:S02]  /*1f20*/  ISETP.GT.U32.AND P5, PT, R38, -0x1, PT ;  /* 0xffffffff2600780c */ /* 0x000fe40003fa4070 */
[----:B------:R-:W-:Y:S01]  /*1f30*/  LEA.HI.X.SX32 R40, R43, R35, 0x1, P6 ;  /* 0x000000232b287211 */ /* 0x000fe200030f0eff */
[----:B-1----:R-:W-:-:S03]  /*1f40*/  IMAD.WIDE R20, R2, 0x2, R36 ;  /* 0x0000000202147825 */ /* 0x002fc600078e0224 */
[----:B------:R-:W-:-:S04]  /*1f50*/  ISETP.GT.AND.EX P5, PT, R40, -0x1, P0, P5 ;  /* 0xffffffff2800780c */ /* 0x000fc800007a4350 */
[----:B------:R-:W-:Y:S02]  /*1f60*/  ISETP.LT.AND.EX P5, PT, R13, UR13, P5, P2 ;  /* 0x0000000d0d007c0c */ /* 0x000fe4000afa1320 */
[----:B------:R-:W-:Y:S02]  /*1f70*/  ISETP.LT.U32.AND P2, PT, R38, R17, PT ;  /* 0x000000112600720c */ /* 0x000fe40003f41070 */
[----:B------:R-:W-:-:S04]  /*1f80*/  ISETP.LT.AND.EX P5, PT, R16, UR14, P5, P1 ;  /* 0x0000000e10007c0c */ /* 0x000fc8000afa1310 */
[----:B------:R-:W-:-:S13]  /*1f90*/  ISETP.LT.AND.EX P5, PT, R40, UR15, P5, P2 ;  /* 0x0000000f28007c0c */ /* 0x000fda000afa1320 */
[----:B------:R-:W-:Y:S01]  /*1fa0*/  @!P5 PRMT R39, RZ, 0x7610, R39 ;  /* 0x00007610ff27d816 */ /* 0x000fe20000000027 */
[----:B--2---:R0:W-:Y:S01]  /*1fb0*/  STG.E.U16 desc[UR22][R36.64], R19 ;  /* 0x0000001324007986 */ /* 0x0041e2000c101516 */
[----:B------:R-:W-:Y:S05]  /*1fc0*/  @!P5 BRA `(.L_x_166) ;  /* 0x00000000000cd947 */ /* 0x000fea0003800000 */
[----:B0-----:R-:W-:-:S04]  /*1fd0*/  IMAD.IADD R37, R18, 0x1, R43 ;  /* 0x0000000112257824 */ /* 0x001fc800078e022b */
[----:B------:R-:W-:-:S05]  /*1fe0*/  IMAD.WIDE R36, R37, 0x2, R22 ;  /* 0x0000000225247825 */ /* 0x000fca00078e0216 */
[----:B------:R1:W5:Y:S02]  /*1ff0*/  LDG.E.U16 R39, desc[UR22][R36.64] ;  /* 0x0000001624277981 */ /* 0x000364000c1e1500 */
.L_x_166:
[----:B------:R-:W-:Y:S05]  /*2000*/  BSYNC.RECONVERGENT B0 ;  /* 0x0000000000007941 */ /* 0x000fea0003800200 */
.L_x_165:
[----:B-----5:R2:W-:Y:S01]  /*2010*/  STG.E.U16 desc[UR22][R20.64], R39 ;  /* 0x0000002714007986 */ /* 0x0205e2000c101516 */
[----:B------:R-:W-:Y:S02]  /*2020*/  VIADD R8, R8, 0x4 ;  /* 0x0000000408087836 */ /* 0x000fe40000000000 */
[----:B01----:R-:W-:-:S07]  /*2030*/  IMAD.WIDE R36, R2, 0x2, R20 ;  /* 0x0000000202247825 */ /* 0x003fce00078e0214 */
.L_x_164:
[----:B------:R-:W-:-:S13]  /*2040*/  ISETP.NE.AND P1, PT, R6, RZ, PT ;  /* 0x000000ff0600720c */ /* 0x000fda0003f25270 */
[----:B------:R-:W-:Y:S05]  /*2050*/  @!P1 BRA `(.L_x_163) ;  /* 0x0000000400089947 */ /* 0x000fea0003800000 */
[----:B------:R-:W-:-:S13]  /*2060*/  ISETP.NE.AND P1, PT, R6, 0x1, PT ;  /* 0x000000010600780c */ /* 0x000fda0003f25270 */
[----:B------:R-:W-:Y:S05]  /*2070*/  @!P1 BRA `(.L_x_167) ;  /* 0x0000000000989947 */ /* 0x000fea0003800000 */
[----:B------:R-:W1:Y:S01]  /*2080*/  LDCU UR4, c[0x0][0x3c8] ;  /* 0x00007900ff0477ac */ /* 0x000e620008000800 */
[----:B------:R-:W3:Y:S01]  /*2090*/  LDCU UR5, c[0x0][0x390] ;  /* 0x00007200ff0577ac */ /* 0x000ee20008000800 */
[----:B-1----:R-:W-:Y:S01]  /*20a0*/  IMAD R41, R8, UR4, RZ ;  /* 0x0000000408297c24 */ /* 0x002fe2000f8e02ff */
[----:B---3--:R-:W-:-:S04]  /*20b0*/  ISETP.LT.U32.AND P2, PT, R11, UR5, PT ;  /* 0x000000050b007c0c */ /* 0x008fc8000bf41070 */
[----:B--2---:R-:W-:-:S04]  /*20c0*/  IADD3 R20, P1, PT, R41, R32, RZ ;  /* 0x0000002029147210 */ /* 0x004fc80007f3e0ff */
        /* <DEDUP_REMOVED lines=8> */
[----:B0-----:R-:W-:Y:S01]  /*2150*/  @P5 IMAD.IADD R39, R18, 0x1, R41 ;  /* 0x0000000112275824 */ /* 0x001fe200078e0229 */
[----:B------:R-:W-:-:S03]  /*2160*/  @!P5 PRMT R19, RZ, 0x7610, R19 ;  /* 0x00007610ff13d816 */ /* 0x000fc60000000013 */
[----:B------:R-:W-:-:S05]  /*2170*/  @P5 IMAD.WIDE R38, R39, 0x2, R22 ;  /* 0x0000000227265825 */ /* 0x000fca00078e0216 */
[----:B------:R0:W2:Y:S01]  /*2180*/  @P5 LDG.E.U16 R19, desc[UR22][R38.64] ;  /* 0x0000001626135981 */ /* 0x0000a2000c1e1500 */
[----:B------:R-:W-:Y:S01]  /*2190*/  IADD3 R41, PT, PT, R41, UR4, RZ ;  /* 0x0000000429297c10 */ /* 0x000fe2000fffe0ff */
[----:B------:R-:W-:Y:S03]  /*21a0*/  BSSY.RECONVERGENT B0, `(.L_x_168) ;  /* 0x0000010000007945 */ /* 0x000fe60003800200 */
[----:B------:R-:W-:-:S04]  /*21b0*/  IADD3 R20, P6, PT, R41, R32, RZ ;  /* 0x0000002029147210 */ /* 0x000fc80007fde0ff */
[----:B------:R-:W-:Y:S02]  /*21c0*/  ISETP.GT.U32.AND P5, PT, R20, -0x1, PT ;  /* 0xffffffff1400780c */ /* 0x000fe40003fa4070 */
[----:B------:R-:W-:-:S04]  /*21d0*/  LEA.HI.X.SX32 R21, R41, R35, 0x1, P6 ;  /* 0x0000002329157211 */ /* 0x000fc800030f0eff */
[----:B------:R-:W-:-:S04]  /*21e0*/  ISETP.GT.AND.EX P5, PT, R21, -0x1, P0, P5 ;  /* 0xffffffff1500780c */ /* 0x000fc800007a4350 */
[----:B------:R-:W-:Y:S02]  /*21f0*/  ISETP.LT.AND.EX P5, PT, R13, UR13, P5, P2 ;  /* 0x0000000d0d007c0c */ /* 0x000fe4000afa1320 */
[----:B------:R-:W-:Y:S02]  /*2200*/  ISETP.LT.U32.AND P2, PT, R20, R17, PT ;  /* 0x000000111400720c */ /* 0x000fe40003f41070 */
[----:B------:R-:W-:-:S04]  /*2210*/  ISETP.LT.AND.EX P5, PT, R16, UR14, P5, P1 ;  /* 0x0000000e10007c0c */ /* 0x000fc8000afa1310 */
[----:B------:R-:W-:Y:S01]  /*2220*/  ISETP.LT.AND.EX P5, PT, R21, UR15, P5, P2 ;  /* 0x0000000f15007c0c */ /* 0x000fe2000afa1320 */
[----:B------:R-:W-:-:S12]  /*2230*/  IMAD.WIDE R20, R2, 0x2, R36 ;  /* 0x0000000202147825 */ /* 0x000fd800078e0224 */
[----:B0-----:R-:W-:Y:S01]  /*2240*/  @!P5 PRMT R39, RZ, 0x7610, R39 ;  /* 0x00007610ff27d816 */ /* 0x001fe20000000027 */
[----:B--2---:R0:W-:Y:S01]  /*2250*/  STG.E.U16 desc[UR22][R36.64], R19 ;  /* 0x0000001324007986 */ /* 0x0041e2000c101516 */
[----:B------:R-:W-:Y:S05]  /*2260*/  @!P5 BRA `(.L_x_169) ;  /* 0x00000000000cd947 */ /* 0x000fea0003800000 */
[----:B0-----:R-:W-:-:S04]  /*2270*/  IMAD.IADD R37, R18, 0x1, R41 ;  /* 0x0000000112257824 */ /* 0x001fc800078e0229 */
[----:B------:R-:W-:-:S05]  /*2280*/  IMAD.WIDE R36, R37, 0x2, R22 ;  /* 0x0000000225247825 */ /* 0x000fca00078e0216 */
[----:B------:R1:W5:Y:S02]  /*2290*/  LDG.E.U16 R39, desc[UR22][R36.64] ;  /* 0x0000001624277981 */ /* 0x000364000c1e1500 */
.L_x_169:
[----:B------:R-:W-:Y:S05]  /*22a0*/  BSYNC.RECONVERGENT B0 ;  /* 0x0000000000007941 */ /* 0x000fea0003800200 */
.L_x_168:
[----:B-----5:R3:W-:Y:S01]  /*22b0*/  STG.E.U16 desc[UR22][R20.64], R39 ;  /* 0x0000002714007986 */ /* 0x0207e2000c101516 */
[----:B------:R-:W-:Y:S02]  /*22c0*/  VIADD R8, R8, 0x2 ;  /* 0x0000000208087836 */ /* 0x000fe40000000000 */
[----:B01----:R-:W-:-:S07]  /*22d0*/  IMAD.WIDE R36, R2, 0x2, R20 ;  /* 0x0000000202247825 */ /* 0x003fce00078e0214 */
.L_x_167:
[----:B------:R-:W1:Y:S02]  /*22e0*/  LDCU UR4, c[0x0][0x3a4] ;  /* 0x00007480ff0477ac */ /* 0x000e640008000800 */
[----:B-1----:R-:W-:-:S04]  /*22f0*/  ULOP3.LUT UR4, UR4, 0x1, URZ, 0xc0, !UPT ;  /* 0x0000000104047892 */ /* 0x002fc8000f8ec0ff */
[----:B------:R-:W-:-:S09]  /*2300*/  UISETP.NE.U32.AND UP0, UPT, UR4, 0x1, UPT ;  /* 0x000000010400788c */ /* 0x000fd2000bf05070 */
[----:B------:R-:W-:Y:S05]  /*2310*/  BRA.U UP0, `(.L_x_163) ;  /* 0x0000000100587547 */ /* 0x000fea000b800000 */
[----:B------:R-:W1:Y:S01]  /*2320*/  LDCU UR4, c[0x0][0x3c8] ;  /* 0x00007900ff0477ac */ /* 0x000e620008000800 */
[----:B------:R-:W-:Y:S01]  /*2330*/  ISETP.LT.U32.AND P5, PT, R14, R15, PT ;  /* 0x0000000f0e00720c */ /* 0x000fe20003fa1070 */
[----:B------:R-:W-:Y:S01]  /*2340*/  BSSY.RECONVERGENT B0, `(.L_x_170) ;  /* 0x0000011000007945 */ /* 0x000fe20003800200 */
[----:B------:R-:W4:Y:S01]  /*2350*/  LDCU UR5, c[0x0][0x390] ;  /* 0x00007200ff0577ac */ /* 0x000f220008000800 */
[----:B-1----:R-:W-:-:S05]  /*2360*/  IMAD R19, R8, UR4, RZ ;  /* 0x0000000408137c24 */ /* 0x002fca000f8e02ff */
[----:B------:R-:W-:-:S04]  /*2370*/  IADD3 R8, P2, PT, R19, R32, RZ ;  /* 0x0000002013087210 */ /* 0x000fc80007f5e0ff */
[----:B------:R-:W-:Y:S02]  /*2380*/  ISETP.GT.U32.AND P1, PT, R8, -0x1, PT ;  /* 0xffffffff0800780c */ /* 0x000fe40003f24070 */
[----:B--23--:R-:W-:Y:S02]  /*2390*/  LEA.HI.X.SX32 R20, R19, R35, 0x1, P2 ;  /* 0x0000002313147211 */ /* 0x00cfe400010f0eff */
[----:B----4-:R-:W-:Y:S02]  /*23a0*/  ISETP.LT.U32.AND P2, PT, R11, UR5, PT ;  /* 0x000000050b007c0c */ /* 0x010fe4000bf41070 */
[----:B------:R-:W-:Y:S02]  /*23b0*/  ISETP.GT.AND.EX P0, PT, R20, -0x1, P0, P1 ;  /* 0xffffffff1400780c */ /* 0x000fe40000704310 */
[----:B------:R-:W-:Y:S02]  /*23c0*/  ISETP.LT.U32.AND P1, PT, R8, R17, PT ;  /* 0x000000110800720c */ /* 0x000fe40003f21070 */
[----:B------:R-:W-:-:S04]  /*23d0*/  ISETP.LT.AND.EX P0, PT, R13, UR13, P0, P2 ;  /* 0x0000000d0d007c0c */ /* 0x000fc80008701320 */
[----:B------:R-:W-:-:S04]  /*23e0*/  ISETP.LT.AND.EX P0, PT, R16, UR14, P0, P5 ;  /* 0x0000000e10007c0c */ /* 0x000fc80008701350 */
[----:B------:R-:W-:-:S13]  /*23f0*/  ISETP.LT.AND.EX P0, PT, R20, UR15, P0, P1 ;  /* 0x0000000f14007c0c */ /* 0x000fda0008701310 */
[----:B------:R-:W-:Y:S01]  /*2400*/  @!P0 PRMT R15, RZ, 0x7610, R15 ;  /* 0x00007610ff0f8816 */ /* 0x000fe2000000000f */
[----:B------:R-:W-:Y:S06]  /*2410*/  @!P0 BRA `(.L_x_171) ;  /* 0x00000000000c8947 */ /* 0x000fec0003800000 */
[----:B------:R-:W-:-:S04]  /*2420*/  IMAD.IADD R15, R18, 0x1, R19 ;  /* 0x00000001120f7824 */ /* 0x000fc800078e0213 */
[----:B------:R-:W-:-:S06]  /*2430*/  IMAD.WIDE R14, R15, 0x2, R22 ;  /* 0x000000020f0e7825 */ /* 0x000fcc00078e0216 */
[----:B------:R1:W5:Y:S02]  /*2440*/  LDG.E.U16 R15, desc[UR22][R14.64] ;  /* 0x000000160e0f7981 */ /* 0x000364000c1e1500 */
.L_x_171:
[----:B------:R-:W-:Y:S05]  /*2450*/  BSYNC.RECONVERGENT B0 ;  /* 0x0000000000007941 */ /* 0x000fea0003800200 */
.L_x_170:
[----:B-----5:R2:W-:Y:S02]  /*2460*/  STG.E.U16 desc[UR22][R36.64], R15 ;  /* 0x0000000f24007986 */ /* 0x0205e4000c101516 */
[----:B--2---:R-:W-:-:S07]  /*2470*/  IMAD.WIDE R36, R2, 0x2, R36 ;  /* 0x0000000202247825 */ /* 0x004fce00078e0224 */
.L_x_163:
[----:B------:R-:W-:Y:S05]  /*2480*/  @P4 BRA `(.L_x_172) ;  /* 0xffffffec00204947 */ /* 0x000fea000383ffff */
[----:B------:R-:W-:Y:S05]  /*2490*/  @P3 BRA `(.L_x_173) ;  /* 0xffffffe800fc3947 */ /* 0x000fea000383ffff */
[----:B------:R-:W4:Y:S01]  /*24a0*/  LDCU UR4, c[0x0][0x360] ;  /* 0x00006c00ff0477ac */ /* 0x000f220008000800 */
[----:B------:R-:W4:Y:S01]  /*24b0*/  LDC R8, c[0x0][0x370] ;  /* 0x0000dc00ff087b82 */ /* 0x000f220000000800 */
[----:B------:R-:W5:Y:S01]  /*24c0*/  LDCU.64 UR6, c[0x0][0x380] ;  /* 0x00007000ff0677ac */ /* 0x000f620008000a00 */
[----:B----4-:R-:W-:-:S05]  /*24d0*/  IMAD R9, R8, UR4, RZ ;  /* 0x0000000408097c24 */ /* 0x010fca000f8e02ff */
[----:B------:R-:W-:-:S05]  /*24e0*/  IADD3 R0, P0, PT, R9, R0, RZ ;  /* 0x0000000009007210 */ /* 0x000fca0007f1e0ff */
[----:B------:R-:W-:Y:S01]  /*24f0*/  IMAD.X R3, RZ, RZ, R3, P0 ;  /* 0x000000ffff037224 */ /* 0x000fe200000e0603 */
[----:B-----5:R-:W-:-:S04]  /*2500*/  ISETP.GE.U32.AND P0, PT, R0, UR6, PT ;  /* 0x0000000600007c0c */ /* 0x020fc8000bf06070 */
[----:B------:R-:W-:-:S13]  /*2510*/  ISETP.GE.AND.EX P0, PT, R3, UR7, PT, P0 ;  /* 0x0000000703007c0c */ /* 0x000fda000bf06300 */
[----:B------:R-:W-:Y:S05]  /*2520*/  @!P0 BRA `(.L_x_174) ;  /* 0xffffffdc005c8947 */ /* 0x000fea000383ffff */
[----:B------:R-:W-:Y:S05]  /*2530*/  EXIT ;  /* 0x000000000000794d */ /* 0x000fea0003800000 */
        .weak           $__internal_3_$__cuda_sm20_div_s64
        .type           $__internal_3_$__cuda_sm20_div_s64,@function
        .size           $__internal_3_$__cuda_sm20_div_s64,(.L_x_707 - $__internal_3_$__cuda_sm20_div_s64)
$__internal_3_$__cuda_sm20_div_s64:
        /* <DEDUP_REMOVED lines=23> */
[----:B------:R-:W-:-:S05]  /*26b0*/  IMAD.HI.U32 R18, P1, R17, R29, R18 ;  /* 0x0000001d11127227 */ /* 0x000fca0007820012 */
[----:B------:R-:W-:Y:S01]  /*26c0*/  IADD3 R19, P2, PT, R27, R18, RZ ;  /* 0x000000121b137210 */ /* 0x000fe20007f5e0ff */
[----:B------:R-:W-:Y:S01]  /*26d0*/  IMAD.X R18, R31, 0x1, R17, P0 ;  /* 0x000000011f127824 */ /* 0x000fe200000e0611 */
[----:B------:R-:W-:-:S03]  /*26e0*/  IADD3 R31, P4, PT, RZ, -R26, RZ ;  /* 0x8000001aff1f7210 */ /* 0x000fc60007f9e0ff */
[----:B------:R-:W-:Y:S01]  /*26f0*/  IMAD.WIDE.U32 R16, R19, R10, RZ ;  /* 0x0000000a13107225 */ /* 0x000fe200078e00ff */
[----:B------:R-:W-:Y:S02]  /*2700*/  IADD3.X R27, PT, PT, RZ, RZ, R18, P2, P1 ;  /* 0x000000ffff1b7210 */ /* 0x000fe400017e2412 */
[----:B------:R-:W-:Y:S01]  /*2710*/  SEL R31, R31, R26, !P3 ;  /* 0x0000001a1f1f7207 */ /* 0x000fe20005800000 */
[----:B------:R-:W-:Y:S01]  /*2720*/  IMAD R17, R19, R11, R17 ;  /* 0x0000000b13117224 */ /* 0x000fe200078e0211 */
[----:B------:R-:W-:Y:S01]  /*2730*/  IADD3 R29, P0, PT, RZ, -R16, RZ ;  /* 0x80000010ff1d7210 */ /* 0x000fe20007f1e0ff */
[----:B------:R-:W-:Y:S02]  /*2740*/  IMAD.X R26, RZ, RZ, ~R25, P4 ;  /* 0x000000ffff1a7224 */ /* 0x000fe400020e0e19 */
[----:B------:R-:W-:Y:S02]  /*2750*/  IMAD R17, R27, R10, R17 ;  /* 0x0000000a1b117224 */ /* 0x000fe400078e0211 */
[----:B------:R-:W-:Y:S01]  /*2760*/  IMAD.HI.U32 R18, R19, R29, RZ ;  /* 0x0000001d13127227 */ /* 0x000fe200078e00ff */
[----:B------:R-:W-:-:S03]  /*2770*/  SEL R26, R26, R25, !P3 ;  /* 0x000000191a1a7207 */ /* 0x000fc60005800000 */
[----:B------:R-:W-:Y:S02]  /*2780*/  IMAD.X R16, RZ, RZ, ~R17, P0 ;  /* 0x000000ffff107224 */ /* 0x000fe400000e0e11 */
[----:B------:R-:W-:Y:S02]  /*2790*/  IMAD.MOV.U32 R17, RZ, RZ, RZ ;  /* 0x000000ffff117224 */ /* 0x000fe400078e00ff */
[----:B------:R-:W-:-:S04]  /*27a0*/  IMAD.WIDE.U32 R18, P0, R19, R16, R18 ;  /* 0x0000001013127225 */ /* 0x000fc80007800012 */
[----:B------:R-:W-:-:S04]  /*27b0*/  IMAD.HI.U32 R19, P1, R27, R29, R18 ;  /* 0x0000001d1b137227 */ /* 0x000fc80007820012 */
[CC--:B------:R-:W-:Y:S02]  /*27c0*/  IMAD R18, R27.reuse, R16.reuse, RZ ;  /* 0x000000101b127224 */ /* 0x0c0fe400078e02ff */
[----:B------:R-:W-:-:S03]  /*27d0*/  IMAD.HI.U32 R16, R27, R16, RZ ;  /* 0x000000101b107227 */ /* 0x000fc600078e00ff */
[----:B------:R-:W-:Y:S02]  /*27e0*/  IADD3 R19, P2, PT, R18, R19, RZ ;  /* 0x0000001312137210 */ /* 0x000fe40007f5e0ff */
[----:B------:R-:W-:-:S03]  /*27f0*/  IADD3.X R27, PT, PT, R16, R27, RZ, P0, !PT ;  /* 0x0000001b101b7210 */ /* 0x000fc600007fe4ff */
[----:B------:R-:W-:Y:S01]  /*2800*/  IMAD.HI.U32 R16, R19, R31, RZ ;  /* 0x0000001f13107227 */ /* 0x000fe200078e00ff */
[----:B------:R-:W-:-:S03]  /*2810*/  IADD3.X R27, PT, PT, RZ, RZ, R27, P2, P1 ;  /* 0x000000ffff1b7210 */ /* 0x000fc600017e241b */
        /* <DEDUP_REMOVED lines=9> */
[C---:B------:R-:W-:Y:S01]  /*28b0*/  IMAD R17, R19.reuse, R11, R17 ;  /* 0x0000000b13117224 */ /* 0x040fe200078e0211 */
[----:B------:R-:W-:Y:S02]  /*28c0*/  IADD3 R16, P2, PT, R19, 0x1, RZ ;  /* 0x0000000113107810 */ /* 0x000fe40007f5e0ff */
[-C--:B------:R-:W-:Y:S01]  /*28d0*/  ISETP.GE.U32.AND P0, PT, R31, R10.reuse, PT ;  /* 0x0000000a1f00720c */ /* 0x080fe20003f06070 */
[----:B------:R-:W-:Y:S01]  /*28e0*/  IMAD R17, R27, R10, R17 ;  /* 0x0000000a1b117224 */ /* 0x000fe200078e0211 */
[----:B------:R-:W-:-:S03]  /*28f0*/  IADD3.X R18, PT, PT, RZ, R27, RZ, P2, !PT ;  /* 0x0000001bff127210 */ /* 0x000fc600017fe4ff */
[----:B------:R-:W-:Y:S01]  /*2900*/  IMAD.X R33, R26, 0x1, ~R17, P1 ;  /* 0x000000011a217824 */ /* 0x000fe200008e0e11 */
[----:B------:R-:W-:-:S04]  /*2910*/  IADD3 R17, P1, PT, R31, -R10, RZ ;  /* 0x8000000a1f117210 */ /* 0x000fc80007f3e0ff */
[C---:B------:R-:W-:Y:S01]  /*2920*/  ISETP.GE.U32.AND.EX P0, PT, R33.reuse, R11, PT, P0 ;  /* 0x0000000b2100720c */ /* 0x040fe20003f06100 */
[----:B------:R-:W-:-:S03]  /*2930*/  IMAD.X R29, R33, 0x1, ~R11, P1 ;  /* 0x00000001211d7824 */ /* 0x000fc600008e0e0b */
[----:B------:R-:W-:Y:S02]  /*2940*/  SEL R17, R17, R31, P0 ;  /* 0x0000001f11117207 */ /* 0x000fe40000000000 */
[----:B------:R-:W-:Y:S02]  /*2950*/  SEL R19, R16, R19, P0 ;  /* 0x0000001310137207 */ /* 0x000fe40000000000 */
[----:B------:R-:W-:Y:S02]  /*2960*/  SEL R29, R29, R33, P0 ;  /* 0x000000211d1d7207 */ /* 0x000fe40000000000 */
[----:B------:R-:W-:Y:S02]  /*2970*/  ISETP.GE.U32.AND P1, PT, R17, R10, PT ;  /* 0x0000000a1100720c */ /* 0x000fe40003f26070 */
[----:B------:R-:W-:Y:S02]  /*2980*/  SEL R10, R18, R27, P0 ;  /* 0x0000001b120a7207 */ /* 0x000fe40000000000 */
[----:B------:R-:W-:-:S02]  /*2990*/  IADD3 R16, P2, PT, R19, 0x1, RZ ;  /* 0x0000000113107810 */ /* 0x000fc40007f5e0ff */
[----:B------:R-:W-:Y:S02]  /*29a0*/  ISETP.GE.U32.AND.EX P0, PT, R29, R11, PT, P1 ;  /* 0x0000000b1d00720c */ /* 0x000fe40003f06110 */
[----:B------:R-:W-:Y:S01]  /*29b0*/  LOP3.LUT R18, R21, R25, RZ, 0x3c, !PT ;  /* 0x0000001915127212 */ /* 0x000fe200078e3cff */
[----:B------:R-:W-:Y:S01]  /*29c0*/  IMAD.X R17, RZ, RZ, R10, P2 ;  /* 0x000000ffff117224 */ /* 0x000fe200010e060a */
[----:B------:R-:W-:Y:S02]  /*29d0*/  SEL R16, R16, R19, P0 ;  /* 0x0000001310107207 */ /* 0x000fe40000000000 */
[----:B------:R-:W-:Y:S02]  /*29e0*/  ISETP.GE.AND P1, PT, R18, RZ, PT ;  /* 0x000000ff1200720c */ /* 0x000fe40003f26270 */
[----:B------:R-:W-:Y:S02]  /*29f0*/  SEL R17, R17, R10, P0 ;  /* 0x0000000a11117207 */ /* 0x000fe40000000000 */
[----:B------:R-:W-:-:S02]  /*2a00*/  IADD3 R11, P2, PT, RZ, -R16, RZ ;  /* 0x80000010ff0b7210 */ /* 0x000fc40007f5e0ff */
        /* <DEDUP_REMOVED lines=9> */
[----:B------:R-:W-:Y:S06]  /*2aa0*/  RET.REL.NODEC R10 `(_ZN2at6native14vol2col_kernelIN3c108BFloat16EEEvlPKT_iiiiiiiiiiiiiiiiiiPS4_) ;  /* 0xffffffd40a547950 */ /* 0x000fec0003c3ffff */
.L_x_175:
        /* <DEDUP_REMOVED lines=13> */
.L_x_707:


//--------------------- .text._ZN2at6native13col2im_kernelIN3c104HalfES3_EEvlPKT_llllllllllllPS4_ --------------------------
	.section	.text._ZN2at6native13col2im_kernelIN3c104HalfES3_EEvlPKT_llllllllllllPS4_,"ax",@progbits
	.align	128
        .global         _ZN2at6native13col2im_kernelIN3c104HalfES3_EEvlPKT_llllllllllllPS4_
        .type           _ZN2at6native13col2im_kernelIN3c104HalfES3_EEvlPKT_llllllllllllPS4_,@function
        .size           _ZN2at6native13col2im_kernelIN3c104HalfES3_EEvlPKT_llllllllllllPS4_,(.L_x_709 - _ZN2at6native13col2im_kernelIN3c104HalfES3_EEvlPKT_llllllllllllPS4_)
        .other          _ZN2at6native13col2im_kernelIN3c104HalfES3_EEvlPKT_llllllllllllPS4_,@"STO_CUDA_ENTRY STV_DEFAULT"
_ZN2at6native13col2im_kernelIN3c104HalfES3_EEvlPKT_llllllllllllPS4_:
.text._ZN2at6native13col2im_kernelIN3c104HalfES3_EEvlPKT_llllllllllllPS4_:
        /* <DEDUP_REMOVED lines=19> */
.L_x_287:
        /* <DEDUP_REMOVED lines=31> */
.L_x_177:
[----:B------:R-:W0:Y:S01]  /*0320*/  LDCU.64 UR6, c[0x0][0x398] ;  /* 0x00007300ff0677ac */ /* 0x000e220008000a00 */
[----:B------:R-:W-:Y:S01]  /*0330*/  IMAD.MOV.U32 R40, RZ, RZ, R4 ;  /* 0x000000ffff287224 */ /* 0x000fe200078e0004 */
[----:B------:R-:W-:Y:S01]  /*0340*/  MOV R4, 0x390 ;  /* 0x0000039000047802 */ /* 0x000fe20000000f00 */
[----:B------:R-:W-:Y:S02]  /*0350*/  IMAD.MOV.U32 R0, RZ, RZ, R5 ;  /* 0x000000ffff007224 */ /* 0x000fe400078e0005 */
[----:B0-----:R-:W-:Y:S01]  /*0360*/  IMAD.U32 R3, RZ, RZ, UR6 ;  /* 0x00000006ff037e24 */ /* 0x001fe2000f8e00ff */
[----:B------:R-:W-:-:S07]  /*0370*/  MOV R2, UR7 ;  /* 0x0000000700027c02 */ /* 0x000fce0008000f00 */
[----:B------:R-:W-:Y:S05]  /*0380*/  CALL.REL.NOINC `($__internal_4_$__cuda_sm20_div_s64) ;  /* 0x0000005800d87944 */ /* 0x000fea0003c00000 */
        /* <DEDUP_REMOVED lines=10> */
.L_x_178:
[----:B------:R-:W-:Y:S05]  /*0430*/  BSYNC.RECONVERGENT B0 ;  /* 0x0000000000007941 */ /* 0x000fea0003800200 */
.L_x_176:
        /* <DEDUP_REMOVED lines=29> */
.L_x_180:
[----:B------:R-:W0:Y:S01]  /*0610*/  LDCU.64 UR6, c[0x0][0x390] ;  /* 0x00007200ff0677ac */ /* 0x000e220008000a00 */
[----:B------:R-:W-:Y:S01]  /*0620*/  IMAD.MOV.U32 R31, RZ, RZ, R26 ;  /* 0x000000ffff1f7224 */ /* 0x000fe200078e001a */
[----:B------:R-:W-:Y:S02]  /*0630*/  MOV R35, R27 ;  /* 0x0000001b00237202 */ /* 0x000fe40000000f00 */
[----:B------:R-:W-:Y:S01]  /*0640*/  MOV R30, 0x680 ;  /* 0x00000680001e7802 */ /* 0x000fe20000000f00 */
[----:B0-----:R-:W-:Y:S02]  /*0650*/  IMAD.U32 R4, RZ, RZ, UR6 ;  /* 0x00000006ff047e24 */ /* 0x001fe4000f8e00ff */
[----:B------:R-:W-:-:S07]  /*0660*/  IMAD.U32 R0, RZ, RZ, UR7 ;  /* 0x00000007ff007e24 */ /* 0x000fce000f8e00ff */
[----:B------:R-:W-:Y:S05]  /*0670*/  CALL.REL.NOINC `($__internal_5_$__cuda_sm20_rem_s64) ;  /* 0x0000005c00787944 */ /* 0x000fea0003c00000 */
[----:B------:R-:W-:Y:S01]  /*0680*/  MOV R2, R0 ;  /* 0x0000000000027202 */ /* 0x000fe20000000f00 */
[----:B------:R-:W-:-:S07]  /*0690*/  IMAD.MOV.U32 R3, RZ, RZ, R4 ;  /* 0x000000ffff037224 */ /* 0x000fce00078e0004 */
.L_x_181:
[----:B------:R-:W-:Y:S05]  /*06a0*/  BSYNC.RECONVERGENT B0 ;  /* 0x0000000000007941 */ /* 0x000fea0003800200 */
.L_x_179:
        /* <DEDUP_REMOVED lines=34> */
.L_x_183:
[----:B------:R-:W-:Y:S01]  /*08d0*/  IMAD.MOV.U32 R2, RZ, RZ, R4 ;  /* 0x000000ffff027224 */ /* 0x000fe200078e0004 */
[----:B------:R-:W-:Y:S01]  /*08e0*/  MOV R0, R5 ;  /* 0x0000000500007202 */ /* 0x000fe20000000f00 */
[----:B------:R-:W-:Y:S01]  /*08f0*/  IMAD.MOV.U32 R3, RZ, RZ, R6 ;  /* 0x000000ffff037224 */ /* 0x000fe200078e0006 */
[----:B------:R-:W-:Y:S01]  /*0900*/  MOV R4, 0x930 ;  /* 0x0000093000047802 */ /* 0x000fe20000000f00 */
[----:B-----5:R-:W-:-:S07]  /*0910*/  IMAD.MOV.U32 R40, RZ, RZ, R12 ;  /* 0x000000ffff287224 */ /* 0x020fce00078e000c */
[----:B------:R-:W-:Y:S05]  /*0920*/  CALL.REL.NOINC `($__internal_4_$__cuda_sm20_div_s64) ;  /* 0x0000005400707944 */ /* 0x000fea0003c00000 */
[----:B------:R-:W-:Y:S01]  /*0930*/  MOV R18, R26 ;  /* 0x0000001a00127202 */ /* 0x000fe20000000f00 */
[----:B------:R-:W-:-:S07]  /*0940*/  IMAD.MOV.U32 R19, RZ, RZ, R0 ;  /* 0x000000ffff137224 */ /* 0x000fce00078e0000 */
.L_x_184:
[----:B------:R-:W-:Y:S05]  /*0950*/  BSYNC.RECONVERGENT B0 ;  /* 0x0000000000007941 */ /* 0x000fea0003800200 */
.L_x_182:
        /* <DEDUP_REMOVED lines=43> */
.L_x_188:
[----:B------:R-:W0:Y:S01]  /*0c10*/  LDCU.64 UR6, c[0x0][0x3c8] ;  /* 0x00007900ff0677ac */ /* 0x000e220008000a00 */
[----:B------:R-:W-:Y:S02]  /*0c20*/  MOV R4, 0xc60 ;  /* 0x00000c6000047802 */ /* 0x000fe40000000f00 */
[----:B0-----:R-:W-:Y:S01]  /*0c30*/  MOV R3, UR6 ;  /* 0x0000000600037c02 */ /* 0x001fe20008000f00 */
[----:B------:R-:W-:-:S07]  /*0c40*/  IMAD.U32 R2, RZ, RZ, UR7 ;  /* 0x00000007ff027e24 */ /* 0x000fce000f8e00ff */
[----:B------:R-:W-:Y:S05]  /*0c50*/  CALL.REL.NOINC `($__internal_4_$__cuda_sm20_div_s64) ;  /* 0x0000005000a47944 */ /* 0x000fea0003c00000 */
[----:B------:R-:W-:-:S07]  /*0c60*/  IMAD.MOV.U32 R27, RZ, RZ, R0 ;  /* 0x000000ffff1b7224 */ /* 0x000fce00078e0000 */
.L_x_189:
[----:B------:R-:W-:Y:S05]  /*0c70*/  BSYNC.RECONVERGENT B1 ;  /* 0x0000000000017941 */ /* 0x000fea0003800200 */
.L_x_187:
[----:B------:R-:W-:-:S04]  /*0c80*/  IADD3 R48, P0, PT, R26, 0x1, RZ ;  /* 0x000000011a307810 */ /* 0x000fc80007f1e0ff */
[----:B------:R-:W-:-:S09]  /*0c90*/  IADD3.X R49, PT, PT, RZ, R27, RZ, P0, !PT ;  /* 0x0000001bff317210 */ /* 0x000fd200007fe4ff */
.L_x_186:
[----:B------:R-:W-:Y:S05]  /*0ca0*/  BSYNC.RECONVERGENT B0 ;  /* 0x0000000000007941 */ /* 0x000fea0003800200 */
.L_x_185:
        /* <DEDUP_REMOVED lines=26> */
.L_x_191:
[----:B------:R-:W0:Y:S01]  /*0e50*/  LDCU.64 UR6, c[0x0][0x3c8] ;  /* 0x00007900ff0677ac */ /* 0x000e220008000a00 */
[----:B------:R-:W-:Y:S02]  /*0e60*/  MOV R40, R54 ;  /* 0x0000003600287202 */ /* 0x000fe40000000f00 */
[----:B------:R-:W-:Y:S02]  /*0e70*/  MOV R0, R55 ;  /* 0x0000003700007202 */ /* 0x000fe40000000f00 */
[----:B------:R-:W-:Y:S01]  /*0e80*/  MOV R4, 0xec0 ;  /* 0x00000ec000047802 */ /* 0x000fe20000000f00 */
[----:B0-----:R-:W-:Y:S02]  /*0e90*/  IMAD.U32 R3, RZ, RZ, UR6 ;  /* 0x00000006ff037e24 */ /* 0x001fe4000f8e00ff */
[----:B------:R-:W-:-:S07]  /*0ea0*/  IMAD.U32 R2, RZ, RZ, UR7 ;  /* 0x00000007ff027e24 */ /* 0x000fce000f8e00ff */
[----:B------:R-:W-:Y:S05]  /*0eb0*/  CALL.REL.NOINC `($__internal_4_$__cuda_sm20_div_s64) ;  /* 0x00000050000c7944 */ /* 0x000fea0003c00000 */
[----:B------:R-:W-:-:S07]  /*0ec0*/  IMAD.MOV.U32 R27, RZ, RZ, R0 ;  /* 0x000000ffff1b7224 */ /* 0x000fce00078e0000 */
.L_x_192:
[----:B------:R-:W-:Y:S05]  /*0ed0*/  BSYNC.RECONVERGENT B0 ;  /* 0x0000000000007941 */ /* 0x000fea0003800200 */
.L_x_190:
        /* <DEDUP_REMOVED lines=51> */
.L_x_196:
[----:B------:R-:W0:Y:S01]  /*1210*/  LDCU.64 UR6, c[0x0][0x3c0] ;  /* 0x00007800ff0677ac */ /* 0x000e220008000a00 */
[----:B------:R-:W-:Y:S02]  /*1220*/  MOV R4, 0x1260 ;  /* 0x0000126000047802 */ /* 0x000fe40000000f00 */
[----:B0-----:R-:W-:Y:S01]  /*1230*/  MOV R3, UR6 ;  /* 0x0000000600037c02 */ /* 0x001fe20008000f00 */
[----:B------:R-:W-:-:S07]  /*1240*/  IMAD.U32 R2, RZ, RZ, UR7 ;  /* 0x00000007ff027e24 */ /* 0x000fce000f8e00ff */
[----:B------:R-:W-:Y:S05]  /*1250*/  CALL.REL.NOINC `($__internal_4_$__cuda_sm20_div_s64) ;  /* 0x0000004c00247944 */ /* 0x000fea0003c00000 */
[----:B------:R-:W-:-:S07]  /*1260*/  IMAD.MOV.U32 R27, RZ, RZ, R0 ;  /* 0x000000ffff1b7224 */ /* 0x000fce00078e0000 */
.L_x_197:
[----:B------:R-:W-:Y:S05]  /*1270*/  BSYNC.RECONVERGENT B1 ;  /* 0x0000000000017941 */ /* 0x000fea0003800200 */
.L_x_195:
[----:B------:R-:W-:-:S04]  /*1280*/  IADD3 R5, P0, PT, R26, 0x1, RZ ;  /* 0x000000011a057810 */ /* 0x000fc80007f1e0ff */
[----:B------:R-:W-:-:S09]  /*1290*/  IADD3.X R6, PT, PT, RZ, R27, RZ, P0, !PT ;  /* 0x0000001bff067210 */ /* 0x000fd200007fe4ff */
.L_x_194:
[----:B------:R-:W-:Y:S05]  /*12a0*/  BSYNC.RECONVERGENT B0 ;  /* 0x0000000000007941 */ /* 0x000fea0003800200 */
.L_x_193:
        /* <DEDUP_REMOVED lines=26> */
.L_x_199:
        /* <DEDUP_REMOVED lines=8> */
.L_x_200:
[----:B------:R-:W-:Y:S05]  /*14d0*/  BSYNC.RECONVERGENT B0 ;  /* 0x0000000000007941 */ /* 0x000fea0003800200 */
.L_x_198:
        /* <DEDUP_REMOVED lines=15> */
[----:B------:R-:W-:Y:S02]  /*15d0*/  IADD3 R7, P0, PT, RZ, -R48, RZ ;  /* 0x80000030ff077210 */ /* 0x000fe40007f1e0ff */
[----:B------:R-:W-:Y:S02]  /*15e0*/  PRMT R10, RZ, 0x7610, R10 ;  /* 0x00007610ff0a7816 */ /* 0x000fe4000000000a */
        /* <DEDUP_REMOVED lines=11> */
[----:B------:R-:W-:-:S03]  /*16a0*/  IADD3.X R57, PT, PT, ~R57, R55, RZ, P0, !PT ;  /* 0x0000003739397210 */ /* 0x000fc600007fe5ff */
[----:B------:R-:W-:-:S07]  /*16b0*/  IMAD.IADD R58, R51, 0x1, R7 ;  /* 0x00000001333a7824 */ /* 0x000fce00078e0207 */
.L_x_286:
        /* <DEDUP_REMOVED lines=36> */
.L_x_206:
[----:B------:R-:W0:Y:S01]  /*1900*/  LDCU.64 UR6, c[0x0][0x3d0] ;  /* 0x00007a00ff0677ac */ /* 0x000e220008000a00 */
[----:B------:R-:W-:Y:S01]  /*1910*/  IMAD.MOV.U32 R31, RZ, RZ, R20 ;  /* 0x000000ffff1f7224 */ /* 0x000fe200078e0014 */
[----:B------:R-:W-:Y:S01]  /*1920*/  MOV R30, 0x1970 ;  /* 0x00001970001e7802 */ /* 0x000fe20000000f00 */
[----:B------:R-:W-:Y:S02]  /*1930*/  IMAD.MOV.U32 R35, RZ, RZ, R7 ;  /* 0x000000ffff237224 */ /* 0x000fe400078e0007 */
[----:B0-----:R-:W-:Y:S01]  /*1940*/  IMAD.U32 R4, RZ, RZ, UR6 ;  /* 0x00000006ff047e24 */ /* 0x001fe2000f8e00ff */
[----:B------:R-:W-:-:S07]  /*1950*/  MOV R0, UR7 ;  /* 0x0000000700007c02 */ /* 0x000fce0008000f00 */
[----:B------:R-:W-:Y:S05]  /*1960*/  CALL.REL.NOINC `($__internal_5_$__cuda_sm20_rem_s64) ;  /* 0x0000004800bc7944 */ /* 0x000fea0003c00000 */
[----:B------:R-:W-:Y:S01]  /*1970*/  IMAD.MOV.U32 R22, RZ, RZ, R0 ;  /* 0x000000ffff167224 */ /* 0x000fe200078e0000 */
[----:B------:R-:W-:-:S07]  /*1980*/  MOV R23, R4 ;  /* 0x0000000400177202 */ /* 0x000fce0000000f00 */
.L_x_207:
[----:B------:R-:W-:Y:S05]  /*1990*/  BSYNC.RECONVERGENT B2 ;  /* 0x0000000000027941 */ /* 0x000fea0003800200 */
.L_x_205:
        /* <DEDUP_REMOVED lines=38> */
.L_x_213:
[----:B------:R-:W0:Y:S01]  /*1c00*/  LDCU.64 UR6, c[0x0][0x3d8] ;  /* 0x00007b00ff0677ac */ /* 0x000e220008000a00 */
[----:B------:R-:W-:Y:S01]  /*1c10*/  IMAD.MOV.U32 R31, RZ, RZ, R50 ;  /* 0x000000ffff1f7224 */ /* 0x000fe200078e0032 */
[----:B------:R-:W-:Y:S01]  /*1c20*/  MOV R30, 0x1c70 ;  /* 0x00001c70001e7802 */ /* 0x000fe20000000f00 */
[----:B------:R-:W-:Y:S02]  /*1c30*/  IMAD.MOV.U32 R35, RZ, RZ, R58 ;  /* 0x000000ffff237224 */ /* 0x000fe400078e003a */
[----:B0-----:R-:W-:Y:S01]  /*1c40*/  IMAD.U32 R4, RZ, RZ, UR6 ;  /* 0x00000006ff047e24 */ /* 0x001fe2000f8e00ff */
[----:B------:R-:W-:-:S07]  /*1c50*/  MOV R0, UR7 ;  /* 0x0000000700007c02 */ /* 0x000fce0008000f00 */
[----:B------:R-:W-:Y:S05]  /*1c60*/  CALL.REL.NOINC `($__internal_5_$__cuda_sm20_rem_s64) ;  /* 0x0000004400fc7944 */ /* 0x000fea0003c00000 */
[----:B------:R-:W-:-:S04]  /*1c70*/  ISETP.NE.U32.AND P0, PT, R0, RZ, PT ;  /* 0x000000ff0000720c */ /* 0x000fc80003f05070 */
[----:B------:R-:W-:-:S13]  /*1c80*/  ISETP.NE.AND.EX P0, PT, R4, RZ, PT, P0 ;  /* 0x000000ff0400720c */ /* 0x000fda0003f05300 */
.L_x_214:
[----:B------:R-:W-:Y:S05]  /*1c90*/  BSYNC.RECONVERGENT B4 ;  /* 0x0000000000047941 */ /* 0x000fea0003800200 */
.L_x_212:
        /* <DEDUP_REMOVED lines=25> */
.L_x_216:
[----:B------:R-:W0:Y:S01]  /*1e30*/  LDCU.64 UR6, c[0x0][0x3d0] ;  /* 0x00007a00ff0677ac */ /* 0x000e220008000a00 */
[----:B------:R-:W-:Y:S01]  /*1e40*/  IMAD.MOV.U32 R40, RZ, RZ, R20 ;  /* 0x000000ffff287224 */ /* 0x000fe200078e0014 */
[----:B------:R-:W-:Y:S01]  /*1e50*/  MOV R4, 0x1ea0 ;  /* 0x00001ea000047802 */ /* 0x000fe20000000f00 */
[----:B------:R-:W-:Y:S02]  /*1e60*/  IMAD.MOV.U32 R0, RZ, RZ, R7 ;  /* 0x000000ffff007224 */ /* 0x000fe400078e0007 */
[----:B0-----:R-:W-:Y:S01]  /*1e70*/  IMAD.U32 R3, RZ, RZ, UR6 ;  /* 0x00000006ff037e24 */ /* 0x001fe2000f8e00ff */
[----:B------:R-:W-:-:S07]  /*1e80*/  MOV R2, UR7 ;  /* 0x0000000700027c02 */ /* 0x000fce0008000f00 */
[----:B------:R-:W-:Y:S05]  /*1e90*/  CALL.REL.NOINC `($__internal_4_$__cuda_sm20_div_s64) ;  /* 0x0000004000147944 */ /* 0x000fea0003c00000 */
[----:B------:R-:W-:Y:S01]  /*1ea0*/  IMAD.MOV.U32 R8, RZ, RZ, R26 ;  /* 0x000000ffff087224 */ /* 0x000fe200078e001a */
[----:B------:R-:W-:-:S07]  /*1eb0*/  MOV R9, R0 ;  /* 0x0000000000097202 */ /* 0x000fce0000000f00 */
.L_x_217:
[----:B------:R-:W-:Y:S05]  /*1ec0*/  BSYNC.RECONVERGENT B4 ;  /* 0x0000000000047941 */ /* 0x000fea0003800200 */
.L_x_215:
        /* <DEDUP_REMOVED lines=24> */
.L_x_219:
        /* <DEDUP_REMOVED lines=8> */
.L_x_220:
[----:B------:R-:W-:Y:S05]  /*20d0*/  BSYNC.RECONVERGENT B4 ;  /* 0x0000000000047941 */ /* 0x000fea0003800200 */
.L_x_218:
        /* <DEDUP_REMOVED lines=19> */
[----:B------:R-:W-:-:S04]  /*2210*/  IMAD R9, R8, UR17, R9 ;  /* 0x0000001108097c24 */ /* 0x000fc8000f8e0209 */
[----:B------:R-:W-:Y:S02]  /*2220*/  IMAD.IADD R0, R3, 0x1, R9 ;  /* 0x0000000103007824 */ /* 0x000fe400078e0209 */
[----:B------:R-:W-:-:S04]  /*2230*/  IMAD.WIDE.U32 R8, R2, UR18, R48 ;  /* 0x0000001202087c25 */ /* 0x000fc8000f8e0030 */
[----:B------:R-:W-:-:S04]  /*2240*/  IMAD R3, R0, UR18, RZ ;  /* 0x0000001200037c24 */ /* 0x000fc8000f8e02ff */
[----:B------:R-:W-:Y:S01]  /*2250*/  IMAD R3, R2, UR19, R3 ;  /* 0x0000001302037c24 */ /* 0x000fe2000f8e0203 */
[----:B--2---:R-:W-:-:S03]  /*2260*/  LEA R2, P0, R8, UR6, 0x1 ;  /* 0x0000000608027c11 */ /* 0x004fc6000f8008ff */
[----:B------:R-:W-:-:S05]  /*2270*/  IMAD.IADD R3, R9, 0x1, R3 ;  /* 0x0000000109037824 */ /* 0x000fca00078e0203 */
[----:B------:R-:W-:-:S05]  /*2280*/  LEA.HI.X R3, R8, UR7, R3, 0x1, P0 ;  /* 0x0000000708037c11 */ /* 0x000fca00080f0c03 */
[----:B------:R-:W2:Y:S01]  /*2290*/  LDG.E.U16 R2, desc[UR8][R2.64] ;  /* 0x0000000802027981 */ /* 0x000ea2000c1e1500 */
[----:B------:R-:W-:Y:S02]  /*22a0*/  HADD2.F32 R10, -RZ, R10.H0_H0 ;  /* 0x2000000aff0a7230 */ /* 0x000fe40000004100 */
[----:B--2---:R-:W-:-:S05]  /*22b0*/  HADD2.F32 R9, -RZ, R2.H0_H0 ;  /* 0x20000002ff097230 */ /* 0x004fca0000004100 */
[----:B------:R-:W-:-:S05]  /*22c0*/  FADD.FTZ R10, R10, R9 ;  /* 0x000000090a0a7221 */ /* 0x000fca0000010000 */
[----:B------:R-:W-:-:S07]  /*22d0*/  F2FP.F16.F32.PACK_AB R10, RZ, R10 ;  /* 0x0000000aff0a723e */ /* 0x000fce00000000ff */
.L_x_211:
[----:B------:R-:W-:Y:S05]  /*22e0*/  BSYNC.RECONVERGENT B3 ;  /* 0x0000000000037941 */ /* 0x000fea0003800200 */
.L_x_210:
[----:B------:R-:W-:Y:S02]  /*22f0*/  ISETP.NE.U32.AND P0, PT, R12, 0x1, PT ;  /* 0x000000010c00780c */ /* 0x000fe40003f05070 */
[----:B------:R-:W-:Y:S02]  /*2300*/  IADD3 R8, P1, PT, R48, 0x1, RZ ;  /* 0x0000000130087810 */ /* 0x000fe40007f3e0ff */
[----:B------:R-:W-:Y:S02]  /*2310*/  ISETP.NE.AND.EX P0, PT, RZ, RZ, PT, P0 ;  /* 0x000000ffff00720c */ /* 0x000fe40003f05300 */
[----:B------:R-:W-:-:S11]  /*2320*/  IADD3.X R9, PT, PT, RZ, R49, RZ, P1, !PT ;  /* 0x00000031ff097210 */ /* 0x000fd60000ffe4ff */
        /* <DEDUP_REMOVED lines=31> */
.L_x_224:
        /* <DEDUP_REMOVED lines=9> */
.L_x_225:
[----:B------:R-:W-:Y:S05]  /*25b0*/  BSYNC.RECONVERGENT B4 ;  /* 0x0000000000047941 */ /* 0x000fea0003800200 */
.L_x_223:
        /* <DEDUP_REMOVED lines=25> */
.L_x_227:
        /* <DEDUP_REMOVED lines=9> */
.L_x_228:
[----:B------:R-:W-:Y:S05]  /*27e0*/  BSYNC.RECONVERGENT B4 ;  /* 0x0000000000047941 */ /* 0x000fea0003800200 */
.L_x_226:
        /* <DEDUP_REMOVED lines=24> */
.L_x_230:
        /* <DEDUP_REMOVED lines=8> */
.L_x_231:
[----:B------:R-:W-:Y:S05]  /*29f0*/  BSYNC.RECONVERGENT B4 ;  /* 0x0000000000047941 */ /* 0x000fea0003800200 */
.L_x_229:
        /* <DEDUP_REMOVED lines=32> */
.L_x_222:
[----:B------:R-:W-:Y:S05]  /*2c00*/  BSYNC.RECONVERGENT B3 ;  /* 0x0000000000037941 */ /* 0x000fea0003800200 */
.L_x_221:
[----:B------:R-:W-:Y:S02]  /*2c10*/  ISETP.NE.U32.AND P1, PT, R12, 0x2, PT ;  /* 0x000000020c00780c */ /* 0x000fe40003f25070 */
[----:B------:R-:W-:Y:S02]  /*2c20*/  ISETP.NE.U32.AND P0, PT, R22, RZ, PT ;  /* 0x000000ff1600720c */ /* 0x000fe40003f05070 */
[----:B------:R-:W-:Y:S02]  /*2c30*/  ISETP.NE.AND.EX P1, PT, RZ, RZ, PT, P1 ;  /* 0x000000ffff00720c */ /* 0x000fe40003f25310 */
[C---:B------:R-:W-:Y:S02]  /*2c40*/  IADD3 R13, P3, PT, R48.reuse, 0x3, RZ ;  /* 0x00000003300d7810 */ /* 0x040fe40007f7e0ff */
[----:B------:R-:W-:Y:S02]  /*2c50*/  ISETP.NE.OR.EX P0, PT, R23, RZ, !P1, P0 ;  /* 0x000000ff1700720c */ /* 0x000fe40004f05700 */
[----:B------:R-:W-:Y:S01]  /*2c60*/  IADD3 R8, P2, PT, R48, 0x2, RZ ;  /* 0x0000000230087810 */ /* 0x000fe20007f5e0ff */
[----:B------:R-:W-:-:S03]  /*2c70*/  IMAD.X R12, RZ, RZ, R49, P3 ;  /* 0x000000ffff0c7224 */ /* 0x000fc600018e0631 */
[----:B------:R-:W-:Y:S02]  /*2c80*/  IADD3.X R9, PT, PT, RZ, R49, RZ, P2, !PT ;  /* 0x00000031ff097210 */ /* 0x000fe400017fe4ff */
[----:B------:R-:W-:Y:S02]  /*2c90*/  SEL R8, R8, R13, !P1 ;  /* 0x0000000d08087207 */ /* 0x000fe40004800000 */
[----:B------:R-:W-:-:S03]  /*2ca0*/  SEL R9, R9, R12, !P1 ;  /* 0x0000000c09097207 */ /* 0x000fc60004800000 */
        /* <DEDUP_REMOVED lines=27> */
.L_x_233:
[----:B------:R-:W0:Y:S01]  /*2e60*/  LDCU.64 UR6, c[0x0][0x3d8] ;  /* 0x00007b00ff0677ac */ /* 0x000e220008000a00 */
[----:B------:R-:W-:Y:S01]  /*2e70*/  IMAD.MOV.U32 R31, RZ, RZ, R52 ;  /* 0x000000ffff1f7224 */ /* 0x000fe200078e0034 */
[----:B------:R-:W-:Y:S01]  /*2e80*/  MOV R30, 0x2ed0 ;  /* 0x00002ed0001e7802 */ /* 0x000fe20000000f00 */
[----:B------:R-:W-:Y:S01]  /*2e90*/  IMAD.MOV.U32 R35, RZ, RZ, R56 ;  /* 0x000000ffff237224 */ /* 0x000fe200078e0038 */
[----:B0-----:R-:W-:Y:S01]  /*2ea0*/  MOV R4, UR6 ;  /* 0x0000000600047c02 */ /* 0x001fe20008000f00 */
[----:B------:R-:W-:-:S07]  /*2eb0*/  IMAD.U32 R0, RZ, RZ, UR7 ;  /* 0x00000007ff007e24 */ /* 0x000fce000f8e00ff */
[----:B------:R-:W-:Y:S05]  /*2ec0*/  CALL.REL.NOINC `($__internal_5_$__cuda_sm20_rem_s64) ;  /* 0x0000003400647944 */ /* 0x000fea0003c00000 */
[----:B------:R-:W-:-:S04]  /*2ed0*/  ISETP.NE.U32.AND P0, PT, R0, RZ, PT ;  /* 0x000000ff0000720c */ /* 0x000fc80003f05070 */
[----:B------:R-:W-:-:S13]  /*2ee0*/  ISETP.NE.AND.EX P0, PT, R4, RZ, PT, P0 ;  /* 0x000000ff0400720c */ /* 0x000fda0003f05300 */
.L_x_234:
[----:B------:R-:W-:Y:S05]  /*2ef0*/  BSYNC.RECONVERGENT B3 ;  /* 0x0000000000037941 */ /* 0x000fea0003800200 */
.L_x_232:
[----:B------:R-:W-:Y:S01]  /*2f00*/  MOV R8, R13 ;  /* 0x0000000d00087202 */ /* 0x000fe20000000f00 */
[----:B------:R-:W-:Y:S01]  /*2f10*/  IMAD.MOV.U32 R9, RZ, RZ, R12 ;  /* 0x000000ffff097224 */ /* 0x000fe200078e000c */
[----:B------:R-:W-:Y:S06]  /*2f20*/  @P0 BRA `(.L_x_209) ;  /* 0x0000000400940947 */ /* 0x000fec0003800000 */
        /* <DEDUP_REMOVED lines=14> */
[----:B------:R-:W-:Y:S02]  /*3010*/  HFMA2 R9, -RZ, RZ, 0, 0 ;  /* 0x00000000ff097431 */ /* 0x000fe400000001ff */
        /* <DEDUP_REMOVED lines=9> */
.L_x_236:
        /* <DEDUP_REMOVED lines=9> */
.L_x_237:
[----:B------:R-:W-:Y:S05]  /*3140*/  BSYNC.RECONVERGENT B3 ;  /* 0x0000000000037941 */ /* 0x000fea0003800200 */
.L_x_235:
        /* <DEDUP_REMOVED lines=24> */
.L_x_239:
        /* <DEDUP_REMOVED lines=8> */
.L_x_240:
[----:B------:R-:W-:Y:S05]  /*3350*/  BSYNC.RECONVERGENT B3 ;  /* 0x0000000000037941 */ /* 0x000fea0003800200 */
.L_x_238:
        /* <DEDUP_REMOVED lines=28> */
[----:B------:R-:W-:Y:S01]  /*3520*/  HADD2.F32 R9, -RZ, R10.H0_H0 ;  /* 0x2000000aff097230 */ /* 0x000fe20000004100 */
[----:B------:R-:W-:Y:S01]  /*3530*/  MOV R8, R13 ;  /* 0x0000000d00087202 */ /* 0x000fe20000000f00 */
[----:B--2---:R-:W-:-:S05]  /*3540*/  HADD2.F32 R0, -RZ, R2.H0_H0 ;  /* 0x20000002ff007230 */ /* 0x004fca0000004100 */
[----:B------:R-:W-:Y:S01]  /*3550*/  FADD.FTZ R0, R9, R0 ;  /* 0x0000000009007221 */ /* 0x000fe20000010000 */
[----:B------:R-:W-:-:S04]  /*3560*/  IMAD.MOV.U32 R9, RZ, RZ, R12 ;  /* 0x000000ffff097224 */ /* 0x000fc800078e000c */
[----:B------:R-:W-:-:S07]  /*3570*/  F2FP.F16.F32.PACK_AB R10, RZ, R0 ;  /* 0x00000000ff0a723e */ /* 0x000fce00000000ff */
.L_x_209:
[----:B------:R-:W-:Y:S05]  /*3580*/  BSYNC.RECONVERGENT B2 ;  /* 0x0000000000027941 */ /* 0x000fea0003800200 */
.L_x_208:
        /* <DEDUP_REMOVED lines=13> */
[----:B------:R-:W-:Y:S01]  /*3660*/  IMAD.X R41, RZ, RZ, R9, P1 ;  /* 0x000000ffff297224 */ /* 0x000fe200008e0609 */
[----:B------:R-:W-:Y:S02]  /*3670*/  MOV R16, R54 ;  /* 0x0000003600107202 */ /* 0x000fe40000000f00 */
[----:B------:R-:W-:Y:S01]  /*3680*/  IADD3.X R42, PT, PT, RZ, R9, RZ, P0, !PT ;  /* 0x00000009ff2a7210 */ /* 0x000fe200007fe4ff */
        /* <DEDUP_REMOVED lines=8> */
.L_x_285:
[----:B------:R-:W-:Y:S01]  /*3710*/  ISETP.NE.U32.AND P0, PT, R22, RZ, PT ;  /* 0x000000ff1600720c */ /* 0x000fe20003f05070 */
[----:B------:R-:W-:Y:S03]  /*3720*/  BSSY.RECONVERGENT B2, `(.L_x_241) ;  /* 0x0000098000027945 */ /* 0x000fe60003800200 */
[----:B------:R-:W-:-:S13]  /*3730*/  ISETP.NE.AND.EX P0, PT, R23, RZ, PT, P0 ;  /* 0x000000ff1700720c */ /* 0x000fda0003f05300 */
        /* <DEDUP_REMOVED lines=10> */
[----:B------:R-:W-:-:S04]  /*37e0*/  IMAD R37, R13, UR7, R0 ;  /* 0x000000070d257c24 */ /* 0x000fc8000f8e0200 */
[----:B------:R-:W-:-:S05]  /*37f0*/  IMAD.IADD R37, R33, 0x1, R37 ;  /* 0x0000000121257824 */ /* 0x000fca00078e0225 */
[----:B-1----:R-:W-:-:S04]  /*3800*/  LOP3.LUT R0, R37, UR10, RZ, 0xfc, !PT ;  /* 0x0000000a25007c12 */ /* 0x002fc8000f8efcff */
        /* <DEDUP_REMOVED lines=23> */
.L_x_244:
[----:B------:R-:W0:Y:S01]  /*3980*/  LDCU.64 UR6, c[0x0][0x3d8] ;  /* 0x00007b00ff0677ac */ /* 0x000e220008000a00 */
[----:B------:R-:W-:Y:S01]  /*3990*/  MOV R31, R32 ;  /* 0x00000020001f7202 */ /* 0x000fe20000000f00 */
[----:B------:R-:W-:Y:S01]  /*39a0*/  IMAD.MOV.U32 R35, RZ, RZ, R37 ;  /* 0x000000ffff237224 */ /* 0x000fe200078e0025 */
[----:B------:R-:W-:Y:S01]  /*39b0*/  MOV R30, 0x39f0 ;  /* 0x000039f0001e7802 */ /* 0x000fe20000000f00 */
[----:B0-----:R-:W-:Y:S01]  /*39c0*/  IMAD.U32 R4, RZ, RZ, UR6 ;  /* 0x00000006ff047e24 */ /* 0x001fe2000f8e00ff */
[----:B------:R-:W-:-:S07]  /*39d0*/  MOV R0, UR7 ;  /* 0x0000000700007c02 */ /* 0x000fce0008000f00 */
[----:B------:R-:W-:Y:S05]  /*39e0*/  CALL.REL.NOINC `($__internal_5_$__cuda_sm20_rem_s64) ;  /* 0x00000028009c7944 */ /* 0x000fea0003c00000 */
[----:B------:R-:W-:-:S04]  /*39f0*/  ISETP.NE.U32.AND P1, PT, R0, RZ, PT ;  /* 0x000000ff0000720c */ /* 0x000fc80003f25070 */
[----:B------:R-:W-:-:S13]  /*3a00*/  ISETP.NE.AND.EX P1, PT, R4, RZ, PT, P1 ;  /* 0x000000ff0400720c */ /* 0x000fda0003f25310 */
.L_x_245:
[----:B------:R-:W-:Y:S05]  /*3a10*/  BSYNC.RECONVERGENT B3 ;  /* 0x0000000000037941 */ /* 0x000fea0003800200 */
.L_x_243:
[----:B------:R-:W-:Y:S05]  /*3a20*/  @P1 BRA `(.L_x_242) ;  /* 0x00000004009c1947 */ /* 0x000fea0003800000 */
        /* <DEDUP_REMOVED lines=25> */
[----:B------:R-:W-:Y:S06]  /*3bc0*/  BRA `(.L_x_248) ;  /* 0x0000000000247947 */ /* 0x000fec0003800000 */
.L_x_247:
[----:B------:R-:W0:Y:S01]  /*3bd0*/  LDCU.64 UR6, c[0x0][0x3d0] ;  /* 0x00007a00ff0677ac */ /* 0x000e220008000a00 */
[----:B------:R-:W-:Y:S01]  /*3be0*/  MOV R40, R20 ;  /* 0x0000001400287202 */ /* 0x000fe20000000f00 */
[----:B------:R-:W-:Y:S01]  /*3bf0*/  IMAD.MOV.U32 R0, RZ, RZ, R7 ;  /* 0x000000ffff007224 */ /* 0x000fe200078e0007 */
[----:B------:R-:W-:Y:S01]  /*3c00*/  MOV R4, 0x3c40 ;  /* 0x00003c4000047802 */ /* 0x000fe20000000f00 */
[----:B0-----:R-:W-:Y:S01]  /*3c10*/  IMAD.U32 R3, RZ, RZ, UR6 ;  /* 0x00000006ff037e24 */ /* 0x001fe2000f8e00ff */
[----:B------:R-:W-:-:S07]  /*3c20*/  MOV R2, UR7 ;  /* 0x0000000700027c02 */ /* 0x000fce0008000f00 */
[----:B------:R-:W-:Y:S05]  /*3c30*/  CALL.REL.NOINC `($__internal_4_$__cuda_sm20_div_s64) ;  /* 0x0000002000ac7944 */ /* 0x000fea0003c00000 */
[----:B------:R-:W-:Y:S01]  /*3c40*/  MOV R34, R26 ;  /* 0x0000001a00227202 */ /* 0x000fe20000000f00 */
[----:B------:R-:W-:-:S07]  /*3c50*/  IMAD.MOV.U32 R35, RZ, RZ, R0 ;  /* 0x000000ffff237224 */ /* 0x000fce00078e0000 */
.L_x_248:
[----:B------:R-:W-:Y:S05]  /*3c60*/  BSYNC.RECONVERGENT B3 ;  /* 0x0000000000037941 */ /* 0x000fea0003800200 */
.L_x_246:
        /* <DEDUP_REMOVED lines=21> */
[----:B------:R-:W-:Y:S01]  /*3dc0*/  ISETP.GE.U32.AND P2, PT, R3, UR6, PT ;  /* 0x0000000603007c0c */ /* 0x000fe2000bf46070 */
[----:B------:R-:W-:-:S12]  /*3dd0*/  IMAD.MOV.U32 R3, RZ, RZ, RZ ;  /* 0x000000ffff037224 */ /* 0x000fd800078e00ff */
[----:B------:R-:W-:Y:S02]  /*3de0*/  @P2 IADD3 R2, PT, PT, R2, 0x1, RZ ;  /* 0x0000000102022810 */ /* 0x000fe40007ffe0ff */
[----:B------:R-:W-:Y:S01]  /*3df0*/  @!P3 LOP3.LUT R2, RZ, UR6, RZ, 0x33, !PT ;  /* 0x00000006ff02bc12 */ /* 0x000fe2000f8e33ff */
[----:B------:R-:W-:Y:S06]  /*3e00*/  BRA `(.L_x_251) ;  /* 0x0000000000247947 */ /* 0x000fec0003800000 */
.L_x_250:
        /* <DEDUP_REMOVED lines=9> */
.L_x_251:
[----:B------:R-:W-:Y:S05]  /*3ea0*/  BSYNC.RECONVERGENT B3 ;  /* 0x0000000000037941 */ /* 0x000fea0003800200 */
.L_x_249:
        /* <DEDUP_REMOVED lines=8> */
[----:B------:R-:W-:-:S03]  /*3f30*/  IMAD.WIDE.U32 R2, R26, UR14, R2 ;  /* 0x0000000e1a027c25 */ /* 0x000fc6000f8e0002 */
[----:B------:R-:W-:-:S05]  /*3f40*/  IADD3 R0, PT, PT, R29, R27, RZ ;  /* 0x0000001b1d007210 */ /* 0x000fca0007ffe0ff */
[----:B------:R-:W-:-:S04]  /*3f50*/  IMAD R27, R0, UR14, RZ ;  /* 0x0000000e001b7c24 */ /* 0x000fc8000f8e02ff */
[----:B------:R-:W-:Y:S01]  /*3f60*/  IMAD R27, R26, UR15, R27 ;  /* 0x0000000f1a1b7c24 */ /* 0x000fe2000f8e021b */
[----:B------:R-:W-:-:S03]  /*3f70*/  MOV R26, R5 ;  /* 0x00000005001a7202 */ /* 0x000fc60000000f00 */
[----:B------:R-:W-:Y:S02]  /*3f80*/  IMAD.IADD R0, R3, 0x1, R27 ;  /* 0x0000000103007824 */ /* 0x000fe400078e021b */
[----:B------:R-:W-:Y:S02]  /*3f90*/  IMAD.MOV.U32 R27, RZ, RZ, R6 ;  /* 0x000000ffff1b7224 */ /* 0x000fe400078e0006 */
        /* <DEDUP_REMOVED lines=12> */
[----:B------:R-:W-:Y:S02]  /*4060*/  HADD2.F32 R27, -RZ, R10.H0_H0 ;  /* 0x2000000aff1b7230 */ /* 0x000fe40000004100 */
[----:B--2---:R-:W-:-:S05]  /*4070*/  HADD2.F32 R0, -RZ, R2.H0_H0 ;  /* 0x20000002ff007230 */ /* 0x004fca0000004100 */
[----:B------:R-:W-:-:S05]  /*4080*/  FADD.FTZ R0, R27, R0 ;  /* 0x000000001b007221 */ /* 0x000fca0000010000 */
[----:B------:R-:W-:-:S07]  /*4090*/  F2FP.F16.F32.PACK_AB R10, RZ, R0 ;  /* 0x00000000ff0a723e */ /* 0x000fce00000000ff */
.L_x_242:
[----:B------:R-:W-:Y:S05]  /*40a0*/  BSYNC.RECONVERGENT B2 ;  /* 0x0000000000027941 */ /* 0x000fea0003800200 */
.L_x_241:
        /* <DEDUP_REMOVED lines=30> */
.L_x_255:
[----:B------:R-:W0:Y:S01]  /*4290*/  LDCU.64 UR6, c[0x0][0x3d8] ;  /* 0x00007b00ff0677ac */ /* 0x000e220008000a00 */
[----:B------:R-:W-:Y:S02]  /*42a0*/  MOV R31, R34 ;  /* 0x00000022001f7202 */ /* 0x000fe40000000f00 */
[----:B------:R-:W-:Y:S01]  /*42b0*/  MOV R30, 0x42f0 ;  /* 0x000042f0001e7802 */ /* 0x000fe20000000f00 */
[----:B0-----:R-:W-:Y:S01]  /*42c0*/  IMAD.U32 R4, RZ, RZ, UR6 ;  /* 0x00000006ff047e24 */ /* 0x001fe2000f8e00ff */
[----:B------:R-:W-:-:S07]  /*42d0*/  MOV R0, UR7 ;  /* 0x0000000700007c02 */ /* 0x000fce0008000f00 */
[----:B------:R-:W-:Y:S05]  /*42e0*/  CALL.REL.NOINC `($__internal_5_$__cuda_sm20_rem_s64) ;  /* 0x00000020005c7944 */ /* 0x000fea0003c00000 */
[----:B------:R-:W-:-:S04]  /*42f0*/  ISETP.NE.U32.AND P1, PT, R0, RZ, PT ;  /* 0x000000ff0000720c */ /* 0x000fc80003f25070 */
[----:B------:R-:W-:-:S13]  /*4300*/  ISETP.NE.AND.EX P1, PT, R4, RZ, PT, P1 ;  /* 0x000000ff0400720c */ /* 0x000fda0003f25310 */
.L_x_256:
[----:B------:R-:W-:Y:S05]  /*4310*/  BSYNC.RECONVERGENT B3 ;  /* 0x0000000000037941 */ /* 0x000fea0003800200 */
.L_x_254:
        /* <DEDUP_REMOVED lines=27> */
.L_x_258:
[----:B------:R-:W0:Y:S01]  /*44d0*/  LDCU.64 UR6, c[0x0][0x3d0] ;  /* 0x00007a00ff0677ac */ /* 0x000e220008000a00 */
[----:B------:R-:W-:Y:S01]  /*44e0*/  IMAD.MOV.U32 R40, RZ, RZ, R20 ;  /* 0x000000ffff287224 */ /* 0x000fe200078e0014 */
[----:B------:R-:W-:Y:S02]  /*44f0*/  MOV R0, R7 ;  /* 0x0000000700007202 */ /* 0x000fe40000000f00 */
[----:B------:R-:W-:Y:S02]  /*4500*/  MOV R4, 0x4540 ;  /* 0x0000454000047802 */ /* 0x000fe40000000f00 */
[----:B0-----:R-:W-:Y:S01]  /*4510*/  MOV R3, UR6 ;  /* 0x0000000600037c02 */ /* 0x001fe20008000f00 */
[----:B------:R-:W-:-:S07]  /*4520*/  IMAD.U32 R2, RZ, RZ, UR7 ;  /* 0x00000007ff027e24 */ /* 0x000fce000f8e00ff */
[----:B------:R-:W-:Y:S05]  /*4530*/  CALL.REL.NOINC `($__internal_4_$__cuda_sm20_div_s64) ;  /* 0x00000018006c7944 */ /* 0x000fea0003c00000 */
[----:B------:R-:W-:Y:S01]  /*4540*/  IMAD.MOV.U32 R32, RZ, RZ, R26 ;  /* 0x000000ffff207224 */ /* 0x000fe200078e001a */
[----:B------:R-:W-:-:S07]  /*4550*/  MOV R33, R0 ;  /* 0x0000000000217202 */ /* 0x000fce0000000f00 */
.L_x_259:
[----:B------:R-:W-:Y:S05]  /*4560*/  BSYNC.RECONVERGENT B3 ;  /* 0x0000000000037941 */ /* 0x000fea0003800200 */
.L_x_257:
        /* <DEDUP_REMOVED lines=26> */
.L_x_261:
        /* <DEDUP_REMOVED lines=9> */
.L_x_262:
[----:B------:R-:W-:Y:S05]  /*47a0*/  BSYNC.RECONVERGENT B3 ;  /* 0x0000000000037941 */ /* 0x000fea0003800200 */
.L_x_260:
        /* <DEDUP_REMOVED lines=31> */
.L_x_253:
[----:B------:R-:W-:Y:S05]  /*49a0*/  BSYNC.RECONVERGENT B2 ;  /* 0x0000000000027941 */ /* 0x000fea0003800200 */
.L_x_252:
        /* <DEDUP_REMOVED lines=37> */
.L_x_266:
[----:B------:R-:W0:Y:S01]  /*4c00*/  LDCU.64 UR6, c[0x0][0x3d8] ;  /* 0x00007b00ff0677ac */ /* 0x000e220008000a00 */
[----:B------:R-:W-:Y:S01]  /*4c10*/  IMAD.MOV.U32 R31, RZ, RZ, R32 ;  /* 0x000000ffff1f7224 */ /* 0x000fe200078e0020 */
[----:B------:R-:W-:Y:S02]  /*4c20*/  MOV R35, R37 ;  /* 0x0000002500237202 */ /* 0x000fe40000000f00 */
[----:B------:R-:W-:Y:S02]  /*4c30*/  MOV R30, 0x4c70 ;  /* 0x00004c70001e7802 */ /* 0x000fe40000000f00 */
[----:B0-----:R-:W-:Y:S01]  /*4c40*/  MOV R4, UR6 ;  /* 0x0000000600047c02 */ /* 0x001fe20008000f00 */
[----:B------:R-:W-:-:S07]  /*4c50*/  IMAD.U32 R0, RZ, RZ, UR7 ;  /* 0x00000007ff007e24 */ /* 0x000fce000f8e00ff */
[----:B------:R-:W-:Y:S05]  /*4c60*/  CALL.REL.NOINC `($__internal_5_$__cuda_sm20_rem_s64) ;  /* 0x0000001400fc7944 */ /* 0x000fea0003c00000 */
[----:B------:R-:W-:-:S04]  /*4c70*/  ISETP.NE.U32.AND P1, PT, R0, RZ, PT ;  /* 0x000000ff0000720c */ /* 0x000fc80003f25070 */
[----:B------:R-:W-:-:S13]  /*4c80*/  ISETP.NE.AND.EX P1, PT, R4, RZ, PT, P1 ;  /* 0x000000ff0400720c */ /* 0x000fda0003f25310 */
.L_x_267:
[----:B------:R-:W-:Y:S05]  /*4c90*/  BSYNC.RECONVERGENT B3 ;  /* 0x0000000000037941 */ /* 0x000fea0003800200 */
.L_x_265:
        /* <DEDUP_REMOVED lines=27> */
.L_x_269:
        /* <DEDUP_REMOVED lines=9> */
.L_x_270:
[----:B------:R-:W-:Y:S05]  /*4ee0*/  BSYNC.RECONVERGENT B3 ;  /* 0x0000000000037941 */ /* 0x000fea0003800200 */
.L_x_268:
        /* <DEDUP_REMOVED lines=26> */
.L_x_272:
        /* <DEDUP_REMOVED lines=9> */
.L_x_273:
[----:B------:R-:W-:Y:S05]  /*5120*/  BSYNC.RECONVERGENT B3 ;  /* 0x0000000000037941 */ /* 0x000fea0003800200 */
.L_x_271:
        /* <DEDUP_REMOVED lines=31> */
.L_x_264:
[----:B------:R-:W-:Y:S05]  /*5320*/  BSYNC.RECONVERGENT B2 ;  /* 0x0000000000027941 */ /* 0x000fea0003800200 */
.L_x_263:
        /* <DEDUP_REMOVED lines=37> */
.L_x_277:
        /* <DEDUP_REMOVED lines=9> */
.L_x_278:
[----:B------:R-:W-:Y:S05]  /*5610*/  BSYNC.RECONVERGENT B3 ;  /* 0x0000000000037941 */ /* 0x000fea0003800200 */
.L_x_276:
        /* <DEDUP_REMOVED lines=27> */
.L_x_280:
        /* <DEDUP_REMOVED lines=9> */
.L_x_281:
[----:B------:R-:W-:Y:S05]  /*5860*/  BSYNC.RECONVERGENT B3 ;  /* 0x0000000000037941 */ /* 0x000fea0003800200 */
.L_x_279:
        /* <DEDUP_REMOVED lines=26> */
.L_x_283:
        /* <DEDUP_REMOVED lines=9> */
.L_x_284:
[----:B------:R-:W-:Y:S05]  /*5aa0*/  BSYNC.RECONVERGENT B3 ;  /* 0x0000000000037941 */ /* 0x000fea0003800200 */
.L_x_282:
        /* <DEDUP_REMOVED lines=31> */
.L_x_275:
[----:B------:R-:W-:Y:S05]  /*5ca0*/  BSYNC.RECONVERGENT B2 ;  /* 0x0000000000027941 */ /* 0x000fea0003800200 */
.L_x_274:
        /* <DEDUP_REMOVED lines=9> */
.L_x_204:
[----:B------:R-:W-:Y:S05]  /*5d40*/  BSYNC.RECONVERGENT B0 ;  /* 0x0000000000007941 */ /* 0x000fea0003800200 */
.L_x_203:
[----:B------:R-:W2:Y:S01]  /*5d50*/  LDL R0, [R1] ;  /* 0x0000000001007983 */ /* 0x000ea20000100800 */
[----:B------:R-:W-:-:S05]  /*5d60*/  IADD3 R5, P0, PT, R5, 0x1, RZ ;  /* 0x0000000105057810 */ /* 0x000fca0007f1e0ff */
[----:B------:R-:W-:Y:S01]  /*5d70*/  IMAD.X R6, RZ, RZ, R6, P0 ;  /* 0x000000ffff067224 */ /* 0x000fe200000e0606 */
[----:B------:R-:W-:-:S04]  /*5d80*/  ISETP.GE.U32.AND P0, PT, R5, R59, PT ;  /* 0x0000003b0500720c */ /* 0x000fc80003f06070 */
[----:B--2---:R-:W-:-:S13]  /*5d90*/  ISETP.GE.AND.EX P0, PT, R6, R0, PT, P0 ;  /* 0x000000000600720c */ /* 0x004fda0003f06300 */
[----:B------:R-:W-:Y:S05]  /*5da0*/  @!P0 BRA `(.L_x_286) ;  /* 0xffffffb800448947 */ /* 0x000fea000383ffff */
.L_x_202:
[----:B------:R-:W-:Y:S05]  /*5db0*/  BSYNC.RECONVERGENT B1 ;  /* 0x0000000000017941 */ /* 0x000fea0003800200 */
.L_x_201:
        /* <DEDUP_REMOVED lines=19> */
        .weak           $__internal_4_$__cuda_sm20_div_s64
        .type           $__internal_4_$__cuda_sm20_div_s64,@function
        .size           $__internal_4_$__cuda_sm20_div_s64,($__internal_5_$__cuda_sm20_rem_s64 - $__internal_4_$__cuda_sm20_div_s64)
$__internal_4_$__cuda_sm20_div_s64:
        /* <DEDUP_REMOVED lines=86> */
[----:B------:R-:W-:Y:S06]  /*6450*/  RET.REL.NODEC R2 `(_ZN2at6native13col2im_kernelIN3c104HalfES3_EEvlPKT_llllllllllllPS4_) ;  /* 0xffffff9802e87950 */ /* 0x000fec0003c3ffff */
        .weak           $__internal_5_$__cuda_sm20_rem_s64
        .type           $__internal_5_$__cuda_sm20_rem_s64,@function
        .size           $__internal_5_$__cuda_sm20_rem_s64,(.L_x_709 - $__internal_5_$__cuda_sm20_rem_s64)
$__internal_5_$__cuda_sm20_rem_s64:
        /* <DEDUP_REMOVED lines=79> */
[----:B------:R-:W-:Y:S06]  /*6950*/  RET.REL.NODEC R30 `(_ZN2at6native13col2im_kernelIN3c104HalfES3_EEvlPKT_llllllllllllPS4_) ;  /* 0xffffff941ea87950 */ /* 0x000fec0003c3ffff */
.L_x_288:
        /* <DEDUP_REMOVED lines=10> */
.L_x_709:


//--------------------- .text._ZN2at6native13vol2im_kernelIN3c104HalfES3_EEvlPKT_jjjjjjjjjjjjjjjjjjjPS4_ --------------------------
	.section	.text._ZN2at6native13vol2im_kernelIN3c104HalfES3_EEvlPKT_jjjjjjjjjjjjjjjjjjjPS4_,"ax",@progbits
	.align	128
        .global         _ZN2at6native13vol2im_kernelIN3c104HalfES3_EEvlPKT_jjjjjjjjjjjjjjjjjjjPS4_
        .type           _ZN2at6native13vol2im_kernelIN3c104HalfES3_EEvlPKT_jjjjjjjjjjjjjjjjjjjPS4_,@function
        .size           _ZN2at6native13vol2im_kernelIN3c104HalfES3_EEvlPKT_jjjjjjjjjjjjjjjjjjjPS4_,(.L_x_725 - _ZN2at6native13vol2im_kernelIN3c104HalfES3_EEvlPKT_jjjjjjjjjjjjjjjjjjjPS4_)
        .other          _ZN2at6native13vol2im_kernelIN3c104HalfES3_EEvlPKT_jjjjjjjjjjjjjjjjjjjPS4_,@"STO_CUDA_ENTRY STV_DEFAULT"
_ZN2at6native13vol2im_kernelIN3c104HalfES3_EEvlPKT_jjjjjjjjjjjjjjjjjjjPS4_:
.text._ZN2at6native13vol2im_kernelIN3c104HalfES3_EEvlPKT_jjjjjjjjjjjjjjjjjjjPS4_:
        /* <DEDUP_REMOVED lines=12> */
.L_x_310:
        /* <DEDUP_REMOVED lines=98> */
.L_x_290:
[----:B------:R-:W-:Y:S05]  /*06e0*/  BSYNC.RECONVERGENT B0 ;  /* 0x0000000000007941 */ /* 0x000fea0003800200 */
.L_x_289:
[----:B------:R-:W-:Y:S04]  /*06f0*/  BSSY.RECONVERGENT B0, `(.L_x_291) ;  /* 0x0000017000007945 */ /* 0x000fe80003800200 */
[----:B------:R-:W-:Y:S05]  /*0700*/  @!P3 BRA `(.L_x_292) ;  /* 0x000000000054b947 */ /* 0x000fea0003800000 */
        /* <DEDUP_REMOVED lines=21> */
.L_x_292:
[----:B------:R-:W-:Y:S05]  /*0860*/  BSYNC.RECONVERGENT B0 ;  /* 0x0000000000007941 */ /* 0x000fea0003800200 */
.L_x_291:
[----:B------:R-:W0:Y:S01]  /*0870*/  LDCU UR4, c[0x0][0x3bc] ;  /* 0x00007780ff0477ac */ /* 0x000e220008000800 */
[----:B------:R-:W-:Y:S01]  /*0880*/  IMAD.MOV.U32 R10, RZ, RZ, RZ ;  /* 0x000000ffff0a7224 */ /* 0x000fe200078e00ff */
[----:B------:R-:W1:Y:S01]  /*0890*/  LDC R13, c[0x0][0x3c4] ;  /* 0x0000f100ff0d7b82 */ /* 0x000e620000000800 */
[----:B------:R-:W-:Y:S01]  /*08a0*/  IADD3 R8, PT, PT, R8, -0x1, RZ ;  /* 0xffffffff08087810 */ /* 0x000fe20007ffe0ff */
        /* <DEDUP_REMOVED lines=21> */
[----:B------:R-:W-:Y:S06]  /*0a00*/  @!P2 BRA `(.L_x_294) ;  /* 0x000000000054a947 */ /* 0x000fec0003800000 */
[----:B------:R-:W0:Y:S01]  /*0a10*/  LDCU UR4, c[0x0][0x3b8] ;  /* 0x00007700ff0477ac */ /* 0x000e220008000800 */
[----:B------:R-:W-:Y:S01]  /*0a20*/  MOV R8, RZ ;  /* 0x000000ff00087202 */ /* 0x000fe20000000f00 */
[----:B0-----:R-:W0:Y:S01]  /*0a30*/  I2F.U32.RP R11, UR4 ;  /* 0x00000004000b7d06 */ /* 0x001e220008209000 */
[----:B------:R-:W-:-:S07]  /*0a40*/  ISETP.NE.U32.AND P2, PT, RZ, UR4, PT ;  /* 0x00000004ff007c0c */ /* 0x000fce000bf45070 */
[----:B0-----:R-:W0:Y:S02]  /*0a50*/  MUFU.RCP R11, R11 ;  /* 0x0000000b000b7308 */ /* 0x001e240000001000 */
[----:B0-----:R-:W-:-:S06]  /*0a60*/  IADD3 R9, PT, PT, R11, 0xffffffe, RZ ;  /* 0x0ffffffe0b097810 */ /* 0x001fcc0007ffe0ff */
        /* <DEDUP_REMOVED lines=15> */
.L_x_294:
[----:B------:R-:W-:Y:S05]  /*0b60*/  BSYNC.RECONVERGENT B0 ;  /* 0x0000000000007941 */ /* 0x000fea0003800200 */
.L_x_293:
        /* <DEDUP_REMOVED lines=76> */
.L_x_309:
[----:B------:R-:W-:Y:S01]  /*1030*/  ISETP.GE.U32.AND P0, PT, R5, R10, PT ;  /* 0x0000000a0500720c */ /* 0x000fe20003f06070 */
[----:B------:R-:W-:-:S12]  /*1040*/  BSSY.RECONVERGENT B1, `(.L_x_297) ;  /* 0x000016a000017945 */ /* 0x000fd80003800200 */
[----:B------:R-:W-:Y:S05]  /*1050*/  @P0 BRA `(.L_x_298) ;  /* 0x0000001400a00947 */ /* 0x000fea0003800000 */
[----:B------:R-:W0:Y:S01]  /*1060*/  LDCU UR4, c[0x0][0x3b8] ;  /* 0x00007700ff0477ac */ /* 0x000e220008000800 */
[----:B------:R-:W-:Y:S01]  /*1070*/  IADD3 R16, PT, PT, -R8, RZ, RZ ;  /* 0x000000ff08107210 */ /* 0x000fe20007ffe1ff */
[----:B------:R-:W-:-:S04]  /*1080*/  IMAD.MOV.U32 R22, RZ, RZ, R5 ;  /* 0x000000ffff167224 */ /* 0x000fc800078e0005 */
[----:B0-----:R-:W-:-:S07]  /*1090*/  IMAD R23, R16, UR4, R7 ;  /* 0x0000000410177c24 */ /* 0x001fce000f8e0207 */
.L_x_308:
        /* <DEDUP_REMOVED lines=123> */
[----:B------:R-:W-:Y:S02]  /*1850*/  HADD2.F32 R27, -RZ, R27.H0_H0 ;  /* 0x2000001bff1b7230 */ /* 0x000fe40000004100 */
[----:B------:R-:W-:Y:S02]  /*1860*/  IMAD.MOV.U32 R26, RZ, RZ, R14 ;  /* 0x000000ffff1a7224 */ /* 0x000fe400078e000e */
[----:B--2---:R-:W-:-:S05]  /*1870*/  HADD2.F32 R18, -RZ, R16.H0_H0 ;  /* 0x20000010ff127230 */ /* 0x004fca0000004100 */
[----:B------:R-:W-:-:S05]  /*1880*/  FADD.FTZ R27, R27, R18 ;  /* 0x000000121b1b7221 */ /* 0x000fca0000010000 */
[----:B------:R-:W-:-:S07]  /*1890*/  F2FP.F16.F32.PACK_AB R27, RZ, R27 ;  /* 0x0000001bff1b723e */ /* 0x000fce00000000ff */
.L_x_302:
[----:B------:R-:W-:Y:S05]  /*18a0*/  BSYNC.RECONVERGENT B3 ;  /* 0x0000000000037941 */ /* 0x000fea0003800200 */
.L_x_301:
[----:B------:R-:W-:-:S13]  /*18b0*/  ISETP.NE.AND P0, PT, R11, R14, PT ;  /* 0x0000000e0b00720c */ /* 0x000fda0003f05270 */
[----:B------:R-:W-:Y:S05]  /*18c0*/  @!P0 BRA `(.L_x_300) ;  /* 0x0000000c00748947 */ /* 0x000fea0003800000 */
.L_x_307:
        /* <DEDUP_REMOVED lines=106> */
[----:B------:R-:W-:Y:S02]  /*1f70*/  HADD2.F32 R27, -RZ, R27.H0_H0 ;  /* 0x2000001bff1b7230 */ /* 0x000fe40000004100 */
[----:B--2---:R-:W-:-:S05]  /*1f80*/  HADD2.F32 R16, -RZ, R18.H0_H0 ;  /* 0x20000012ff107230 */ /* 0x004fca0000004100 */
[----:B------:R-:W-:-:S05]  /*1f90*/  FADD.FTZ R16, R27, R16 ;  /* 0x000000101b107221 */ /* 0x000fca0000010000 */
[----:B------:R-:W-:-:S07]  /*1fa0*/  F2FP.F16.F32.PACK_AB R27, RZ, R16 ;  /* 0x00000010ff1b723e */ /* 0x000fce00000000ff */
.L_x_304:
[----:B------:R-:W-:Y:S05]  /*1fb0*/  BSYNC.RECONVERGENT B3 ;  /* 0x0000000000037941 */ /* 0x000fea0003800200 */
.L_x_303:
        /* <DEDUP_REMOVED lines=102> */
[----:B------:R-:W-:Y:S02]  /*2620*/  HADD2.F32 R18, -RZ, R27.H0_H0 ;  /* 0x2000001bff127230 */ /* 0x000fe40000004100 */
[----:B--2---:R-:W-:-:S05]  /*2630*/  HADD2.F32 R13, -RZ, R16.H0_H0 ;  /* 0x20000010ff0d7230 */ /* 0x004fca0000004100 */
[----:B------:R-:W-:-:S05]  /*2640*/  FADD.FTZ R13, R18, R13 ;  /* 0x0000000d120d7221 */ /* 0x000fca0000010000 */
[----:B------:R-:W-:-:S07]  /*2650*/  F2FP.F16.F32.PACK_AB R27, RZ, R13 ;  /* 0x0000000dff1b723e */ /* 0x000fce00000000ff */
.L_x_306:
[----:B------:R-:W-:Y:S05]  /*2660*/  BSYNC.RECONVERGENT B3 ;  /* 0x0000000000037941 */ /* 0x000fea0003800200 */
.L_x_305:
[----:B------:R-:W-:-:S05]  /*2670*/  VIADD R26, R26, 0x2 ;  /* 0x000000021a1a7836 */ /* 0x000fca0000000000 */
[----:B------:R-:W-:-:S13]  /*2680*/  ISETP.GE.U32.AND P0, PT, R26, R11, PT ;  /* 0x0000000b1a00720c */ /* 0x000fda0003f06070 */
[----:B------:R-:W-:Y:S05]  /*2690*/  @!P0 BRA `(.L_x_307) ;  /* 0xfffffff0008c8947 */ /* 0x000fea000383ffff */
.L_x_300:
[----:B------:R-:W-:Y:S05]  /*26a0*/  BSYNC.RECONVERGENT B0 ;  /* 0x0000000000007941 */ /* 0x000fea0003800200 */
.L_x_299:
[----:B------:R-:W-:-:S04]  /*26b0*/  IADD3 R22, PT, PT, R22, 0x1, RZ ;  /* 0x0000000116167810 */ /* 0x000fc80007ffe0ff */
[----:B------:R-:W-:-:S13]  /*26c0*/  ISETP.GE.U32.AND P0, PT, R22, R10, PT ;  /* 0x0000000a1600720c */ /* 0x000fda0003f06070 */
[----:B------:R-:W-:Y:S05]  /*26d0*/  @!P0 BRA `(.L_x_308) ;  /* 0xffffffe800708947 */ /* 0x000fea000383ffff */
.L_x_298:
[----:B------:R-:W-:Y:S05]  /*26e0*/  BSYNC.RECONVERGENT B1 ;  /* 0x0000000000017941 */ /* 0x000fea0003800200 */
.L_x_297:
[----:B------:R-:W-:-:S05]  /*26f0*/  VIADD R8, R8, 0x1 ;  /* 0x0000000108087836 */ /* 0x000fca0000000000 */
[----:B------:R-:W-:-:S13]  /*2700*/  ISETP.GE.U32.AND P0, PT, R8, R9, PT ;  /* 0x000000090800720c */ /* 0x000fda0003f06070 */
[----:B------:R-:W-:Y:S05]  /*2710*/  @!P0 BRA `(.L_x_309) ;  /* 0xffffffe800448947 */ /* 0x000fea000383ffff */
.L_x_296:
[----:B------:R-:W-:Y:S05]  /*2720*/  BSYNC.RECONVERGENT B2 ;  /* 0x0000000000027941 */ /* 0x000fea0003800200 */
.L_x_295:
        /* <DEDUP_REMOVED lines=15> */
.L_x_311:
        /* <DEDUP_REMOVED lines=14> */
.L_x_725:


//--------------------- .text._ZN2at6native13im2col_kernelIN3c104HalfEEEvlPKT_llllllllllllPS4_ --------------------------
	.section	.text._ZN2at6native13im2col_kernelIN3c104HalfEEEvlPKT_llllllllllllPS4_,"ax",@progbits
	.align	128
        .global         _ZN2at6native13im2col_kernelIN3c104HalfEEEvlPKT_llllllllllllPS4_
        .type           _ZN2at6native13im2col_kernelIN3c104HalfEEEvlPKT_llllllllllllPS4_,@function
        .size           _ZN2at6native13im2col_kernelIN3c104HalfEEEvlPKT_llllllllllllPS4_,(.L_x_710 - _ZN2at6native13im2col_kernelIN3c104HalfEEEvlPKT_llllllllllllPS4_)
        .other          _ZN2at6native13im2col_kernelIN3c104HalfEEEvlPKT_llllllllllllPS4_,@"STO_CUDA_ENTRY STV_DEFAULT"
_ZN2at6native13im2col_kernelIN3c104HalfEEEvlPKT_llllllllllllPS4_:
.text._ZN2at6native13im2col_kernelIN3c104HalfEEEvlPKT_llllllllllllPS4_:
        /* <DEDUP_REMOVED lines=29> */
.L_x_326:
        /* <DEDUP_REMOVED lines=31> */
.L_x_313:
[----:B------:R-:W0:Y:S01]  /*03c0*/  LDCU.64 UR6, c[0x0][0x3e8] ;  /* 0x00007d00ff0677ac */ /* 0x000e220008000a00 */
[----:B-----5:R-:W-:Y:S01]  /*03d0*/  IMAD.MOV.U32 R16, RZ, RZ, R7 ;  /* 0x000000ffff107224 */ /* 0x020fe200078e0007 */
[----:B------:R-:W-:Y:S01]  /*03e0*/  MOV R2, 0x430 ;  /* 0x0000043000027802 */ /* 0x000fe20000000f00 */
[----:B------:R-:W-:Y:S01]  /*03f0*/  IMAD.MOV.U32 R11, RZ, RZ, R6 ;  /* 0x000000ffff0b7224 */ /* 0x000fe200078e0006 */
[----:B0-----:R-:W-:Y:S01]  /*0400*/  MOV R9, UR6 ;  /* 0x0000000600097c02 */ /* 0x001fe20008000f00 */
[----:B------:R-:W-:-:S07]  /*0410*/  IMAD.U32 R8, RZ, RZ, UR7 ;  /* 0x00000007ff087e24 */ /* 0x000fce000f8e00ff */
[----:B------:R-:W-:Y:S05]  /*0420*/  CALL.REL.NOINC `($__internal_6_$__cuda_sm20_div_s64) ;  /* 0x00000028005c7944 */ /* 0x000fea0003c00000 */
        /* <DEDUP_REMOVED lines=12> */
.L_x_314:
[----:B------:R-:W-:Y:S05]  /*04f0*/  BSYNC.RECONVERGENT B0 ;  /* 0x0000000000007941 */ /* 0x000fea0003800200 */
.L_x_312:
        /* <DEDUP_REMOVED lines=31> */
.L_x_316:
[----:B------:R-:W0:Y:S01]  /*06f0*/  LDCU.64 UR6, c[0x0][0x3e0] ;  /* 0x00007c00ff0677ac */ /* 0x000e220008000a00 */
[----:B------:R-:W-:Y:S01]  /*0700*/  IMAD.MOV.U32 R16, RZ, RZ, R4 ;  /* 0x000000ffff107224 */ /* 0x000fe200078e0004 */
[----:B------:R-:W-:Y:S01]  /*0710*/  MOV R2, 0x760 ;  /* 0x0000076000027802 */ /* 0x000fe20000000f00 */
[----:B------:R-:W-:Y:S01]  /*0720*/  IMAD.MOV.U32 R11, RZ, RZ, R5 ;  /* 0x000000ffff0b7224 */ /* 0x000fe200078e0005 */
[----:B0-----:R-:W-:Y:S01]  /*0730*/  MOV R9, UR6 ;  /* 0x0000000600097c02 */ /* 0x001fe20008000f00 */
[----:B------:R-:W-:-:S07]  /*0740*/  IMAD.U32 R8, RZ, RZ, UR7 ;  /* 0x00000007ff087e24 */ /* 0x000fce000f8e00ff */
[----:B------:R-:W-:Y:S05]  /*0750*/  CALL.REL.NOINC `($__internal_6_$__cuda_sm20_div_s64) ;  /* 0x0000002400907944 */ /* 0x000fea0003c00000 */
        /* <DEDUP_REMOVED lines=10> */
.L_x_317:
[----:B------:R-:W-:Y:S05]  /*0800*/  BSYNC.RECONVERGENT B0 ;  /* 0x0000000000007941 */ /* 0x000fea0003800200 */
.L_x_315:
        /* <DEDUP_REMOVED lines=76> */
.L_x_325:
        /* <DEDUP_REMOVED lines=78> */
.L_x_319:
        /* <DEDUP_REMOVED lines=161> */
.L_x_318:
        /* <DEDUP_REMOVED lines=134> */
.L_x_321:
        /* <DEDUP_REMOVED lines=78> */
.L_x_322:
        /* <DEDUP_REMOVED lines=44> */
.L_x_324:
[----:B------:R-:W-:Y:S05]  /*2bc0*/  BSYNC.RECONVERGENT B0 ;  /* 0x0000000000007941 */ /* 0x000fea0003800200 */
.L_x_323:
        /* <DEDUP_REMOVED lines=9> */
.L_x_320:
        /* <DEDUP_REMOVED lines=20> */
        .weak           $__internal_6_$__cuda_sm20_div_s64
        .type           $__internal_6_$__cuda_sm20_div_s64,@function
        .size           $__internal_6_$__cuda_sm20_div_s64,(.L_x_710 - $__internal_6_$__cuda_sm20_div_s64)
$__internal_6_$__cuda_sm20_div_s64:
        /* <DEDUP_REMOVED lines=86> */
[----:B------:R-:W-:Y:S06]  /*3300*/  RET.REL.NODEC R6 `(_ZN2at6native13im2col_kernelIN3c104HalfEEEvlPKT_llllllllllllPS4_) ;  /* 0xffffffcc063c7950 */ /* 0x000fec0003c3ffff */
.L_x_327:
        /* <DEDUP_REMOVED lines=15> */
.L_x_710:


//--------------------- .text._ZN2at6native14vol2col_kernelIN3c104HalfEEEvlPKT_iiiiiiiiiiiiiiiiiiPS4_ --------------------------
	.section	.text._ZN2at6native14vol2col_kernelIN3c104HalfEEEvlPKT_iiiiiiiiiiiiiiiiiiPS4_,"ax",@progbits
	.align	128
        .global         _ZN2at6native14vol2col_kernelIN3c104HalfEEEvlPKT_iiiiiiiiiiiiiiiiiiPS4_
        .type           _ZN2at6native14vol2col_kernelIN3c104HalfEEEvlPKT_iiiiiiiiiiiiiiiiiiPS4_,@function
        .size           _ZN2at6native14vol2col_kernelIN3c104HalfEEEvlPKT_iiiiiiiiiiiiiiiiiiPS4_,(.L_x_711 - _ZN2at6native14vol2col_kernelIN3c104HalfEEEvlPKT_iiiiiiiiiiiiiiiiiiPS4_)
        .other          _ZN2at6native14vol2col_kernelIN3c104HalfEEEvlPKT_iiiiiiiiiiiiiiiiiiPS4_,@"STO_CUDA_ENTRY STV_DEFAULT"
_ZN2at6native14vol2col_kernelIN3c104HalfEEEvlPKT_iiiiiiiiiiiiiiiiiiPS4_:
.text._ZN2at6native14vol2col_kernelIN3c104HalfEEEvlPKT_iiiiiiiiiiiiiiiiiiPS4_:
        /* <DEDUP_REMOVED lines=42> */
.L_x_350:
        /* <DEDUP_REMOVED lines=29> */
.L_x_329:
[----:B------:R-:W1:Y:S01]  /*0470*/  LDCU UR4, c[0x0][0x3d4] ;  /* 0x00007a80ff0477ac */ /* 0x000e620008000800 */
[----:B------:R-:W-:Y:S01]  /*0480*/  IMAD.MOV.U32 R26, RZ, RZ, R0 ;  /* 0x000000ffff1a7224 */ /* 0x000fe200078e0000 */
[----:B------:R-:W-:Y:S01]  /*0490*/  MOV R20, 0x4d0 ;  /* 0x000004d000147802 */ /* 0x000fe20000000f00 */
[----:B------:R-:W-:Y:S02]  /*04a0*/  IMAD.MOV.U32 R25, RZ, RZ, R3 ;  /* 0x000000ffff197224 */ /* 0x000fe400078e0003 */
[----:B-1----:R-:W-:-:S07]  /*04b0*/  IMAD.U32 R24, RZ, RZ, UR4 ;  /* 0x00000004ff187e24 */ /* 0x002fce000f8e00ff */
[----:B0-----:R-:W-:Y:S05]  /*04c0*/  CALL.REL.NOINC `($__internal_7_$__cuda_sm20_div_s64) ;  /* 0x00000020001c7944 */ /* 0x001fea0003c00000 */
        /* <DEDUP_REMOVED lines=11> */
.L_x_330:
[----:B0-----:R-:W-:Y:S05]  /*0580*/  BSYNC.RECONVERGENT B0 ;  /* 0x0000000000007941 */ /* 0x001fea0003800200 */
.L_x_328:
        /* <DEDUP_REMOVED lines=29> */
.L_x_332:
[----:B------:R-:W0:Y:S01]  /*0760*/  LDCU UR4, c[0x0][0x3d0] ;  /* 0x00007a00ff0477ac */ /* 0x000e220008000800 */
[----:B------:R-:W-:Y:S01]  /*0770*/  IMAD.MOV.U32 R26, RZ, RZ, R12 ;  /* 0x000000ffff1a7224 */ /* 0x000fe200078e000c */
[----:B------:R-:W-:Y:S01]  /*0780*/  MOV R20, 0x7d0 ;  /* 0x000007d000147802 */ /* 0x000fe20000000f00 */
[----:B------:R-:W-:Y:S02]  /*0790*/  IMAD.MOV.U32 R25, RZ, RZ, R13 ;  /* 0x000000ffff197224 */ /* 0x000fe400078e000d */
[----:B------:R-:W-:Y:S02]  /*07a0*/  IMAD.MOV.U32 R21, RZ, RZ, R15 ;  /* 0x000000ffff157224 */ /* 0x000fe400078e000f */
[----:B0-----:R-:W-:-:S07]  /*07b0*/  IMAD.U32 R24, RZ, RZ, UR4 ;  /* 0x00000004ff187e24 */ /* 0x001fce000f8e00ff */
[----:B------:R-:W-:Y:S05]  /*07c0*/  CALL.REL.NOINC `($__internal_7_$__cuda_sm20_div_s64) ;  /* 0x0000001c005c7944 */ /* 0x000fea0003c00000 */
        /* <DEDUP_REMOVED lines=9> */
.L_x_333:
[----:B------:R-:W-:Y:S05]  /*0860*/  BSYNC.RECONVERGENT B0 ;  /* 0x0000000000007941 */ /* 0x000fea0003800200 */
.L_x_331:
        /* <DEDUP_REMOVED lines=31> */
.L_x_335:
[----:B------:R-:W0:Y:S01]  /*0a60*/  LDCU UR4, c[0x0][0x3cc] ;  /* 0x00007980ff0477ac */ /* 0x000e220008000800 */
[----:B------:R-:W-:Y:S01]  /*0a70*/  MOV R26, R14 ;  /* 0x0000000e001a7202 */ /* 0x000fe20000000f00 */
[----:B------:R-:W-:Y:S01]  /*0a80*/  IMAD.MOV.U32 R25, RZ, RZ, R15 ;  /* 0x000000ffff197224 */ /* 0x000fe200078e000f */
[----:B------:R-:W-:Y:S01]  /*0a90*/  MOV R20, 0xac0 ;  /* 0x00000ac000147802 */ /* 0x000fe20000000f00 */
[----:B0-----:R-:W-:-:S07]  /*0aa0*/  IMAD.U32 R24, RZ, RZ, UR4 ;  /* 0x00000004ff187e24 */ /* 0x001fce000f8e00ff */
[----:B------:R-:W-:Y:S05]  /*0ab0*/  CALL.REL.NOINC `($__internal_7_$__cuda_sm20_div_s64) ;  /* 0x0000001800a07944 */ /* 0x000fea0003c00000 */
        /* <DEDUP_REMOVED lines=12> */
.L_x_336:
[----:B------:R-:W-:Y:S05]  /*0b80*/  BSYNC.RECONVERGENT B0 ;  /* 0x0000000000007941 */ /* 0x000fea0003800200 */
.L_x_334:
        /* <DEDUP_REMOVED lines=80> */
.L_x_349:
        /* <DEDUP_REMOVED lines=8> */
.L_x_348:
        /* <DEDUP_REMOVED lines=39> */
.L_x_338:
        /* <DEDUP_REMOVED lines=131> */
.L_x_337:
        /* <DEDUP_REMOVED lines=69> */
.L_x_342:
[----:B------:R-:W-:Y:S05]  /*2000*/  BSYNC.RECONVERGENT B0 ;  /* 0x0000000000007941 */ /* 0x000fea0003800200 */
.L_x_341:
[----:B-----5:R2:W-:Y:S01]  /*2010*/  STG.E.U16 desc[UR22][R20.64], R39 ;  /* 0x0000002714007986 */ /* 0x0205e2000c101516 */
[----:B------:R-:W-:Y:S02]  /*2020*/  VIADD R8, R8, 0x4 ;  /* 0x0000000408087836 */ /* 0x000fe40000000000 */
[----:B01----:R-:W-:-:S07]  /*2030*/  IMAD.WIDE R36, R2, 0x2, R20 ;  /* 0x0000000202247825 */ /* 0x003fce00078e0214 */
.L_x_340:
        /* <DEDUP_REMOVED lines=38> */
.L_x_345:
[----:B------:R-:W-:Y:S05]  /*22a0*/  BSYNC.RECONVERGENT B0 ;  /* 0x0000000000007941 */ /* 0x000fea0003800200 */
.L_x_344:
[----:B-----5:R3:W-:Y:S01]  /*22b0*/  STG.E.U16 desc[UR22][R20.64], R39 ;  /* 0x0000002714007986 */ /* 0x0207e2000c101516 */
[----:B------:R-:W-:Y:S02]  /*22c0*/  VIADD R8, R8, 0x2 ;  /* 0x0000000208087836 */ /* 0x000fe40000000000 */
[----:B01----:R-:W-:-:S07]  /*22d0*/  IMAD.WIDE R36, R2, 0x2, R20 ;  /* 0x0000000202247825 */ /* 0x003fce00078e0214 */
.L_x_343:
        /* <DEDUP_REMOVED lines=23> */
.L_x_347:
[----:B------:R-:W-:Y:S05]  /*2450*/  BSYNC.RECONVERGENT B0 ;  /* 0x0000000000007941 */ /* 0x000fea0003800200 */
.L_x_346:
[----:B-----5:R2:W-:Y:S02]  /*2460*/  STG.E.U16 desc[UR22][R36.64], R15 ;  /* 0x0000000f24007986 */ /* 0x0205e4000c101516 */
[----:B--2---:R-:W-:-:S07]  /*2470*/  IMAD.WIDE R36, R2, 0x2, R36 ;  /* 0x0000000202247825 */ /* 0x004fce00078e0224 */
.L_x_339:
        /* <DEDUP_REMOVED lines=12> */
        .weak           $__internal_7_$__cuda_sm20_div_s64
        .type           $__internal_7_$__cuda_sm20_div_s64,@function
        .size           $__internal_7_$__cuda_sm20_div_s64,(.L_x_711 - $__internal_7_$__cuda_sm20_div_s64)
$__internal_7_$__cuda_sm20_div_s64:
        /* <DEDUP_REMOVED lines=86> */
[----:B------:R-:W-:Y:S06]  /*2aa0*/  RET.REL.NODEC R10 `(_ZN2at6native14vol2col_kernelIN3c104HalfEEEvlPKT_iiiiiiiiiiiiiiiiiiPS4_) ;  /* 0xffffffd40a547950 */ /* 0x000fec0003c3ffff */
.L_x_351:
        /* <DEDUP_REMOVED lines=13> */
.L_x_711:


//--------------------- .text._ZN2at6native13col2im_kernelIffEEvlPKT_llllllllllllPS2_ --------------------------
	.section	.text._ZN2at6native13col2im_kernelIffEEvlPKT_llllllllllllPS2_,"ax",@progbits
	.align	128
        .global         _ZN2at6native13col2im_kernelIffEEvlPKT_llllllllllllPS2_
        .type           _ZN2at6native13col2im_kernelIffEEvlPKT_llllllllllllPS2_,@function
        .size           _ZN2at6native13col2im_kernelIffEEvlPKT_llllllllllllPS2_,(.L_x_713 - _ZN2at6native13col2im_kernelIffEEvlPKT_llllllllllllPS2_)
        .other          _ZN2at6native13col2im_kernelIffEEvlPKT_llllllllllllPS2_,@"STO_CUDA_ENTRY STV_DEFAULT"
_ZN2at6native13col2im_kernelIffEEvlPKT_llllllllllllPS2_:
.text._ZN2at6native13col2im_kernelIffEEvlPKT_llllllllllllPS2_:
        /* <DEDUP_REMOVED lines=19> */
.L_x_463:
        /* <DEDUP_REMOVED lines=31> */
.L_x_353:
[----:B------:R-:W0:Y:S01]  /*0320*/  LDCU.64 UR6, c[0x0][0x398] ;  /* 0x00007300ff0677ac */ /* 0x000e220008000a00 */
[----:B------:R-:W-:Y:S01]  /*0330*/  IMAD.MOV.U32 R40, RZ, RZ, R4 ;  /* 0x000000ffff287224 */ /* 0x000fe200078e0004 */
[----:B------:R-:W-:Y:S01]  /*0340*/  MOV R4, 0x390 ;  /* 0x0000039000047802 */ /* 0x000fe20000000f00 */
[----:B------:R-:W-:Y:S02]  /*0350*/  IMAD.MOV.U32 R0, RZ, RZ, R5 ;  /* 0x000000ffff007224 */ /* 0x000fe400078e0005 */
[----:B0-----:R-:W-:Y:S01]  /*0360*/  IMAD.U32 R3, RZ, RZ, UR6 ;  /* 0x00000006ff037e24 */ /* 0x001fe2000f8e00ff */
[----:B------:R-:W-:-:S07]  /*0370*/  MOV R2, UR7 ;  /* 0x0000000700027c02 */ /* 0x000fce0008000f00 */
[----:B------:R-:W-:Y:S05]  /*0380*/  CALL.REL.NOINC `($__internal_8_$__cuda_sm20_div_s64) ;  /* 0x0000005800847944 */ /* 0x000fea0003c00000 */
        /* <DEDUP_REMOVED lines=10> */
.L_x_354:
[----:B------:R-:W-:Y:S05]  /*0430*/  BSYNC.RECONVERGENT B0 ;  /* 0x0000000000007941 */ /* 0x000fea0003800200 */
.L_x_352:
        /* <DEDUP_REMOVED lines=29> */
.L_x_356:
[----:B------:R-:W0:Y:S01]  /*0610*/  LDCU.64 UR6, c[0x0][0x390] ;  /* 0x00007200ff0677ac */ /* 0x000e220008000a00 */
[----:B------:R-:W-:Y:S01]  /*0620*/  IMAD.MOV.U32 R31, RZ, RZ, R26 ;  /* 0x000000ffff1f7224 */ /* 0x000fe200078e001a */
[----:B------:R-:W-:Y:S02]  /*0630*/  MOV R35, R27 ;  /* 0x0000001b00237202 */ /* 0x000fe40000000f00 */
[----:B------:R-:W-:Y:S01]  /*0640*/  MOV R30, 0x680 ;  /* 0x00000680001e7802 */ /* 0x000fe20000000f00 */
[----:B0-----:R-:W-:Y:S02]  /*0650*/  IMAD.U32 R4, RZ, RZ, UR6 ;  /* 0x00000006ff047e24 */ /* 0x001fe4000f8e00ff */
[----:B------:R-:W-:-:S07]  /*0660*/  IMAD.U32 R0, RZ, RZ, UR7 ;  /* 0x00000007ff007e24 */ /* 0x000fce000f8e00ff */
[----:B------:R-:W-:Y:S05]  /*0670*/  CALL.REL.NOINC `($__internal_9_$__cuda_sm20_rem_s64) ;  /* 0x0000005c00247944 */ /* 0x000fea0003c00000 */
[----:B------:R-:W-:Y:S01]  /*0680*/  MOV R2, R0 ;  /* 0x0000000000027202 */ /* 0x000fe20000000f00 */
[----:B------:R-:W-:-:S07]  /*0690*/  IMAD.MOV.U32 R3, RZ, RZ, R4 ;  /* 0x000000ffff037224 */ /* 0x000fce00078e0004 */
.L_x_357:
[----:B------:R-:W-:Y:S05]  /*06a0*/  BSYNC.RECONVERGENT B0 ;  /* 0x0000000000007941 */ /* 0x000fea0003800200 */
.L_x_355:
        /* <DEDUP_REMOVED lines=34> */
.L_x_359:
[----:B------:R-:W-:Y:S01]  /*08d0*/  IMAD.MOV.U32 R2, RZ, RZ, R4 ;  /* 0x000000ffff027224 */ /* 0x000fe200078e0004 */
[----:B------:R-:W-:Y:S01]  /*08e0*/  MOV R0, R5 ;  /* 0x0000000500007202 */ /* 0x000fe20000000f00 */
[----:B------:R-:W-:Y:S01]  /*08f0*/  IMAD.MOV.U32 R3, RZ, RZ, R6 ;  /* 0x000000ffff037224 */ /* 0x000fe200078e0006 */
[----:B------:R-:W-:Y:S01]  /*0900*/  MOV R4, 0x930 ;  /* 0x0000093000047802 */ /* 0x000fe20000000f00 */
[----:B-----5:R-:W-:-:S07]  /*0910*/  IMAD.MOV.U32 R40, RZ, RZ, R12 ;  /* 0x000000ffff287224 */ /* 0x020fce00078e000c */
[----:B------:R-:W-:Y:S05]  /*0920*/  CALL.REL.NOINC `($__internal_8_$__cuda_sm20_div_s64) ;  /* 0x00000054001c7944 */ /* 0x000fea0003c00000 */
[----:B------:R-:W-:Y:S01]  /*0930*/  MOV R18, R26 ;  /* 0x0000001a00127202 */ /* 0x000fe20000000f00 */
[----:B------:R-:W-:-:S07]  /*0940*/  IMAD.MOV.U32 R19, RZ, RZ, R0 ;  /* 0x000000ffff137224 */ /* 0x000fce00078e0000 */
.L_x_360:
[----:B------:R-:W-:Y:S05]  /*0950*/  BSYNC.RECONVERGENT B0 ;  /* 0x0000000000007941 */ /* 0x000fea0003800200 */
.L_x_358:
        /* <DEDUP_REMOVED lines=43> */
.L_x_364:
[----:B------:R-:W0:Y:S01]  /*0c10*/  LDCU.64 UR6, c[0x0][0x3c8] ;  /* 0x00007900ff0677ac */ /* 0x000e220008000a00 */
[----:B------:R-:W-:Y:S02]  /*0c20*/  MOV R4, 0xc60 ;  /* 0x00000c6000047802 */ /* 0x000fe40000000f00 */
[----:B0-----:R-:W-:Y:S01]  /*0c30*/  MOV R3, UR6 ;  /* 0x0000000600037c02 */ /* 0x001fe20008000f00 */
[----:B------:R-:W-:-:S07]  /*0c40*/  IMAD.U32 R2, RZ, RZ, UR7 ;  /* 0x00000007ff027e24 */ /* 0x000fce000f8e00ff */
[----:B------:R-:W-:Y:S05]  /*0c50*/  CALL.REL.NOINC `($__internal_8_$__cuda_sm20_div_s64) ;  /* 0x0000005000507944 */ /* 0x000fea0003c00000 */
[----:B------:R-:W-:-:S07]  /*0c60*/  IMAD.MOV.U32 R27, RZ, RZ, R0 ;  /* 0x000000ffff1b7224 */ /* 0x000fce00078e0000 */
.L_x_365:
[----:B------:R-:W-:Y:S05]  /*0c70*/  BSYNC.RECONVERGENT B1 ;  /* 0x0000000000017941 */ /* 0x000fea0003800200 */
.L_x_363:
[----:B------:R-:W-:-:S04]  /*0c80*/  IADD3 R48, P0, PT, R26, 0x1, RZ ;  /* 0x000000011a307810 */ /* 0x000fc80007f1e0ff */
[----:B------:R-:W-:-:S09]  /*0c90*/  IADD3.X R49, PT, PT, RZ, R27, RZ, P0, !PT ;  /* 0x0000001bff317210 */ /* 0x000fd200007fe4ff */
.L_x_362:
[----:B------:R-:W-:Y:S05]  /*0ca0*/  BSYNC.RECONVERGENT B0 ;  /* 0x0000000000007941 */ /* 0x000fea0003800200 */
.L_x_361:
        /* <DEDUP_REMOVED lines=26> */
.L_x_367:
[----:B------:R-:W0:Y:S01]  /*0e50*/  LDCU.64 UR6, c[0x0][0x3c8] ;  /* 0x00007900ff0677ac */ /* 0x000e220008000a00 */
[----:B------:R-:W-:Y:S02]  /*0e60*/  MOV R40, R54 ;  /* 0x0000003600287202 */ /* 0x000fe40000000f00 */
[----:B------:R-:W-:Y:S02]  /*0e70*/  MOV R0, R55 ;  /* 0x0000003700007202 */ /* 0x000fe40000000f00 */
[----:B------:R-:W-:Y:S01]  /*0e80*/  MOV R4, 0xec0 ;  /* 0x00000ec000047802 */ /* 0x000fe20000000f00 */
[----:B0-----:R-:W-:Y:S02]  /*0e90*/  IMAD.U32 R3, RZ, RZ, UR6 ;  /* 0x00000006ff037e24 */ /* 0x001fe4000f8e00ff */
[----:B------:R-:W-:-:S07]  /*0ea0*/  IMAD.U32 R2, RZ, RZ, UR7 ;  /* 0x00000007ff027e24 */ /* 0x000fce000f8e00ff */
[----:B------:R-:W-:Y:S05]  /*0eb0*/  CALL.REL.NOINC `($__internal_8_$__cuda_sm20_div_s64) ;  /* 0x0000004c00b87944 */ /* 0x000fea0003c00000 */
[----:B------:R-:W-:-:S07]  /*0ec0*/  IMAD.MOV.U32 R27, RZ, RZ, R0 ;  /* 0x000000ffff1b7224 */ /* 0x000fce00078e0000 */
.L_x_368:
[----:B------:R-:W-:Y:S05]  /*0ed0*/  BSYNC.RECONVERGENT B0 ;  /* 0x0000000000007941 */ /* 0x000fea0003800200 */
.L_x_366:
        /* <DEDUP_REMOVED lines=51> */
.L_x_372:
[----:B------:R-:W0:Y:S01]  /*1210*/  LDCU.64 UR6, c[0x0][0x3c0] ;  /* 0x00007800ff0677ac */ /* 0x000e220008000a00 */
[----:B------:R-:W-:Y:S02]  /*1220*/  MOV R4, 0x1260 ;  /* 0x0000126000047802 */ /* 0x000fe40000000f00 */
[----:B0-----:R-:W-:Y:S01]  /*1230*/  MOV R3, UR6 ;  /* 0x0000000600037c02 */ /* 0x001fe20008000f00 */
[----:B------:R-:W-:-:S07]  /*1240*/  IMAD.U32 R2, RZ, RZ, UR7 ;  /* 0x00000007ff027e24 */ /* 0x000fce000f8e00ff */
[----:B------:R-:W-:Y:S05]  /*1250*/  CALL.REL.NOINC `($__internal_8_$__cuda_sm20_div_s64) ;  /* 0x0000004800d07944 */ /* 0x000fea0003c00000 */
[----:B------:R-:W-:-:S07]  /*1260*/  IMAD.MOV.U32 R27, RZ, RZ, R0 ;  /* 0x000000ffff1b7224 */ /* 0x000fce00078e0000 */
.L_x_373:
[----:B------:R-:W-:Y:S05]  /*1270*/  BSYNC.RECONVERGENT B1 ;  /* 0x0000000000017941 */ /* 0x000fea0003800200 */
.L_x_371:
[----:B------:R-:W-:-:S04]  /*1280*/  IADD3 R5, P0, PT, R26, 0x1, RZ ;  /* 0x000000011a057810 */ /* 0x000fc80007f1e0ff */
[----:B------:R-:W-:-:S09]  /*1290*/  IADD3.X R6, PT, PT, RZ, R27, RZ, P0, !PT ;  /* 0x0000001bff067210 */ /* 0x000fd200007fe4ff */
.L_x_370:
[----:B------:R-:W-:Y:S05]  /*12a0*/  BSYNC.RECONVERGENT B0 ;  /* 0x0000000000007941 */ /* 0x000fea0003800200 */
.L_x_369:
        /* <DEDUP_REMOVED lines=26> */
.L_x_375:
        /* <DEDUP_REMOVED lines=8> */
.L_x_376:
[----:B------:R-:W-:Y:S05]  /*14d0*/  BSYNC.RECONVERGENT B0 ;  /* 0x0000000000007941 */ /* 0x000fea0003800200 */
.L_x_374:
[----:B------:R-:W0:Y:S01]  /*14e0*/  LDCU.64 UR6, c[0x0][0x3e0] ;  /* 0x00007c00ff0677ac */ /* 0x000e220008000a00 */
[----:B------:R-:W-:Y:S01]  /*14f0*/  IADD3 R59, P0, PT, R26, 0x1, RZ ;  /* 0x000000011a3b7810 */ /* 0x000fe20007f1e0ff */
[----:B------:R-:W-:Y:S01]  /*1500*/  BSSY.RECONVERGENT B1, `(.L_x_377) ;  /* 0x0000476000017945 */ /* 0x000fe20003800200 */
[----:B------:R-:W-:-:S03]  /*1510*/  HFMA2 R7, -RZ, RZ, 0, 0 ;  /* 0x00000000ff077431 */ /* 0x000fc600000001ff */
        /* <DEDUP_REMOVED lines=11> */
[----:B------:R-:W-:-:S05]  /*15d0*/  IADD3 R9, P0, PT, RZ, -R48, RZ ;  /* 0x80000030ff097210 */ /* 0x000fca0007f1e0ff */
[----:B------:R-:W-:Y:S02]  /*15e0*/  IMAD.X R0, RZ, RZ, ~R49, P0 ;  /* 0x000000ffff007224 */ /* 0x000fe400000e0e31 */
[----:B-1----:R-:W-:Y:S02]  /*15f0*/  IMAD R7, R49, UR6, RZ ;  /* 0x0000000631077c24 */ /* 0x002fe4000f8e02ff */
[----:B------:R-:W-:Y:S02]  /*1600*/  IMAD R0, R0, UR6, RZ ;  /* 0x0000000600007c24 */ /* 0x000fe4000f8e02ff */
[C---:B------:R-:W-:Y:S02]  /*1610*/  IMAD R7, R48.reuse, UR7, R7 ;  /* 0x0000000730077c24 */ /* 0x040fe4000f8e0207 */
[----:B0-----:R-:W-:-:S04]  /*1620*/  IMAD.WIDE.U32 R2, R48, UR6, R2 ;  /* 0x0000000630027c25 */ /* 0x001fc8000f8e0002 */
[----:B------:R-:W-:Y:S01]  /*1630*/  IMAD.IADD R57, R3, 0x1, R7 ;  /* 0x0000000103397824 */ /* 0x000fe200078e0207 */
[C---:B------:R-:W-:Y:S01]  /*1640*/  IADD3 R52, P1, P2, R54.reuse, -UR6, -R2 ;  /* 0x8000000636347c10 */ /* 0x040fe2000fa3e802 */
[----:B------:R-:W-:Y:S01]  /*1650*/  IMAD.WIDE.U32 R50, R9, UR6, R54 ;  /* 0x0000000609327c25 */ /* 0x000fe2000f8e0036 */
[----:B------:R-:W-:Y:S02]  /*1660*/  IADD3 R53, P0, PT, R54, -R2, RZ ;  /* 0x8000000236357210 */ /* 0x000fe40007f1e0ff */
[--C-:B------:R-:W-:Y:S01]  /*1670*/  IADD3.X R56, PT, PT, R55, ~UR7, ~R57.reuse, P1, P2 ;  /* 0x8000000737387c10 */ /* 0x100fe20008fe4c39 */
[----:B------:R-:W-:Y:S01]  /*1680*/  IMAD R9, R9, UR7, R0 ;  /* 0x0000000709097c24 */ /* 0x000fe2000f8e0200 */
[----:B------:R-:W-:Y:S01]  /*1690*/  MOV R7, RZ ;  /* 0x000000ff00077202 */ /* 0x000fe20000000f00 */
[----:B------:R-:W-:Y:S02]  /*16a0*/  IMAD.X R57, R55, 0x1, ~R57, P0 ;  /* 0x0000000137397824 */ /* 0x000fe400000e0e39 */
[----:B------:R-:W-:-:S07]  /*16b0*/  IMAD.IADD R58, R51, 0x1, R9 ;  /* 0x00000001333a7824 */ /* 0x000fce00078e0209 */
.L_x_462:
[----:B------:R-:W-:Y:S01]  /*16c0*/  ISETP.GE.U32.AND P0, PT, R48, R36, PT ;  /* 0x000000243000720c */ /* 0x000fe20003f06070 */
[----:B------:R-:W-:Y:S03]  /*16d0*/  BSSY.RECONVERGENT B0, `(.L_x_379) ;  /* 0x0000452000007945 */ /* 0x000fe60003800200 */
[----:B------:R-:W-:-:S13]  /*16e0*/  ISETP.GE.AND.EX P0, PT, R49, R39, PT, P0 ;  /* 0x000000273100720c */ /* 0x000fda0003f06300 */
[----:B------:R-:W-:Y:S05]  /*16f0*/  @P0 BRA `(.L_x_380) ;  /* 0x00000044003c0947 */ /* 0x000fea0003800000 */
[----:B------:R-:W0:Y:S01]  /*1700*/  LDCU.64 UR6, c[0x0][0x3c0] ;  /* 0x00007800ff0677ac */ /* 0x000e220008000a00 */
[----:B------:R-:W-:Y:S01]  /*1710*/  IADD3 R3, P0, PT, RZ, -R5, RZ ;  /* 0x80000005ff037210 */ /* 0x000fe20007f1e0ff */
[----:B------:R-:W-:Y:S01]  /*1720*/  BSSY.RECONVERGENT B2, `(.L_x_381) ;  /* 0x0000027000027945 */ /* 0x000fe20003800200 */
[----:B------:R-:W1:Y:S02]  /*1730*/  LDCU UR10, c[0x0][0x3d4] ;  /* 0x00007a80ff0a77ac */ /* 0x000e640008000800 */
[----:B------:R-:W-:-:S05]  /*1740*/  IADD3.X R0, PT, PT, RZ, ~R6, RZ, P0, !PT ;  /* 0x80000006ff007210 */ /* 0x000fca00007fe4ff */
        /* <DEDUP_REMOVED lines=25> */
[----:B------:R-:W-:Y:S01]  /*18e0*/  @!P1 LOP3.LUT R22, RZ, UR6, RZ, 0x33, !PT ;  /* 0x00000006ff169c12 */ /* 0x000fe2000f8e33ff */
[----:B------:R-:W-:Y:S06]  /*18f0*/  BRA `(.L_x_383) ;  /* 0x0000000000247947 */ /* 0x000fec0003800000 */
.L_x_382:
[----:B------:R-:W0:Y:S01]  /*1900*/  LDCU.64 UR6, c[0x0][0x3d0] ;  /* 0x00007a00ff0677ac */ /* 0x000e220008000a00 */
[----:B------:R-:W-:Y:S02]  /*1910*/  MOV R31, R20 ;  /* 0x00000014001f7202 */ /* 0x000fe40000000f00 */
[----:B------:R-:W-:Y:S02]  /*1920*/  MOV R35, R8 ;  /* 0x0000000800237202 */ /* 0x000fe40000000f00 */
[----:B------:R-:W-:Y:S01]  /*1930*/  MOV R30, 0x1970 ;  /* 0x00001970001e7802 */ /* 0x000fe20000000f00 */
[----:B0-----:R-:W-:Y:S02]  /*1940*/  IMAD.U32 R4, RZ, RZ, UR6 ;  /* 0x00000006ff047e24 */ /* 0x001fe4000f8e00ff */
[----:B------:R-:W-:-:S07]  /*1950*/  IMAD.U32 R0, RZ, RZ, UR7 ;  /* 0x00000007ff007e24 */ /* 0x000fce000f8e00ff */
[----:B------:R-:W-:Y:S05]  /*1960*/  CALL.REL.NOINC `($__internal_9_$__cuda_sm20_rem_s64) ;  /* 0x0000004800687944 */ /* 0x000fea0003c00000 */
[----:B------:R-:W-:Y:S02]  /*1970*/  IMAD.MOV.U32 R22, RZ, RZ, R0 ;  /* 0x000000ffff167224 */ /* 0x000fe400078e0000 */
[----:B------:R-:W-:-:S07]  /*1980*/  IMAD.MOV.U32 R23, RZ, RZ, R4 ;  /* 0x000000ffff177224 */ /* 0x000fce00078e0004 */
.L_x_383:
[----:B------:R-:W-:Y:S05]  /*1990*/  BSYNC.RECONVERGENT B2 ;  /* 0x0000000000027941 */ /* 0x000fea0003800200 */
.L_x_381:
[----:B------:R-:W-:Y:S01]  /*19a0*/  IADD3 R14, PT, PT, -R48, R36, RZ ;  /* 0x00000024300e7210 */ /* 0x000fe20007ffe1ff */
[----:B------:R-:W-:Y:S01]  /*19b0*/  BSSY.RECONVERGENT B2, `(.L_x_384) ;  /* 0x00001b4000027945 */ /* 0x000fe20003800200 */
[----:B------:R-:W-:Y:S02]  /*19c0*/  IMAD.MOV.U32 R9, RZ, RZ, R48 ;  /* 0x000000ffff097224 */ /* 0x000fe400078e0030 */
[----:B------:R-:W-:Y:S01]  /*19d0*/  LOP3.LUT R14, R14, 0x3, RZ, 0xc0, !PT ;  /* 0x000000030e0e7812 */ /* 0x000fe200078ec0ff */
[----:B------:R-:W-:-:S03]  /*19e0*/  IMAD.MOV.U32 R10, RZ, RZ, R49 ;  /* 0x000000ffff0a7224 */ /* 0x000fc600078e0031 */
        /* <DEDUP_REMOVED lines=33> */
.L_x_389:
[----:B------:R-:W0:Y:S01]  /*1c00*/  LDCU.64 UR6, c[0x0][0x3d8] ;  /* 0x00007b00ff0677ac */ /* 0x000e220008000a00 */
[----:B------:R-:W-:Y:S02]  /*1c10*/  MOV R31, R50 ;  /* 0x00000032001f7202 */ /* 0x000fe40000000f00 */
[----:B------:R-:W-:Y:S02]  /*1c20*/  MOV R35, R58 ;  /* 0x0000003a00237202 */ /* 0x000fe40000000f00 */
[----:B------:R-:W-:Y:S01]  /*1c30*/  MOV R30, 0x1c70 ;  /* 0x00001c70001e7802 */ /* 0x000fe20000000f00 */
[----:B0-----:R-:W-:Y:S02]  /*1c40*/  IMAD.U32 R4, RZ, RZ, UR6 ;  /* 0x00000006ff047e24 */ /* 0x001fe4000f8e00ff */
[----:B------:R-:W-:-:S07]  /*1c50*/  IMAD.U32 R0, RZ, RZ, UR7 ;  /* 0x00000007ff007e24 */ /* 0x000fce000f8e00ff */
[----:B------:R-:W-:Y:S05]  /*1c60*/  CALL.REL.NOINC `($__internal_9_$__cuda_sm20_rem_s64) ;  /* 0x0000004400a87944 */ /* 0x000fea0003c00000 */
[----:B------:R-:W-:-:S04]  /*1c70*/  ISETP.NE.U32.AND P0, PT, R0, RZ, PT ;  /* 0x000000ff0000720c */ /* 0x000fc80003f05070 */
[----:B------:R-:W-:-:S13]  /*1c80*/  ISETP.NE.AND.EX P0, PT, R4, RZ, PT, P0 ;  /* 0x000000ff0400720c */ /* 0x000fda0003f05300 */
.L_x_390:
[----:B------:R-:W-:Y:S05]  /*1c90*/  BSYNC.RECONVERGENT B4 ;  /* 0x0000000000047941 */ /* 0x000fea0003800200 */
.L_x_388:
        /* <DEDUP_REMOVED lines=25> */
.L_x_392:
[----:B------:R-:W0:Y:S01]  /*1e30*/  LDCU.64 UR6, c[0x0][0x3d0] ;  /* 0x00007a00ff0677ac */ /* 0x000e220008000a00 */
[----:B------:R-:W-:Y:S02]  /*1e40*/  MOV R40, R20 ;  /* 0x0000001400287202 */ /* 0x000fe40000000f00 */
[----:B------:R-:W-:Y:S02]  /*1e50*/  MOV R0, R8 ;  /* 0x0000000800007202 */ /* 0x000fe40000000f00 */
[----:B------:R-:W-:Y:S01]  /*1e60*/  MOV R4, 0x1ea0 ;  /* 0x00001ea000047802 */ /* 0x000fe20000000f00 */
[----:B0-----:R-:W-:Y:S02]  /*1e70*/  IMAD.U32 R3, RZ, RZ, UR6 ;  /* 0x00000006ff037e24 */ /* 0x001fe4000f8e00ff */
[----:B------:R-:W-:-:S07]  /*1e80*/  IMAD.U32 R2, RZ, RZ, UR7 ;  /* 0x00000007ff027e24 */ /* 0x000fce000f8e00ff */
[----:B------:R-:W-:Y:S05]  /*1e90*/  CALL.REL.NOINC `($__internal_8_$__cuda_sm20_div_s64) ;  /* 0x0000003c00c07944 */ /* 0x000fea0003c00000 */
[----:B------:R-:W-:Y:S02]  /*1ea0*/  IMAD.MOV.U32 R12, RZ, RZ, R26 ;  /* 0x000000ffff0c7224 */ /* 0x000fe400078e001a */
[----:B------:R-:W-:-:S07]  /*1eb0*/  IMAD.MOV.U32 R13, RZ, RZ, R0 ;  /* 0x000000ffff0d7224 */ /* 0x000fce00078e0000 */
.L_x_393:
[----:B------:R-:W-:Y:S05]  /*1ec0*/  BSYNC.RECONVERGENT B4 ;  /* 0x0000000000047941 */ /* 0x000fea0003800200 */
.L_x_391:
        /* <DEDUP_REMOVED lines=24> */
.L_x_395:
[----:B------:R-:W0:Y:S01]  /*2050*/  LDCU.64 UR6, c[0x0][0x3d8] ;  /* 0x00007b00ff0677ac */ /* 0x000e220008000a00 */
[----:B------:R-:W-:Y:S01]  /*2060*/  IMAD.MOV.U32 R40, RZ, RZ, R50 ;  /* 0x000000ffff287224 */ /* 0x000fe200078e0032 */
[----:B------:R-:W-:Y:S01]  /*2070*/  MOV R4, 0x20c0 ;  /* 0x000020c000047802 */ /* 0x000fe20000000f00 */
[----:B------:R-:W-:Y:S01]  /*2080*/  IMAD.MOV.U32 R0, RZ, RZ, R58 ;  /* 0x000000ffff007224 */ /* 0x000fe200078e003a */
[----:B0-----:R-:W-:Y:S01]  /*2090*/  MOV R3, UR6 ;  /* 0x0000000600037c02 */ /* 0x001fe20008000f00 */
[----:B------:R-:W-:-:S07]  /*20a0*/  IMAD.U32 R2, RZ, RZ, UR7 ;  /* 0x00000007ff027e24 */ /* 0x000fce000f8e00ff */
[----:B------:R-:W-:Y:S05]  /*20b0*/  CALL.REL.NOINC `($__internal_8_$__cuda_sm20_div_s64) ;  /* 0x0000003c00387944 */ /* 0x000fea0003c00000 */
[----:B------:R-:W-:-:S07]  /*20c0*/  MOV R27, R0 ;  /* 0x00000000001b7202 */ /* 0x000fce0000000f00 */
.L_x_396:
[----:B------:R-:W-:Y:S05]  /*20d0*/  BSYNC.RECONVERGENT B4 ;  /* 0x0000000000047941 */ /* 0x000fea0003800200 */
.L_x_394:
        /* <DEDUP_REMOVED lines=27> */
[----:B------:R-:W2:Y:S02]  /*2290*/  LDG.E R2, desc[UR8][R2.64] ;  /* 0x0000000802027981 */ /* 0x000ea4000c1e1900 */
[----:B--2---:R-:W-:-:S07]  /*22a0*/  FADD.FTZ R7, R7, R2 ;  /* 0x0000000207077221 */ /* 0x004fce0000010000 */
.L_x_387:
[----:B------:R-:W-:Y:S05]  /*22b0*/  BSYNC.RECONVERGENT B3 ;  /* 0x0000000000037941 */ /* 0x000fea0003800200 */
.L_x_386:
        /* <DEDUP_REMOVED lines=35> */
.L_x_400:
        /* <DEDUP_REMOVED lines=9> */
.L_x_401:
[----:B------:R-:W-:Y:S05]  /*2580*/  BSYNC.RECONVERGENT B4 ;  /* 0x0000000000047941 */ /* 0x000fea0003800200 */
.L_x_399:
        /* <DEDUP_REMOVED lines=25> */
.L_x_403:
        /* <DEDUP_REMOVED lines=9> */
.L_x_404:
[----:B------:R-:W-:Y:S05]  /*27b0*/  BSYNC.RECONVERGENT B4 ;  /* 0x0000000000047941 */ /* 0x000fea0003800200 */
.L_x_402:
        /* <DEDUP_REMOVED lines=24> */
.L_x_406:
        /* <DEDUP_REMOVED lines=8> */
.L_x_407:
[----:B------:R-:W-:Y:S05]  /*29c0*/  BSYNC.RECONVERGENT B4 ;  /* 0x0000000000047941 */ /* 0x000fea0003800200 */
.L_x_405:
        /* <DEDUP_REMOVED lines=29> */
.L_x_398:
[----:B------:R-:W-:Y:S05]  /*2ba0*/  BSYNC.RECONVERGENT B3 ;  /* 0x0000000000037941 */ /* 0x000fea0003800200 */
.L_x_397:
        /* <DEDUP_REMOVED lines=37> */
.L_x_409:
[----:B------:R-:W0:Y:S01]  /*2e00*/  LDCU.64 UR6, c[0x0][0x3d8] ;  /* 0x00007b00ff0677ac */ /* 0x000e220008000a00 */
[----:B------:R-:W-:Y:S01]  /*2e10*/  IMAD.MOV.U32 R31, RZ, RZ, R52 ;  /* 0x000000ffff1f7224 */ /* 0x000fe200078e0034 */
[----:B------:R-:W-:Y:S01]  /*2e20*/  MOV R30, 0x2e70 ;  /* 0x00002e70001e7802 */ /* 0x000fe20000000f00 */
[----:B------:R-:W-:Y:S02]  /*2e30*/  IMAD.MOV.U32 R35, RZ, RZ, R56 ;  /* 0x000000ffff237224 */ /* 0x000fe400078e0038 */
[----:B0-----:R-:W-:Y:S01]  /*2e40*/  IMAD.U32 R4, RZ, RZ, UR6 ;  /* 0x00000006ff047e24 */ /* 0x001fe2000f8e00ff */
[----:B------:R-:W-:-:S07]  /*2e50*/  MOV R0, UR7 ;  /* 0x0000000700007c02 */ /* 0x000fce0008000f00 */
[----:B------:R-:W-:Y:S05]  /*2e60*/  CALL.REL.NOINC `($__internal_9_$__cuda_sm20_rem_s64) ;  /* 0x0000003400287944 */ /* 0x000fea0003c00000 */
[----:B------:R-:W-:-:S04]  /*2e70*/  ISETP.NE.U32.AND P0, PT, R0, RZ, PT ;  /* 0x000000ff0000720c */ /* 0x000fc80003f05070 */
[----:B------:R-:W-:-:S13]  /*2e80*/  ISETP.NE.AND.EX P0, PT, R4, RZ, PT, P0 ;  /* 0x000000ff0400720c */ /* 0x000fda0003f05300 */
.L_x_410:
[----:B------:R-:W-:Y:S05]  /*2e90*/  BSYNC.RECONVERGENT B3 ;  /* 0x0000000000037941 */ /* 0x000fea0003800200 */
.L_x_408:
[----:B------:R-:W-:Y:S01]  /*2ea0*/  IMAD.MOV.U32 R9, RZ, RZ, R13 ;  /* 0x000000ffff097224 */ /* 0x000fe200078e000d */
[----:B------:R-:W-:Y:S01]  /*2eb0*/  MOV R10, R12 ;  /* 0x0000000c000a7202 */ /* 0x000fe20000000f00 */
        /* <DEDUP_REMOVED lines=25> */
.L_x_412:
        /* <DEDUP_REMOVED lines=9> */
.L_x_413:
[----:B------:R-:W-:Y:S05]  /*30e0*/  BSYNC.RECONVERGENT B3 ;  /* 0x0000000000037941 */ /* 0x000fea0003800200 */
.L_x_411:
        /* <DEDUP_REMOVED lines=24> */
.L_x_415:
        /* <DEDUP_REMOVED lines=8> */
.L_x_416:
[----:B------:R-:W-:Y:S05]  /*32f0*/  BSYNC.RECONVERGENT B3 ;  /* 0x0000000000037941 */ /* 0x000fea0003800200 */
.L_x_414:
        /* <DEDUP_REMOVED lines=27> */
[----:B------:R-:W2:Y:S01]  /*34b0*/  LDG.E R2, desc[UR8][R2.64+0x8] ;  /* 0x0000080802027981 */ /* 0x000ea2000c1e1900 */
[----:B------:R-:W-:Y:S01]  /*34c0*/  IMAD.MOV.U32 R9, RZ, RZ, R13 ;  /* 0x000000ffff097224 */ /* 0x000fe200078e000d */
[----:B------:R-:W-:Y:S01]  /*34d0*/  MOV R10, R12 ;  /* 0x0000000c000a7202 */ /* 0x000fe20000000f00 */
[----:B--2---:R-:W-:-:S07]  /*34e0*/  FADD.FTZ R7, R7, R2 ;  /* 0x0000000207077221 */ /* 0x004fce0000010000 */
.L_x_385:
[----:B------:R-:W-:Y:S05]  /*34f0*/  BSYNC.RECONVERGENT B2 ;  /* 0x0000000000027941 */ /* 0x000fea0003800200 */
.L_x_384:
[----:B------:R-:W-:-:S04]  /*3500*/  IADD3 R0, P1, PT, R48, -R36, RZ ;  /* 0x8000002430007210 */ /* 0x000fc80007f3e0ff */
[----:B------:R-:W-:Y:S01]  /*3510*/  ISETP.GT.U32.AND P0, PT, R0, -0x4, PT ;  /* 0xfffffffc0000780c */ /* 0x000fe20003f04070 */
[----:B------:R-:W-:-:S05]  /*3520*/  IMAD.X R0, R49, 0x1, ~R39, P1 ;  /* 0x0000000131007824 */ /* 0x000fca00008e0e27 */
[----:B------:R-:W-:-:S13]  /*3530*/  ISETP.GT.U32.AND.EX P0, PT, R0, -0x1, PT, P0 ;  /* 0xffffffff0000780c */ /* 0x000fda0003f04100 */
[----:B------:R-:W-:Y:S05]  /*3540*/  @P0 BRA `(.L_x_380) ;  /* 0x0000002400a80947 */ /* 0x000fea0003800000 */
[----:B------:R-:W0:Y:S01]  /*3550*/  LDCU.64 UR6, c[0x0][0x3c8] ;  /* 0x00007900ff0677ac */ /* 0x000e220008000a00 */
[C---:B------:R-:W-:Y:S01]  /*3560*/  IADD3 R15, P1, PT, R9.reuse, 0x3, RZ ;  /* 0x00000003090f7810 */ /* 0x040fe20007f3e0ff */
[C---:B------:R-:W-:Y:S01]  /*3570*/  IMAD.SHL.U32 R12, R9.reuse, 0x4, RZ ;  /* 0x00000004090c7824 */ /* 0x040fe200078e00ff */
[C---:B------:R-:W-:Y:S01]  /*3580*/  IADD3 R14, P0, PT, R9.reuse, 0x2, RZ ;  /* 0x00000002090e7810 */ /* 0x040fe20007f1e0ff */
[----:B------:R-:W-:Y:S01]  /*3590*/  IMAD.MOV.U32 R16, RZ, RZ, R54 ;  /* 0x000000ffff107224 */ /* 0x000fe200078e0036 */
[--C-:B------:R-:W-:Y:S01]  /*35a0*/  SHF.L.U64.HI R11, R9, 0x2, R10.reuse ;  /* 0x00000002090b7819 */ /* 0x100fe2000001020a */
[----:B------:R-:W-:Y:S01]  /*35b0*/  IMAD.MOV.U32 R17, RZ, RZ, R55 ;  /* 0x000000ffff117224 */ /* 0x000fe200078e0037 */
[----:B------:R-:W-:Y:S01]  /*35c0*/  MOV R13, R9 ;  /* 0x00000009000d7202 */ /* 0x000fe20000000f00 */
[----:B------:R-:W-:Y:S01]  /*35d0*/  IMAD.X R41, RZ, RZ, R10, P1 ;  /* 0x000000ffff297224 */ /* 0x000fe200008e060a */
[-C--:B------:R-:W-:Y:S02]  /*35e0*/  MOV R46, R10.reuse ;  /* 0x0000000a002e7202 */ /* 0x080fe40000000f00 */
[----:B------:R-:W-:Y:S01]  /*35f0*/  IADD3.X R42, PT, PT, RZ, R10, RZ, P0, !PT ;  /* 0x0000000aff2a7210 */ /* 0x000fe200007fe4ff */
[----:B0-----:R-:W-:-:S04]  /*3600*/  UIADD3 UR6, UP0, UPT, URZ, -UR6, URZ ;  /* 0x80000006ff067290 */ /* 0x001fc8000ff1e0ff */
[----:B------:R-:W-:Y:S02]  /*3610*/  UIADD3.X UR7, UPT, UPT, URZ, ~UR7, URZ, UP0, !UPT ;  /* 0x80000007ff077290 */ /* 0x000fe400087fe4ff */
[----:B------:R-:W-:Y:S02]  /*3620*/  IMAD.U32 R24, RZ, RZ, UR6 ;  /* 0x00000006ff187e24 */ /* 0x000fe4000f8e00ff */
[----:B------:R-:W-:Y:S02]  /*3630*/  IMAD R0, R10, UR6, RZ ;  /* 0x000000060a007c24 */ /* 0x000fe4000f8e02ff */
[----:B------:R-:W-:Y:S02]  /*3640*/  IMAD.U32 R25, RZ, RZ, UR7 ;  /* 0x00000007ff197e24 */ /* 0x000fe4000f8e00ff */
[C---:B------:R-:W-:Y:S02]  /*3650*/  IMAD R43, R9.reuse, UR7, R0 ;  /* 0x00000007092b7c24 */ /* 0x040fe4000f8e0200 */
[----:B------:R-:W-:-:S04]  /*3660*/  IMAD.WIDE.U32 R24, R9, UR6, R24 ;  /* 0x0000000609187c25 */ /* 0x000fc8000f8e0018 */
[----:B------:R-:W-:-:S07]  /*3670*/  IMAD.IADD R43, R25, 0x1, R43 ;  /* 0x00000001192b7824 */ /* 0x000fce00078e022b */
.L_x_461:
        /* <DEDUP_REMOVED lines=39> */
.L_x_420:
[----:B------:R-:W0:Y:S01]  /*38f0*/  LDCU.64 UR6, c[0x0][0x3d8] ;  /* 0x00007b00ff0677ac */ /* 0x000e220008000a00 */
[----:B------:R-:W-:Y:S01]  /*3900*/  MOV R31, R32 ;  /* 0x00000020001f7202 */ /* 0x000fe20000000f00 */
[----:B------:R-:W-:Y:S01]  /*3910*/  IMAD.MOV.U32 R35, RZ, RZ, R37 ;  /* 0x000000ffff237224 */ /* 0x000fe200078e0025 */
[----:B------:R-:W-:Y:S01]  /*3920*/  MOV R30, 0x3960 ;  /* 0x00003960001e7802 */ /* 0x000fe20000000f00 */
[----:B0-----:R-:W-:Y:S01]  /*3930*/  IMAD.U32 R4, RZ, RZ, UR6 ;  /* 0x00000006ff047e24 */ /* 0x001fe2000f8e00ff */
[----:B------:R-:W-:-:S07]  /*3940*/  MOV R0, UR7 ;  /* 0x0000000700007c02 */ /* 0x000fce0008000f00 */
[----:B------:R-:W-:Y:S05]  /*3950*/  CALL.REL.NOINC `($__internal_9_$__cuda_sm20_rem_s64) ;  /* 0x00000028006c7944 */ /* 0x000fea0003c00000 */
[----:B------:R-:W-:-:S04]  /*3960*/  ISETP.NE.U32.AND P1, PT, R0, RZ, PT ;  /* 0x000000ff0000720c */ /* 0x000fc80003f25070 */
[----:B------:R-:W-:-:S13]  /*3970*/  ISETP.NE.AND.EX P1, PT, R4, RZ, PT, P1 ;  /* 0x000000ff0400720c */ /* 0x000fda0003f25310 */
.L_x_421:
[----:B------:R-:W-:Y:S05]  /*3980*/  BSYNC.RECONVERGENT B3 ;  /* 0x0000000000037941 */ /* 0x000fea0003800200 */
.L_x_419:
        /* <DEDUP_REMOVED lines=27> */
.L_x_423:
[----:B------:R-:W0:Y:S01]  /*3b40*/  LDCU.64 UR6, c[0x0][0x3d0] ;  /* 0x00007a00ff0677ac */ /* 0x000e220008000a00 */
[----:B------:R-:W-:Y:S01]  /*3b50*/  MOV R40, R20 ;  /* 0x0000001400287202 */ /* 0x000fe20000000f00 */
[----:B------:R-:W-:Y:S01]  /*3b60*/  IMAD.MOV.U32 R0, RZ, RZ, R8 ;  /* 0x000000ffff007224 */ /* 0x000fe200078e0008 */
[----:B------:R-:W-:Y:S01]  /*3b70*/  MOV R4, 0x3bb0 ;  /* 0x00003bb000047802 */ /* 0x000fe20000000f00 */
[----:B0-----:R-:W-:Y:S01]  /*3b80*/  IMAD.U32 R3, RZ, RZ, UR6 ;  /* 0x00000006ff037e24 */ /* 0x001fe2000f8e00ff */
[----:B------:R-:W-:-:S07]  /*3b90*/  MOV R2, UR7 ;  /* 0x0000000700027c02 */ /* 0x000fce0008000f00 */
[----:B------:R-:W-:Y:S05]  /*3ba0*/  CALL.REL.NOINC `($__internal_8_$__cuda_sm20_div_s64) ;  /* 0x00000020007c7944 */ /* 0x000fea0003c00000 */
[----:B------:R-:W-:Y:S01]  /*3bb0*/  MOV R34, R26 ;  /* 0x0000001a00227202 */ /* 0x000fe20000000f00 */
[----:B------:R-:W-:-:S07]  /*3bc0*/  IMAD.MOV.U32 R35, RZ, RZ, R0 ;  /* 0x000000ffff237224 */ /* 0x000fce00078e0000 */
.L_x_424:
[----:B------:R-:W-:Y:S05]  /*3bd0*/  BSYNC.RECONVERGENT B3 ;  /* 0x0000000000037941 */ /* 0x000fea0003800200 */
.L_x_422:
        /* <DEDUP_REMOVED lines=26> */
.L_x_426:
        /* <DEDUP_REMOVED lines=9> */
.L_x_427:
[----:B------:R-:W-:Y:S05]  /*3e10*/  BSYNC.RECONVERGENT B3 ;  /* 0x0000000000037941 */ /* 0x000fea0003800200 */
.L_x_425:
        /* <DEDUP_REMOVED lines=26> */
[----:B------:R-:W2:Y:S02]  /*3fc0*/  LDG.E R2, desc[UR8][R2.64] ;  /* 0x0000000802027981 */ /* 0x000ea4000c1e1900 */
[----:B--2---:R-:W-:-:S07]  /*3fd0*/  FADD.FTZ R7, R7, R2 ;  /* 0x0000000207077221 */ /* 0x004fce0000010000 */
.L_x_418:
[----:B------:R-:W-:Y:S05]  /*3fe0*/  BSYNC.RECONVERGENT B2 ;  /* 0x0000000000027941 */ /* 0x000fea0003800200 */
.L_x_417:
        /* <DEDUP_REMOVED lines=30> */
.L_x_431:
[----:B------:R-:W0:Y:S01]  /*41d0*/  LDCU.64 UR6, c[0x0][0x3d8] ;  /* 0x00007b00ff0677ac */ /* 0x000e220008000a00 */
[----:B------:R-:W-:Y:S02]  /*41e0*/  MOV R31, R34 ;  /* 0x00000022001f7202 */ /* 0x000fe40000000f00 */
[----:B------:R-:W-:Y:S01]  /*41f0*/  MOV R30, 0x4230 ;  /* 0x00004230001e7802 */ /* 0x000fe20000000f00 */
[----:B0-----:R-:W-:Y:S01]  /*4200*/  IMAD.U32 R4, RZ, RZ, UR6 ;  /* 0x00000006ff047e24 */ /* 0x001fe2000f8e00ff */
[----:B------:R-:W-:-:S07]  /*4210*/  MOV R0, UR7 ;  /* 0x0000000700007c02 */ /* 0x000fce0008000f00 */
[----:B------:R-:W-:Y:S05]  /*4220*/  CALL.REL.NOINC `($__internal_9_$__cuda_sm20_rem_s64) ;  /* 0x0000002000387944 */ /* 0x000fea0003c00000 */
[----:B------:R-:W-:-:S04]  /*4230*/  ISETP.NE.U32.AND P1, PT, R0, RZ, PT ;  /* 0x000000ff0000720c */ /* 0x000fc80003f25070 */
[----:B------:R-:W-:-:S13]  /*4240*/  ISETP.NE.AND.EX P1, PT, R4, RZ, PT, P1 ;  /* 0x000000ff0400720c */ /* 0x000fda0003f25310 */
.L_x_432:
[----:B------:R-:W-:Y:S05]  /*4250*/  BSYNC.RECONVERGENT B3 ;  /* 0x0000000000037941 */ /* 0x000fea0003800200 */
.L_x_430:
        /* <DEDUP_REMOVED lines=27> */
.L_x_434:
[----:B------:R-:W0:Y:S01]  /*4410*/  LDCU.64 UR6, c[0x0][0x3d0] ;  /* 0x00007a00ff0677ac */ /* 0x000e220008000a00 */
[----:B------:R-:W-:Y:S01]  /*4420*/  IMAD.MOV.U32 R40, RZ, RZ, R20 ;  /* 0x000000ffff287224 */ /* 0x000fe200078e0014 */
[----:B------:R-:W-:Y:S02]  /*4430*/  MOV R0, R8 ;  /* 0x0000000800007202 */ /* 0x000fe40000000f00 */
[----:B------:R-:W-:Y:S02]  /*4440*/  MOV R4, 0x4480 ;  /* 0x0000448000047802 */ /* 0x000fe40000000f00 */
[----:B0-----:R-:W-:Y:S01]  /*4450*/  MOV R3, UR6 ;  /* 0x0000000600037c02 */ /* 0x001fe20008000f00 */
[----:B------:R-:W-:-:S07]  /*4460*/  IMAD.U32 R2, RZ, RZ, UR7 ;  /* 0x00000007ff027e24 */ /* 0x000fce000f8e00ff */
[----:B------:R-:W-:Y:S05]  /*4470*/  CALL.REL.NOINC `($__internal_8_$__cuda_sm20_div_s64) ;  /* 0x0000001800487944 */ /* 0x000fea0003c00000 */
[----:B------:R-:W-:Y:S01]  /*4480*/  IMAD.MOV.U32 R32, RZ, RZ, R26 ;  /* 0x000000ffff207224 */ /* 0x000fe200078e001a */
[----:B------:R-:W-:-:S07]  /*4490*/  MOV R33, R0 ;  /* 0x0000000000217202 */ /* 0x000fce0000000f00 */
.L_x_435:
[----:B------:R-:W-:Y:S05]  /*44a0*/  BSYNC.RECONVERGENT B3 ;  /* 0x0000000000037941 */ /* 0x000fea0003800200 */
.L_x_433:
        /* <DEDUP_REMOVED lines=26> */
.L_x_437:
        /* <DEDUP_REMOVED lines=9> */
.L_x_438:
[----:B------:R-:W-:Y:S05]  /*46e0*/  BSYNC.RECONVERGENT B3 ;  /* 0x0000000000037941 */ /* 0x000fea0003800200 */
.L_x_436:
        /* <DEDUP_REMOVED lines=26> */
[----:B------:R-:W2:Y:S02]  /*4890*/  LDG.E R2, desc[UR8][R2.64+0x4] ;  /* 0x0000040802027981 */ /* 0x000ea4000c1e1900 */
[----:B--2---:R-:W-:-:S07]  /*48a0*/  FADD.FTZ R7, R7, R2 ;  /* 0x0000000207077221 */ /* 0x004fce0000010000 */
.L_x_429:
[----:B------:R-:W-:Y:S05]  /*48b0*/  BSYNC.RECONVERGENT B2 ;  /* 0x0000000000027941 */ /* 0x000fea0003800200 */
.L_x_428:
        /* <DEDUP_REMOVED lines=37> */
.L_x_442:
[----:B------:R-:W0:Y:S01]  /*4b10*/  LDCU.64 UR6, c[0x0][0x3d8] ;  /* 0x00007b00ff0677ac */ /* 0x000e220008000a00 */
[----:B------:R-:W-:Y:S01]  /*4b20*/  IMAD.MOV.U32 R31, RZ, RZ, R32 ;  /* 0x000000ffff1f7224 */ /* 0x000fe200078e0020 */
[----:B------:R-:W-:Y:S02]  /*4b30*/  MOV R35, R37 ;  /* 0x0000002500237202 */ /* 0x000fe40000000f00 */
[----:B------:R-:W-:Y:S02]  /*4b40*/  MOV R30, 0x4b80 ;  /* 0x00004b80001e7802 */ /* 0x000fe40000000f00 */
[----:B0-----:R-:W-:Y:S01]  /*4b50*/  MOV R4, UR6 ;  /* 0x0000000600047c02 */ /* 0x001fe20008000f00 */
[----:B------:R-:W-:-:S07]  /*4b60*/  IMAD.U32 R0, RZ, RZ, UR7 ;  /* 0x00000007ff007e24 */ /* 0x000fce000f8e00ff */
[----:B------:R-:W-:Y:S05]  /*4b70*/  CALL.REL.NOINC `($__internal_9_$__cuda_sm20_rem_s64) ;  /* 0x0000001400e47944 */ /* 0x000fea0003c00000 */
[----:B------:R-:W-:-:S04]  /*4b80*/  ISETP.NE.U32.AND P1, PT, R0, RZ, PT ;  /* 0x000000ff0000720c */ /* 0x000fc80003f25070 */
[----:B------:R-:W-:-:S13]  /*4b90*/  ISETP.NE.AND.EX P1, PT, R4, RZ, PT, P1 ;  /* 0x000000ff0400720c */ /* 0x000fda0003f25310 */
.L_x_443:
[----:B------:R-:W-:Y:S05]  /*4ba0*/  BSYNC.RECONVERGENT B3 ;  /* 0x0000000000037941 */ /* 0x000fea0003800200 */
.L_x_441:
        /* <DEDUP_REMOVED lines=27> */
.L_x_445:
        /* <DEDUP_REMOVED lines=9> */
.L_x_446:
[----:B------:R-:W-:Y:S05]  /*4df0*/  BSYNC.RECONVERGENT B3 ;  /* 0x0000000000037941 */ /* 0x000fea0003800200 */
.L_x_444:
        /* <DEDUP_REMOVED lines=26> */
.L_x_448:
        /* <DEDUP_REMOVED lines=9> */
.L_x_449:
[----:B------:R-:W-:Y:S05]  /*5030*/  BSYNC.RECONVERGENT B3 ;  /* 0x0000000000037941 */ /* 0x000fea0003800200 */
.L_x_447:
        /* <DEDUP_REMOVED lines=28> */
.L_x_440:
[----:B------:R-:W-:Y:S05]  /*5200*/  BSYNC.RECONVERGENT B2 ;  /* 0x0000000000027941 */ /* 0x000fea0003800200 */
.L_x_439:
        /* <DEDUP_REMOVED lines=37> */
.L_x_453:
        /* <DEDUP_REMOVED lines=9> */
.L_x_454:
[----:B------:R-:W-:Y:S05]  /*54f0*/  BSYNC.RECONVERGENT B3 ;  /* 0x0000000000037941 */ /* 0x000fea0003800200 */
.L_x_452:
        /* <DEDUP_REMOVED lines=27> */
.L_x_456:
        /* <DEDUP_REMOVED lines=9> */
.L_x_457:
[----:B------:R-:W-:Y:S05]  /*5740*/  BSYNC.RECONVERGENT B3 ;  /* 0x0000000000037941 */ /* 0x000fea0003800200 */
.L_x_455:
        /* <DEDUP_REMOVED lines=26> */
.L_x_459:
        /* <DEDUP_REMOVED lines=9> */
.L_x_460:
[----:B------:R-:W-:Y:S05]  /*5980*/  BSYNC.RECONVERGENT B3 ;  /* 0x0000000000037941 */ /* 0x000fea0003800200 */
.L_x_458:
        /* <DEDUP_REMOVED lines=28> */
.L_x_451:
[----:B------:R-:W-:Y:S05]  /*5b50*/  BSYNC.RECONVERGENT B2 ;  /* 0x0000000000027941 */ /* 0x000fea0003800200 */
.L_x_450:
        /* <DEDUP_REMOVED lines=9> */
.L_x_380:
[----:B------:R-:W-:Y:S05]  /*5bf0*/  BSYNC.RECONVERGENT B0 ;  /* 0x0000000000007941 */ /* 0x000fea0003800200 */
.L_x_379:
[----:B------:R-:W2:Y:S01]  /*5c00*/  LDL R0, [R1] ;  /* 0x0000000001007983 */ /* 0x000ea20000100800 */
[----:B------:R-:W-:-:S05]  /*5c10*/  IADD3 R5, P0, PT, R5, 0x1, RZ ;  /* 0x0000000105057810 */ /* 0x000fca0007f1e0ff */
[----:B------:R-:W-:Y:S01]  /*5c20*/  IMAD.X R6, RZ, RZ, R6, P0 ;  /* 0x000000ffff067224 */ /* 0x000fe200000e0606 */
[----:B------:R-:W-:-:S04]  /*5c30*/  ISETP.GE.U32.AND P0, PT, R5, R59, PT ;  /* 0x0000003b0500720c */ /* 0x000fc80003f06070 */
[----:B--2---:R-:W-:-:S13]  /*5c40*/  ISETP.GE.AND.EX P0, PT, R6, R0, PT, P0 ;  /* 0x000000000600720c */ /* 0x004fda0003f06300 */
[----:B------:R-:W-:Y:S05]  /*5c50*/  @!P0 BRA `(.L_x_462) ;  /* 0xffffffb800988947 */ /* 0x000fea000383ffff */
.L_x_378:
[----:B------:R-:W-:Y:S05]  /*5c60*/  BSYNC.RECONVERGENT B1 ;  /* 0x0000000000017941 */ /* 0x000fea0003800200 */
.L_x_377:
        /* <DEDUP_REMOVED lines=11> */
[----:B------:R0:W-:Y:S01]  /*5d20*/  STG.E desc[UR8][R2.64], R7 ;  /* 0x0000000702007986 */ /* 0x0001e2000c101908 */
[----:B---3--:R-:W-:Y:S02]  /*5d30*/  IADD3.X R4, PT, PT, RZ, R4, RZ, P0, !PT ;  /* 0x00000004ff047210 */ /* 0x008fe400007fe4ff */
[----:B----4-:R-:W-:Y:S01]  /*5d40*/  ISETP.GE.U32.AND P0, PT, R8, UR12, PT ;  /* 0x0000000c08007c0c */ /* 0x010fe2000bf06070 */
[----:B------:R0:W-:Y:S03]  /*5d50*/  STL [R1+0x4], R8 ;  /* 0x0000040801007387 */ /* 0x0001e60000100800 */
[----:B------:R-:W-:Y:S01]  /*5d60*/  ISETP.GE.AND.EX P0, PT, R4, UR13, PT, P0 ;  /* 0x0000000d04007c0c */ /* 0x000fe2000bf06300 */
[----:B------:R0:W-:-:S12]  /*5d70*/  STL [R1+0x8], R4 ;  /* 0x0000080401007387 */ /* 0x0001d80000100800 */
[----:B0-----:R-:W-:Y:S05]  /*5d80*/  @!P0 BRA `(.L_x_463) ;  /* 0xffffffa000e88947 */ /* 0x001fea000383ffff */
[----:B------:R-:W-:Y:S05]  /*5d90*/  EXIT ;  /* 0x000000000000794d */ /* 0x000fea0003800000 */
        .weak           $__internal_8_$__cuda_sm20_div_s64
        .type           $__internal_8_$__cuda_sm20_div_s64,@function
        .size           $__internal_8_$__cuda_sm20_div_s64,($__internal_9_$__cuda_sm20_rem_s64 - $__internal_8_$__cuda_sm20_div_s64)
$__internal_8_$__cuda_sm20_div_s64:
        /* <DEDUP_REMOVED lines=86> */
[----:B------:R-:W-:Y:S06]  /*6300*/  RET.REL.NODEC R2 `(_ZN2at6native13col2im_kernelIffEEvlPKT_llllllllllllPS2_) ;  /* 0xffffff9c023c7950 */ /* 0x000fec0003c3ffff */
        .weak           $__internal_9_$__cuda_sm20_rem_s64
        .type           $__internal_9_$__cuda_sm20_rem_s64,@function
        .size           $__internal_9_$__cuda_sm20_rem_s64,(.L_x_713 - $__internal_9_$__cuda_sm20_rem_s64)
$__internal_9_$__cuda_sm20_rem_s64:
        /* <DEDUP_REMOVED lines=79> */
[----:B------:R-:W-:Y:S06]  /*6800*/  RET.REL.NODEC R30 `(_ZN2at6native13col2im_kernelIffEEvlPKT_llllllllllllPS2_) ;  /* 0xffffff941efc7950 */ /* 0x000fec0003c3ffff */
.L_x_464:
        /* <DEDUP_REMOVED lines=15> */
.L_x_713:


//--------------------- .text._ZN2at6native13vol2im_kernelIffEEvlPKT_jjjjjjjjjjjjjjjjjjjPS2_ --------------------------
	.section	.text._ZN2at6native13vol2im_kernelIffEEvlPKT_jjjjjjjjjjjjjjjjjjjPS2_,"ax",@progbits
	.align	128
        .global         _ZN2at6native13vol2im_kernelIffEEvlPKT_jjjjjjjjjjjjjjjjjjjPS2_
        .type           _ZN2at6native13vol2im_kernelIffEEvlPKT_jjjjjjjjjjjjjjjjjjjPS2_,@function
        .size           _ZN2at6native13vol2im_kernelIffEEvlPKT_jjjjjjjjjjjjjjjjjjjPS2_,(.L_x_729 - _ZN2at6native13vol2im_kernelIffEEvlPKT_jjjjjjjjjjjjjjjjjjjPS2_)
        .other          _ZN2at6native13vol2im_kernelIffEEvlPKT_jjjjjjjjjjjjjjjjjjjPS2_,@"STO_CUDA_ENTRY STV_DEFAULT"
_ZN2at6native13vol2im_kernelIffEEvlPKT_jjjjjjjjjjjjjjjjjjjPS2_:
.text._ZN2at6native13vol2im_kernelIffEEvlPKT_jjjjjjjjjjjjjjjjjjjPS2_:
        /* <DEDUP_REMOVED lines=12> */
.L_x_486:
        /* <DEDUP_REMOVED lines=98> */
.L_x_466:
[----:B------:R-:W-:Y:S05]  /*06e0*/  BSYNC.RECONVERGENT B0 ;  /* 0x0000000000007941 */ /* 0x000fea0003800200 */
.L_x_465:
        /* <DEDUP_REMOVED lines=23> */
.L_x_468:
[----:B------:R-:W-:Y:S05]  /*0860*/  BSYNC.RECONVERGENT B0 ;  /* 0x0000000000007941 */ /* 0x000fea0003800200 */
.L_x_467:
        /* <DEDUP_REMOVED lines=47> */
.L_x_470:
[----:B------:R-:W-:Y:S05]  /*0b60*/  BSYNC.RECONVERGENT B0 ;  /* 0x0000000000007941 */ /* 0x000fea0003800200 */
.L_x_469:
[----:B------:R-:W0:Y:S01]  /*0b70*/  LDCU UR4, c[0x0][0x3b8] ;  /* 0x00007700ff0477ac */ /* 0x000e220008000800 */
[----:B------:R-:W1:Y:S01]  /*0b80*/  LDC R13, c[0x0][0x3c0] ;  /* 0x0000f000ff0d7b82 */ /* 0x000e620000000800 */
[----:B------:R-:W-:Y:S01]  /*0b90*/  BSSY.RECONVERGENT B2, `(.L_x_471) ;  /* 0x00001b0000027945 */ /* 0x000fe20003800200 */
[----:B------:R-:W-:Y:S01]  /*0ba0*/  IMAD.MOV.U32 R27, RZ, RZ, RZ ;  /* 0x000000ffff1b7224 */ /* 0x000fe200078e00ff */
        /* <DEDUP_REMOVED lines=45> */
[----:B------:R-:W-:Y:S01]  /*0e80*/  IMAD.MOV.U32 R27, RZ, RZ, RZ ;  /* 0x000000ffff1b7224 */ /* 0x000fe200078e00ff */
[----:B------:R-:W1:Y:S01]  /*0e90*/  LDCU UR6, c[0x0][0x398] ;  /* 0x00007300ff0677ac */ /* 0x000e620008000800 */
[----:B0-----:R-:W-:Y:S01]  /*0ea0*/  UIMAD UR4, UR5, UR4, URZ ;  /* 0x00000004050472a4 */ /* 0x001fe2000f8e02ff */
[----:B------:R-:W0:Y:S03]  /*0eb0*/  LDCU UR5, c[0x0][0x3a0] ;  /* 0x00007400ff0577ac */ /* 0x000e260008000800 */
[----:B-1----:R-:W-:-:S06]  /*0ec0*/  UIMAD UR4, UR4, UR6, URZ ;  /* 0x00000006040472a4 */ /* 0x002fcc000f8e02ff */
[----:B------:R-:W-:Y:S01]  /*0ed0*/  IMAD R17, RZ, RZ, -UR4 ;  /* 0x80000004ff117e24 */ /* 0x000fe2000f8e02ff */
[----:B------:R-:W-:Y:S02]  /*0ee0*/  ISETP.NE.U32.AND P2, PT, RZ, UR4, PT ;  /* 0x00000004ff007c0c */ /* 0x000fe4000bf45070 */
[----:B------:R-:W1:Y:S08]  /*0ef0*/  I2F.U32.RP R12, UR4 ;  /* 0x00000004000c7d06 */ /* 0x000e700008209000 */
[----:B-1----:R-:W1:Y:S02]  /*0f00*/  MUFU.RCP R12, R12 ;  /* 0x0000000c000c7308 */ /* 0x002e640000001000 */
[----:B-1----:R-:W-:Y:S01]  /*0f10*/  IADD3 R14, PT, PT, R12, 0xffffffe, RZ ;  /* 0x0ffffffe0c0e7810 */ /* 0x002fe20007ffe0ff */
[----:B------:R-:W-:-:S05]  /*0f20*/  IMAD.MOV R12, RZ, RZ, -R6 ;  /* 0x000000ffff0c7224 */ /* 0x000fca00078e0a06 */
[----:B------:R1:W2:Y:S01]  /*0f30*/  F2I.FTZ.U32.TRUNC.NTZ R15, R14 ;  /* 0x0000000e000f7305 */ /* 0x0002a2000021f000 */
[----:B------:R-:W-:Y:S01]  /*0f40*/  IMAD R12, R13, R12, R2 ;  /* 0x0000000c0d0c7224 */ /* 0x000fe200078e0202 */
[----:B-1----:R-:W-:Y:S01]  /*0f50*/  MOV R14, RZ ;  /* 0x000000ff000e7202 */ /* 0x002fe20000000f00 */
[----:B--2---:R-:W-:-:S04]  /*0f60*/  IMAD R17, R17, R15, RZ ;  /* 0x0000000f11117224 */ /* 0x004fc800078e02ff */
[----:B------:R-:W-:Y:S01]  /*0f70*/  IMAD.HI.U32 R15, R15, R17, R14 ;  /* 0x000000110f0f7227 */ /* 0x000fe200078e000e */
[----:B------:R-:W-:-:S05]  /*0f80*/  IADD3 R14, PT, PT, R6, 0x1, RZ ;  /* 0x00000001060e7810 */ /* 0x000fca0007ffe0ff */
        /* <DEDUP_REMOVED lines=8> */
[----:B------:R-:W-:-:S05]  /*1010*/  @!P2 LOP3.LUT R15, RZ, UR4, RZ, 0x33, !PT ;  /* 0x00000004ff0fac12 */ /* 0x000fca000f8e33ff */
[----:B0-----:R-:W-:-:S07]  /*1020*/  IMAD R15, R15, UR5, RZ ;  /* 0x000000050f0f7c24 */ /* 0x001fce000f8e02ff */
.L_x_485:
[----:B------:R-:W-:Y:S01]  /*1030*/  ISETP.GE.U32.AND P0, PT, R5, R10, PT ;  /* 0x0000000a0500720c */ /* 0x000fe20003f06070 */
[----:B------:R-:W-:-:S12]  /*1040*/  BSSY.RECONVERGENT B1, `(.L_x_473) ;  /* 0x0000161000017945 */ /* 0x000fd80003800200 */
[----:B------:R-:W-:Y:S05]  /*1050*/  @P0 BRA `(.L_x_474) ;  /* 0x00000014007c0947 */ /* 0x000fea0003800000 */
[----:B------:R-:W0:Y:S01]  /*1060*/  LDCU UR4, c[0x0][0x3b8] ;  /* 0x00007700ff0477ac */ /* 0x000e220008000800 */
[----:B------:R-:W-:Y:S01]  /*1070*/  IADD3 R16, PT, PT, -R8, RZ, RZ ;  /* 0x000000ff08107210 */ /* 0x000fe20007ffe1ff */
[----:B------:R-:W-:-:S04]  /*1080*/  IMAD.MOV.U32 R22, RZ, RZ, R5 ;  /* 0x000000ffff167224 */ /* 0x000fc800078e0005 */
[----:B0-----:R-:W-:-:S07]  /*1090*/  IMAD R23, R16, UR4, R7 ;  /* 0x0000000410177c24 */ /* 0x001fce000f8e0207 */
.L_x_484:
        /* <DEDUP_REMOVED lines=122> */
[----:B------:R-:W2:Y:S01]  /*1840*/  LDG.E R16, desc[UR8][R16.64] ;  /* 0x0000000810107981 */ /* 0x000ea2000c1e1900 */
[----:B------:R-:W-:Y:S02]  /*1850*/  IMAD.MOV.U32 R26, RZ, RZ, R14 ;  /* 0x000000ffff1a7224 */ /* 0x000fe400078e000e */
[----:B--2---:R-:W-:-:S07]  /*1860*/  FADD.FTZ R27, R27, R16 ;  /* 0x000000101b1b7221 */ /* 0x004fce0000010000 */
.L_x_478:
[----:B------:R-:W-:Y:S05]  /*1870*/  BSYNC.RECONVERGENT B3 ;  /* 0x0000000000037941 */ /* 0x000fea0003800200 */
.L_x_477:
[----:B------:R-:W-:-:S13]  /*1880*/  ISETP.NE.AND P0, PT, R11, R14, PT ;  /* 0x0000000e0b00720c */ /* 0x000fda0003f05270 */
[----:B------:R-:W-:Y:S05]  /*1890*/  @!P0 BRA `(.L_x_476) ;  /* 0x0000000c005c8947 */ /* 0x000fea0003800000 */
.L_x_483:
        /* <DEDUP_REMOVED lines=105> */
[----:B------:R-:W2:Y:S02]  /*1f30*/  LDG.E R18, desc[UR8][R18.64] ;  /* 0x0000000812127981 */ /* 0x000ea4000c1e1900 */
[----:B--2---:R-:W-:-:S07]  /*1f40*/  FADD.FTZ R27, R27, R18 ;  /* 0x000000121b1b7221 */ /* 0x004fce0000010000 */
.L_x_480:
[----:B------:R-:W-:Y:S05]  /*1f50*/  BSYNC.RECONVERGENT B3 ;  /* 0x0000000000037941 */ /* 0x000fea0003800200 */
.L_x_479:
        /* <DEDUP_REMOVED lines=101> */
[----:B------:R-:W2:Y:S02]  /*25b0*/  LDG.E R16, desc[UR8][R16.64+0x4] ;  /* 0x0000040810107981 */ /* 0x000ea4000c1e1900 */
[----:B--2---:R-:W-:-:S07]  /*25c0*/  FADD.FTZ R27, R27, R16 ;  /* 0x000000101b1b7221 */ /* 0x004fce0000010000 */
.L_x_482:
[----:B------:R-:W-:Y:S05]  /*25d0*/  BSYNC.RECONVERGENT B3 ;  /* 0x0000000000037941 */ /* 0x000fea0003800200 */
.L_x_481:
[----:B------:R-:W-:-:S05]  /*25e0*/  VIADD R26, R26, 0x2 ;  /* 0x000000021a1a7836 */ /* 0x000fca0000000000 */
[----:B------:R-:W-:-:S13]  /*25f0*/  ISETP.GE.U32.AND P0, PT, R26, R11, PT ;  /* 0x0000000b1a00720c */ /* 0x000fda0003f06070 */
[----:B------:R-:W-:Y:S05]  /*2600*/  @!P0 BRA `(.L_x_483) ;  /* 0xfffffff000a48947 */ /* 0x000fea000383ffff */
.L_x_476:
[----:B------:R-:W-:Y:S05]  /*2610*/  BSYNC.RECONVERGENT B0 ;  /* 0x0000000000007941 */ /* 0x000fea0003800200 */
.L_x_475:
[----:B------:R-:W-:-:S04]  /*2620*/  IADD3 R22, PT, PT, R22, 0x1, RZ ;  /* 0x0000000116167810 */ /* 0x000fc80007ffe0ff */
[----:B------:R-:W-:-:S13]  /*2630*/  ISETP.GE.U32.AND P0, PT, R22, R10, PT ;  /* 0x0000000a1600720c */ /* 0x000fda0003f06070 */
[----:B------:R-:W-:Y:S05]  /*2640*/  @!P0 BRA `(.L_x_484) ;  /* 0xffffffe800948947 */ /* 0x000fea000383ffff */
.L_x_474:
[----:B------:R-:W-:Y:S05]  /*2650*/  BSYNC.RECONVERGENT B1 ;  /* 0x0000000000017941 */ /* 0x000fea0003800200 */
.L_x_473:
[----:B------:R-:W-:-:S05]  /*2660*/  VIADD R8, R8, 0x1 ;  /* 0x0000000108087836 */ /* 0x000fca0000000000 */
[----:B------:R-:W-:-:S13]  /*2670*/  ISETP.GE.U32.AND P0, PT, R8, R9, PT ;  /* 0x000000090800720c */ /* 0x000fda0003f06070 */
[----:B------:R-:W-:Y:S05]  /*2680*/  @!P0 BRA `(.L_x_485) ;  /* 0xffffffe800688947 */ /* 0x000fea000383ffff */
.L_x_472:
[----:B------:R-:W-:Y:S05]  /*2690*/  BSYNC.RECONVERGENT B2 ;  /* 0x0000000000027941 */ /* 0x000fea0003800200 */
.L_x_471:
        /* <DEDUP_REMOVED lines=9> */
[----:B------:R1:W-:Y:S01]  /*2730*/  STG.E desc[UR8][R4.64], R27 ;  /* 0x0000001b04007986 */ /* 0x0003e2000c101908 */
[----:B------:R-:W-:Y:S02]  /*2740*/  IADD3.X R3, PT, PT, RZ, R3, RZ, P0, !PT ;  /* 0x00000003ff037210 */ /* 0x000fe400007fe4ff */
[----:B--2---:R-:W-:-:S04]  /*2750*/  ISETP.GE.U32.AND P0, PT, R0, UR10, PT ;  /* 0x0000000a00007c0c */ /* 0x004fc8000bf06070 */
[----:B------:R-:W-:-:S13]  /*2760*/  ISETP.GE.AND.EX P0, PT, R3, UR11, PT, P0 ;  /* 0x0000000b03007c0c */ /* 0x000fda000bf06300 */
[----:B-1----:R-:W-:Y:S05]  /*2770*/  @!P0 BRA `(.L_x_486) ;  /* 0xffffffd800508947 */ /* 0x002fea000383ffff */
[----:B------:R-:W-:Y:S05]  /*2780*/  EXIT ;  /* 0x000000000000794d */ /* 0x000fea0003800000 */
.L_x_487:
        /* <DEDUP_REMOVED lines=15> */
.L_x_729:


//--------------------- .text._ZN2at6native13im2col_kernelIfEEvlPKT_llllllllllllPS2_ --------------------------
	.section	.text._ZN2at6native13im2col_kernelIfEEvlPKT_llllllllllllPS2_,"ax",@progbits
	.align	128
        .global         _ZN2at6native13im2col_kernelIfEEvlPKT_llllllllllllPS2_
        .type           _ZN2at6native13im2col_kernelIfEEvlPKT_llllllllllllPS2_,@function
        .size           _ZN2at6native13im2col_kernelIfEEvlPKT_llllllllllllPS2_,(.L_x_714 - _ZN2at6native13im2col_kernelIfEEvlPKT_llllllllllllPS2_)
        .other          _ZN2at6native13im2col_kernelIfEEvlPKT_llllllllllllPS2_,@"STO_CUDA_ENTRY STV_DEFAULT"
_ZN2at6native13im2col_kernelIfEEvlPKT_llllllllllllPS2_:
.text._ZN2at6native13im2col_kernelIfEEvlPKT_llllllllllllPS2_:
        /* <DEDUP_REMOVED lines=26> */
[----:B0-----:R-:W-:-:S12]  /*01a0*/  USHF.L.U32 UR5, UR6, 0x2, URZ ;  /* 0x0000000206057899 */ /* 0x001fd800080006ff */
.L_x_502:
[----:B------:R-:W3:Y:S01]  /*01b0*/  LDL R6, [R1+0x30] ;  /* 0x0000300001067983 */ /* 0x000ee20000100800 */
[----:B------:R-:W3:Y:S03]  /*01c0*/  LDCU UR6, c[0x0][0x3ec] ;  /* 0x00007d80ff0677ac */ /* 0x000ee60008000800 */
[----:B------:R0:W5:Y:S01]  /*01d0*/  LDL R7, [R1+0x2c] ;  /* 0x00002c0001077983 */ /* 0x0001620000100800 */
[----:B------:R-:W-:Y:S01]  /*01e0*/  BSSY.RECONVERGENT B0, `(.L_x_488) ;  /* 0x000002f000007945 */ /* 0x000fe20003800200 */
[----:B---3--:R-:W-:-:S04]  /*01f0*/  LOP3.LUT R0, R6, UR6, RZ, 0xfc, !PT ;  /* 0x0000000606007c12 */ /* 0x008fc8000f8efcff */
[----:B------:R-:W-:-:S13]  /*0200*/  ISETP.NE.U32.AND P0, PT, R0, RZ, PT ;  /* 0x000000ff0000720c */ /* 0x000fda0003f05070 */
[----:B012---:R-:W-:Y:S05]  /*0210*/  @P0 BRA `(.L_x_489) ;  /* 0x0000000000600947 */ /* 0x007fea0003800000 */
        /* <DEDUP_REMOVED lines=10> */
[----:B------:R-:W-:Y:S02]  /*02c0*/  HFMA2 R5, -RZ, RZ, 0, 0 ;  /* 0x00000000ff057431 */ /* 0x000fe400000001ff */
[----:B-----5:R-:W-:-:S04]  /*02d0*/  IMAD.HI.U32 R4, R3, R7, RZ ;  /* 0x0000000703047227 */ /* 0x020fc800078e00ff */
        /* <DEDUP_REMOVED lines=8> */
[----:B------:R-:W-:-:S05]  /*0360*/  @!P2 LOP3.LUT R4, RZ, UR6, RZ, 0x33, !PT ;  /* 0x00000006ff04ac12 */ /* 0x000fca000f8e33ff */
[----:B------:R-:W-:-:S04]  /*0370*/  IMAD.MOV R0, RZ, RZ, -R4 ;  /* 0x000000ffff007224 */ /* 0x000fc800078e0a04 */
[----:B------:R-:W-:Y:S01]  /*0380*/  IMAD R0, R0, UR6, R7 ;  /* 0x0000000600007c24 */ /* 0x000fe2000f8e0207 */
[----:B------:R-:W-:Y:S06]  /*0390*/  BRA `(.L_x_490) ;  /* 0x00000000004c7947 */ /* 0x000fec0003800000 */
.L_x_489:
[----:B------:R-:W0:Y:S01]  /*03a0*/  LDCU.64 UR6, c[0x0][0x3e8] ;  /* 0x00007d00ff0677ac */ /* 0x000e220008000a00 */
[----:B-----5:R-:W-:Y:S01]  /*03b0*/  IMAD.MOV.U32 R16, RZ, RZ, R7 ;  /* 0x000000ffff107224 */ /* 0x020fe200078e0007 */
[----:B------:R-:W-:Y:S02]  /*03c0*/  MOV R11, R6 ;  /* 0x00000006000b7202 */ /* 0x000fe40000000f00 */
[----:B------:R-:W-:Y:S01]  /*03d0*/  MOV R2, 0x410 ;  /* 0x0000041000027802 */ /* 0x000fe20000000f00 */
[----:B0-----:R-:W-:Y:S02]  /*03e0*/  IMAD.U32 R9, RZ, RZ, UR6 ;  /* 0x00000006ff097e24 */ /* 0x001fe4000f8e00ff */
[----:B------:R-:W-:-:S07]  /*03f0*/  IMAD.U32 R8, RZ, RZ, UR7 ;  /* 0x00000007ff087e24 */ /* 0x000fce000f8e00ff */
[----:B--2---:R-:W-:Y:S05]  /*0400*/  CALL.REL.NOINC `($__internal_10_$__cuda_sm20_div_s64) ;  /* 0x0000002400f47944 */ /* 0x004fea0003c00000 */
[----:B------:R-:W2:Y:S01]  /*0410*/  LDL R3, [R1+0x30] ;  /* 0x0000300001037983 */ /* 0x000ea20000100800 */
[----:B------:R-:W0:Y:S03]  /*0420*/  LDCU.64 UR6, c[0x0][0x3e8] ;  /* 0x00007d00ff0677ac */ /* 0x000e260008000a00 */
[----:B------:R-:W2:Y:S01]  /*0430*/  LDL R2, [R1+0x2c] ;  /* 0x00002c0001027983 */ /* 0x000ea20000100800 */
[-C--:B------:R-:W-:Y:S02]  /*0440*/  IADD3 R5, P0, PT, RZ, -R22.reuse, RZ ;  /* 0x80000016ff057210 */ /* 0x080fe40007f1e0ff */
[----:B------:R-:W-:-:S03]  /*0450*/  MOV R4, R22 ;  /* 0x0000001600047202 */ /* 0x000fc60000000f00 */
[----:B------:R-:W-:-:S04]  /*0460*/  IMAD.X R0, RZ, RZ, ~R23, P0 ;  /* 0x000000ffff007224 */ /* 0x000fc800000e0e17 */
[----:B0-----:R-:W-:Y:S02]  /*0470*/  IMAD R0, R0, UR6, RZ ;  /* 0x0000000600007c24 */ /* 0x001fe4000f8e02ff */
[----:B--2---:R-:W-:-:S04]  /*0480*/  IMAD.WIDE.U32 R2, R5, UR6, R2 ;  /* 0x0000000605027c25 */ /* 0x004fc8000f8e0002 */
[----:B------:R-:W-:Y:S02]  /*0490*/  IMAD R5, R5, UR7, R0 ;  /* 0x0000000705057c24 */ /* 0x000fe4000f8e0200 */
[----:B------:R-:W-:Y:S02]  /*04a0*/  IMAD.MOV.U32 R0, RZ, RZ, R2 ;  /* 0x000000ffff007224 */ /* 0x000fe400078e0002 */
[----:B------:R-:W-:Y:S02]  /*04b0*/  IMAD.IADD R3, R3, 0x1, R5 ;  /* 0x0000000103037824 */ /* 0x000fe400078e0205 */
[----:B------:R-:W-:-:S07]  /*04c0*/  IMAD.MOV.U32 R5, RZ, RZ, R23 ;  /* 0x000000ffff057224 */ /* 0x000fce00078e0017 */
.L_x_490:
[----:B--2---:R-:W-:Y:S05]  /*04d0*/  BSYNC.RECONVERGENT B0 ;  /* 0x0000000000007941 */ /* 0x004fea0003800200 */
.L_x_488:
[----:B------:R-:W0:Y:S01]  /*04e0*/  LDCU UR6, c[0x0][0x3e4] ;  /* 0x00007c80ff0677ac */ /* 0x000e220008000800 */
[----:B------:R-:W-:Y:S01]  /*04f0*/  BSSY.RECONVERGENT B0, `(.L_x_491) ;  /* 0x000002f000007945 */ /* 0x000fe20003800200 */
[----:B0-----:R-:W-:-:S05]  /*0500*/  IMAD.U32 R11, RZ, RZ, UR6 ;  /* 0x00000006ff0b7e24 */ /* 0x001fca000f8e00ff */
[----:B------:R-:W-:-:S04]  /*0510*/  LOP3.LUT R2, R5, R11, RZ, 0xfc, !PT ;  /* 0x0000000b05027212 */ /* 0x000fc800078efcff */
[----:B------:R-:W-:-:S13]  /*0520*/  ISETP.NE.U32.AND P0, PT, R2, RZ, PT ;  /* 0x000000ff0200720c */ /* 0x000fda0003f05070 */
[----:B------:R-:W-:Y:S05]  /*0530*/  @P0 BRA `(.L_x_492) ;  /* 0x0000000000640947 */ /* 0x000fea0003800000 */
[----:B------:R-:W0:Y:S01]  /*0540*/  LDCU UR6, c[0x0][0x3e0] ;  /* 0x00007c00ff0677ac */ /* 0x000e220008000800 */
[----:B------:R-:W-:Y:S02]  /*0550*/  HFMA2 R8, -RZ, RZ, 0, 0 ;  /* 0x00000000ff087431 */ /* 0x000fe400000001ff */
[----:B------:R-:W-:Y:S02]  /*0560*/  IMAD.MOV.U32 R23, RZ, RZ, RZ ;  /* 0x000000ffff177224 */ /* 0x000fe400078e00ff */
[----:B0-----:R-:W-:-:S04]  /*0570*/  IMAD.U32 R13, RZ, RZ, UR6 ;  /* 0x00000006ff0d7e24 */ /* 0x001fc8000f8e00ff */
[----:B------:R-:W0:Y:S01]  /*0580*/  I2F.U32.RP R2, R13 ;  /* 0x0000000d00027306 */ /* 0x000e220000209000 */
[----:B------:R-:W-:-:S07]  /*0590*/  ISETP.NE.U32.AND P2, PT, R13, RZ, PT ;  /* 0x000000ff0d00720c */ /* 0x000fce0003f45070 */
[----:B0-----:R-:W0:Y:S02]  /*05a0*/  MUFU.RCP R2, R2 ;  /* 0x0000000200027308 */ /* 0x001e240000001000 */
[----:B0-----:R-:W-:-:S06]  /*05b0*/  IADD3 R6, PT, PT, R2, 0xffffffe, RZ ;  /* 0x0ffffffe02067810 */ /* 0x001fcc0007ffe0ff */
        /* <DEDUP_REMOVED lines=17> */
.L_x_492:
[----:B------:R-:W0:Y:S01]  /*06d0*/  LDCU.64 UR6, c[0x0][0x3e0] ;  /* 0x00007c00ff0677ac */ /* 0x000e220008000a00 */
[----:B------:R-:W-:Y:S01]  /*06e0*/  IMAD.MOV.U32 R16, RZ, RZ, R4 ;  /* 0x000000ffff107224 */ /* 0x000fe200078e0004 */
[----:B------:R-:W-:Y:S01]  /*06f0*/  MOV R2, 0x740 ;  /* 0x0000074000027802 */ /* 0x000fe20000000f00 */
[----:B------:R-:W-:Y:S02]  /*0700*/  IMAD.MOV.U32 R11, RZ, RZ, R5 ;  /* 0x000000ffff0b7224 */ /* 0x000fe400078e0005 */
[----:B0-----:R-:W-:Y:S01]  /*0710*/  IMAD.U32 R9, RZ, RZ, UR6 ;  /* 0x00000006ff097e24 */ /* 0x001fe2000f8e00ff */
[----:B------:R-:W-:-:S07]  /*0720*/  MOV R8, UR7 ;  /* 0x0000000700087c02 */ /* 0x000fce0008000f00 */
[----:B------:R-:W-:Y:S05]  /*0730*/  CALL.REL.NOINC `($__internal_10_$__cuda_sm20_div_s64) ;  /* 0x0000002400287944 */ /* 0x000fea0003c00000 */
[----:B------:R-:W0:Y:S01]  /*0740*/  LDCU.64 UR6, c[0x0][0x3e0] ;  /* 0x00007c00ff0677ac */ /* 0x000e220008000a00 */
[----:B------:R-:W-:-:S05]  /*0750*/  IADD3 R7, P0, PT, RZ, -R22, RZ ;  /* 0x80000016ff077210 */ /* 0x000fca0007f1e0ff */
[----:B------:R-:W-:Y:S02]  /*0760*/  IMAD.X R2, RZ, RZ, ~R23, P0 ;  /* 0x000000ffff027224 */ /* 0x000fe400000e0e17 */
[----:B0-----:R-:W-:Y:S01]  /*0770*/  IMAD.U32 R13, RZ, RZ, UR6 ;  /* 0x00000006ff0d7e24 */ /* 0x001fe2000f8e00ff */
[----:B------:R-:W-:-:S03]  /*0780*/  MOV R11, UR7 ;  /* 0x00000007000b7c02 */ /* 0x000fc60008000f00 */
[-C--:B------:R-:W-:Y:S02]  /*0790*/  IMAD R2, R2, R13.reuse, RZ ;  /* 0x0000000d02027224 */ /* 0x080fe400078e02ff */
[----:B------:R-:W-:-:S04]  /*07a0*/  IMAD.WIDE.U32 R4, R7, R13, R4 ;  /* 0x0000000d07047225 */ /* 0x000fc800078e0004 */
[----:B------:R-:W-:Y:S02]  /*07b0*/  IMAD R7, R7, R11, R2 ;  /* 0x0000000b07077224 */ /* 0x000fe400078e0202 */
[----:B------:R-:W-:Y:S02]  /*07c0*/  IMAD.MOV.U32 R9, RZ, RZ, R4 ;  /* 0x000000ffff097224 */ /* 0x000fe400078e0004 */
[----:B------:R-:W-:-:S07]  /*07d0*/  IMAD.IADD R8, R5, 0x1, R7 ;  /* 0x0000000105087824 */ /* 0x000fce00078e0207 */
.L_x_493:
[----:B------:R-:W-:Y:S05]  /*07e0*/  BSYNC.RECONVERGENT B0 ;  /* 0x0000000000007941 */ /* 0x000fea0003800200 */
.L_x_491:
[----:B------:R-:W0:Y:S01]  /*07f0*/  LDCU.128 UR12, c[0x0][0x3a0] ;  /* 0x00007400ff0c77ac */ /* 0x000e220008000c00 */
[----:B------:R-:W1:Y:S01]  /*0800*/  LDC.64 R54, c[0x0][0x3b0] ;  /* 0x0000ec00ff367b82 */ /* 0x000e620000000a00 */
[----:B------:R-:W-:Y:S02]  /*0810*/  MOV R6, R9 ;  /* 0x0000000900067202 */ /* 0x000fe40000000f00 */
[----:B------:R-:W-:-:S05]  /*0820*/  CS2R R52, SRZ ;  /* 0x0000000000347805 */ /* 0x000fca000001ff00 */
[----:B------:R-:W2:Y:S01]  /*0830*/  LDC.64 R50, c[0x0][0x3b8] ;  /* 0x0000ee00ff327b82 */ /* 0x000ea20000000a00 */
[----:B0-----:R-:W-:Y:S02]  /*0840*/  UIMAD UR8, UR15, UR12, URZ ;  /* 0x0000000c0f0872a4 */ /* 0x001fe4000f8e02ff */
[----:B------:R-:W-:Y:S02]  /*0850*/  UIMAD.WIDE.U32 UR6, UR14, UR12, URZ ;  /* 0x0000000c0e0672a5 */ /* 0x000fe4000f8e00ff */
[----:B------:R-:W-:Y:S01]  /*0860*/  UIMAD UR8, UR14, UR13, UR8 ;  /* 0x0000000d0e0872a4 */ /* 0x000fe2000f8e0208 */
[----:B------:R-:W0:Y:S01]  /*0870*/  LDCU.64 UR12, c[0x0][0x3e8] ;  /* 0x00007d00ff0c77ac */ /* 0x000e220008000a00 */
[----:B-1----:R-:W-:Y:S02]  /*0880*/  IADD3 R54, P0, PT, RZ, -R54, RZ ;  /* 0x80000036ff367210 */ /* 0x002fe40007f1e0ff */
[----:B------:R-:W-:Y:S01]  /*0890*/  IMAD.WIDE.U32 R4, R13, UR6, RZ ;  /* 0x000000060d047c25 */ /* 0x000fe2000f8e00ff */
[----:B------:R-:W-:-:S03]  /*08a0*/  UIADD3 UR7, UPT, UPT, UR7, UR8, URZ ;  /* 0x0000000807077290 */ /* 0x000fc6000fffe0ff */
[----:B------:R-:W-:-:S03]  /*08b0*/  IMAD.X R55, RZ, RZ, ~R55, P0 ;  /* 0x000000ffff377224 */ /* 0x000fc600000e0e37 */
[----:B------:R-:W1:Y:S01]  /*08c0*/  LDCU.128 UR8, c[0x0][0x3c0] ;  /* 0x00007800ff0877ac */ /* 0x000e620008000c00 */
[----:B------:R-:W-:Y:S01]  /*08d0*/  IMAD R2, R13, UR7, RZ ;  /* 0x000000070d027c24 */ /* 0x000fe2000f8e02ff */
[----:B--2---:R-:W-:-:S03]  /*08e0*/  SHF.L.U64.HI R57, R50, 0x2, R51 ;  /* 0x0000000232397819 */ /* 0x004fc60000010233 */
[----:B------:R-:W-:Y:S01]  /*08f0*/  IMAD R7, R11, UR6, R2 ;  /* 0x000000060b077c24 */ /* 0x000fe2000f8e0202 */
[----:B------:R-:W2:Y:S03]  /*0900*/  LDCU.64 UR6, c[0x0][0x3f0] ;  /* 0x00007e00ff0677ac */ /* 0x000ea60008000a00 */
        /* <DEDUP_REMOVED lines=15> */
[----:B--2---:R-:W-:Y:S01]  /*0a00*/  LEA R17, P1, R18, UR6, 0x2 ;  /* 0x0000000612117c11 */ /* 0x004fe2000f8210ff */
[----:B------:R-:W-:Y:S01]  /*0a10*/  IMAD.WIDE.U32 R54, R9, UR8, R54 ;  /* 0x0000000809367c25 */ /* 0x000fe2000f8e0036 */
[----:B------:R-:W-:-:S03]  /*0a20*/  IADD3 R7, PT, PT, R19, R7, RZ ;  /* 0x0000000713077210 */ /* 0x000fc60007ffe0ff */
[----:B------:R-:W-:Y:S01]  /*0a30*/  IMAD R19, R0, UR11, R3 ;  /* 0x0000000b00137c24 */ /* 0x000fe2000f8e0203 */
[----:B------:R-:W-:Y:S01]  /*0a40*/  LEA.HI.X R18, R18, UR7, R7, 0x2, P1 ;  /* 0x0000000712127c11 */ /* 0x000fe200088f1407 */
[----:B------:R-:W-:Y:S01]  /*0a50*/  IMAD.WIDE.U32 R2, R0, UR10, RZ ;  /* 0x0000000a00027c25 */ /* 0x000fe2000f8e00ff */
[----:B------:R-:W-:-:S03]  /*0a60*/  IADD3 R56, PT, PT, R55, R21, RZ ;  /* 0x0000001537387210 */ /* 0x000fc60007ffe0ff */
[----:B------:R-:W-:Y:S01]  /*0a70*/  IMAD.X R7, RZ, RZ, ~R51, P0 ;  /* 0x000000ffff077224 */ /* 0x000fe200000e0e33 */
[----:B------:R-:W-:Y:S01]  /*0a80*/  IADD3 R19, PT, PT, R3, R19, RZ ;  /* 0x0000001303137210 */ /* 0x000fe20007ffe0ff */
[----:B------:R-:W-:Y:S02]  /*0a90*/  IMAD.SHL.U32 R15, R2, 0x4, RZ ;  /* 0x00000004020f7824 */ /* 0x000fe400078e00ff */
[----:B-1----:R-:W-:Y:S01]  /*0aa0*/  IMAD.WIDE.U32 R8, R4, 0x7, R6 ;  /* 0x0000000704087825 */ /* 0x002fe200078e0006 */
[----:B------:R-:W-:Y:S02]  /*0ab0*/  SHF.L.U64.HI R0, R2, 0x2, R19 ;  /* 0x0000000202007819 */ /* 0x000fe40000010213 */
[----:B------:R-:W-:Y:S01]  /*0ac0*/  LEA R15, P0, -R50, R15, 0x2 ;  /* 0x0000000f320f7211 */ /* 0x000fe200078011ff */
[----:B------:R-:W-:Y:S01]  /*0ad0*/  IMAD R14, R5, 0x7, RZ ;  /* 0x00000007050e7824 */ /* 0x000fe200078e02ff */
[----:B------:R-:W-:Y:S01]  /*0ae0*/  IADD3 R58, P1, PT, R2, R8, RZ ;  /* 0x00000008023a7210 */ /* 0x000fe20007f3e0ff */
[----:B------:R-:W-:-:S02]  /*0af0*/  IMAD.WIDE.U32 R12, R4, 0x5, R6 ;  /* 0x00000005040c7825 */ /* 0x000fc400078e0006 */
[----:B------:R-:W-:Y:S01]  /*0b00*/  STL [R1+0x28], R15 ;  /* 0x0000280f01007387 */ /* 0x000fe20000100800 */
[----:B------:R-:W-:Y:S01]  /*0b10*/  IADD3.X R59, PT, PT, R19, R9, R14, P1, !PT ;  /* 0x00000009133b7210 */ /* 0x000fe20000ffe40e */
[----:B------:R-:W-:Y:S01]  /*0b20*/  IMAD R20, R5, 0x5, RZ ;  /* 0x0000000505147824 */ /* 0x000fe200078e02ff */
[----:B------:R-:W-:Y:S01]  /*0b30*/  IADD3 R24, P3, PT, R2, R12, RZ ;  /* 0x0000000c02187210 */ /* 0x000fe20007f7e0ff */
[----:B------:R-:W-:-:S03]  /*0b40*/  IMAD.WIDE.U32 R10, R4, 0x6, R6 ;  /* 0x00000006040a7825 */ /* 0x000fc600078e0006 */
[----:B------:R-:W-:Y:S01]  /*0b50*/  IADD3.X R25, PT, PT, R19, R13, R20, P3, !PT ;  /* 0x0000000d13197210 */ /* 0x000fe20001ffe414 */
[----:B------:R-:W-:Y:S01]  /*0b60*/  IMAD.X R57, R0, 0x1, ~R57, P0 ;  /* 0x0000000100397824 */ /* 0x000fe200000e0e39 */
[C---:B------:R-:W-:Y:S01]  /*0b70*/  IADD3 R8, P0, P1, R2.reuse, R4, -R50 ;  /* 0x0000000402087210 */ /* 0x040fe2000791e832 */
[----:B------:R-:W-:Y:S01]  /*0b80*/  IMAD R16, R5, 0x6, RZ ;  /* 0x0000000605107824 */ /* 0x000fe200078e02ff */
[----:B------:R-:W-:Y:S01]  /*0b90*/  IADD3 R60, P2, PT, R2, R10, RZ ;  /* 0x0000000a023c7210 */ /* 0x000fe20007f5e0ff */
[C---:B------:R-:W-:Y:S01]  /*0ba0*/  IMAD.SHL.U32 R3, R4.reuse, 0x2, RZ ;  /* 0x0000000204037824 */ /* 0x040fe200078e00ff */
[C---:B------:R-:W-:Y:S01]  /*0bb0*/  IADD3.X R9, PT, PT, R19.reuse, R5, ~R51, P0, P1 ;  /* 0x0000000513097210 */ /* 0x040fe200007e2c33 */
[C---:B------:R-:W-:Y:S01]  /*0bc0*/  IMAD.WIDE.U32 R6, R4.reuse, 0x3, R6 ;  /* 0x0000000304067825 */ /* 0x040fe200078e0006 */
[----:B------:R-:W-:Y:S01]  /*0bd0*/  IADD3.X R61, PT, PT, R19, R11, R16, P2, !PT ;  /* 0x0000000b133d7210 */ /* 0x000fe200017fe410 */
[----:B------:R-:W-:Y:S01]  /*0be0*/  STL.64 [R1], R24 ;  /* 0x0000001801007387 */ /* 0x000fe20000100a00 */
[----:B------:R-:W-:Y:S01]  /*0bf0*/  SHF.L.U64.HI R0, R4, 0x1, R5 ;  /* 0x0000000104007819 */ /* 0x000fe20000010205 */
[----:B------:R-:W-:Y:S01]  /*0c00*/  IMAD R4, R5, 0x3, RZ ;  /* 0x0000000305047824 */ /* 0x000fe200078e02ff */
[C---:B------:R-:W-:Y:S01]  /*0c10*/  IADD3 R12, P1, P2, R2.reuse, UR5, -R50 ;  /* 0x00000005020c7c10 */ /* 0x040fe2000fa3e832 */
[----:B------:R0:W-:Y:S01]  /*0c20*/  STL.64 [R1+0x20], R8 ;  /* 0x0000200801007387 */ /* 0x0001e20000100a00 */
[----:B------:R-:W-:-:S02]  /*0c30*/  IADD3 R10, P4, P5, R2, -R50, R3 ;  /* 0x80000032020a7210 */ /* 0x000fc40007d9e003 */
[C---:B------:R-:W-:Y:S02]  /*0c40*/  IADD3.X R13, PT, PT, R19.reuse, UR4, ~R51, P1, P2 ;  /* 0x00000004130d7c10 */ /* 0x040fe40008fe4c33 */
[----:B------:R-:W-:Y:S02]  /*0c50*/  IADD3.X R11, PT, PT, R19, ~R51, R0, P4, P5 ;  /* 0x80000033130b7210 */ /* 0x000fe400027ea400 */
[C---:B------:R-:W-:Y:S01]  /*0c60*/  IADD3 R50, P0, PT, R2.reuse, -R50, RZ ;  /* 0x8000003202327210 */ /* 0x040fe20007f1e0ff */
[----:B------:R1:W-:Y:S01]  /*0c70*/  STL.64 [R1+0x8], R12 ;  /* 0x0000080c01007387 */ /* 0x0003e20000100a00 */
[----:B0-----:R-:W-:-:S03]  /*0c80*/  IADD3 R8, P3, PT, R2, R6, RZ ;  /* 0x0000000602087210 */ /* 0x001fc60007f7e0ff */
[----:B------:R1:W-:Y:S01]  /*0c90*/  STL.64 [R1+0x18], R10 ;  /* 0x0000180a01007387 */ /* 0x0003e20000100a00 */
[C---:B------:R-:W-:Y:S01]  /*0ca0*/  IMAD.X R51, R19.reuse, 0x1, ~R51, P0 ;  /* 0x0000000113337824 */ /* 0x040fe200000e0e33 */
[----:B------:R-:W-:-:S05]  /*0cb0*/  IADD3.X R9, PT, PT, R19, R7, R4, P3, !PT ;  /* 0x0000000713097210 */ /* 0x000fca0001ffe404 */
[----:B------:R1:W-:Y:S03]  /*0cc0*/  STL.64 [R1+0x10], R8 ;  /* 0x0000100801007387 */ /* 0x0003e60000100a00 */
.L_x_501:
[----:B0-----:R-:W0:Y:S01]  /*0cd0*/  LDCU.64 UR6, c[0x0][0x3a8] ;  /* 0x00007500ff0677ac */ /* 0x001e220008000a00 */
[----:B---3--:R-:W-:Y:S02]  /*0ce0*/  IMAD.MOV.U32 R2, RZ, RZ, R54 ;  /* 0x000000ffff027224 */ /* 0x008fe400078e0036 */
[----:B------:R-:W-:Y:S02]  /*0cf0*/  HFMA2 R0, -RZ, RZ, 0, 0 ;  /* 0x00000000ff007431 */ /* 0x000fe400000001ff */
[----:B------:R-:W-:Y:S01]  /*0d00*/  IMAD.MOV.U32 R3, RZ, RZ, R56 ;  /* 0x000000ffff037224 */ /* 0x000fe200078e0038 */
[----:B--2---:R-:W2:Y:S01]  /*0d10*/  LDCU.64 UR8, c[0x0][0x3d0] ;  /* 0x00007a00ff0877ac */ /* 0x004ea20008000a00 */
[----:B------:R-:W-:Y:S01]  /*0d20*/  IMAD.MOV.U32 R15, RZ, RZ, RZ ;  /* 0x000000ffff0f7224 */ /* 0x000fe200078e00ff */
[----:B0-----:R-:W-:-:S04]  /*0d30*/  UISETP.GE.U32.AND UP0, UPT, UR6, 0x8, UPT ;  /* 0x000000080600788c */ /* 0x001fc8000bf06070 */
[----:B------:R-:W-:Y:S01]  /*0d40*/  UISETP.GE.U32.AND.EX UP0, UPT, UR7, URZ, UPT, UP0 ;  /* 0x000000ff0700728c */ /* 0x000fe2000bf06100 */
[----:B--2---:R-:W-:Y:S02]  /*0d50*/  IMAD R5, R53, UR8, RZ ;  /* 0x0000000835057c24 */ /* 0x004fe4000f8e02ff */
[----:B------:R-:W-:-:S04]  /*0d60*/  IMAD.WIDE.U32 R24, R52, UR8, R2 ;  /* 0x0000000834187c25 */ /* 0x000fc8000f8e0002 */
[----:B------:R-:W-:-:S04]  /*0d70*/  IMAD R3, R52, UR9, R5 ;  /* 0x0000000934037c24 */ /* 0x000fc8000f8e0205 */
[----:B------:R-:W-:Y:S01]  /*0d80*/  IMAD.IADD R3, R25, 0x1, R3 ;  /* 0x0000000119037824 */ /* 0x000fe200078e0203 */
[----:B------:R-:W-:Y:S06]  /*0d90*/  BRA.U !UP0, `(.L_x_494) ;  /* 0x0000000d08487547 */ /* 0x000fec000b800000 */
[----:B------:R-:W2:Y:S01]  /*0da0*/  LDL.64 R26, [R1+0x18] ;  /* 0x00001800011a7983 */ /* 0x000ea20000100a00 */
[----:B------:R-:W0:Y:S03]  /*0db0*/  LDCU.128 UR8, c[0x0][0x390] ;  /* 0x00007200ff0877ac */ /* 0x000e260008000c00 */
[----:B------:R-:W3:Y:S04]  /*0dc0*/  LDL.64 R28, [R1+0x20] ;  /* 0x00002000011c7983 */ /* 0x000ee80000100a00 */
[----:B-1----:R-:W4:Y:S04]  /*0dd0*/  LDL R10, [R1+0x28] ;  /* 0x00002800010a7983 */ /* 0x002f280000100800 */
        /* <DEDUP_REMOVED lines=22> */
[----:B------:R-:W-:Y:S01]  /*0f40*/  SHF.L.U32 R43, R44, 0x2, RZ ;  /* 0x000000022c2b7819 */ /* 0x000fe200000006ff */
[----:B------:R-:W2:Y:S01]  /*0f50*/  LDC.64 R28, c[0x0][0x3e0] ;  /* 0x0000f800ff1c7b82 */ /* 0x000ea20000000a00 */
[----:B------:R-:W-:Y:S02]  /*0f60*/  LEA.HI.X R47, R14, R57, R2, 0x2, P0 ;  /* 0x000000390e2f7211 */ /* 0x000fe400000f1402 */
[----:B------:R-:W-:-:S05]  /*0f70*/  SHF.L.U64.HI R44, R44, 0x2, R15 ;  /* 0x000000022c2c7819 */ /* 0x000fca000001020f */
[----:B------:R-:W2:Y:S01]  /*0f80*/  LDC.64 R14, c[0x0][0x3e8] ;  /* 0x0000fa00ff0e7b82 */ /* 0x000ea20000000a00 */
[----:B-----5:R-:W-:-:S04]  /*0f90*/  IMAD.WIDE.U32 R4, R12, UR10, R20 ;  /* 0x0000000a0c047c25 */ /* 0x020fc8000f8e0014 */
[----:B------:R-:W-:Y:S02]  /*0fa0*/  IMAD.IADD R5, R0, 0x1, R5 ;  /* 0x0000000100057824 */ /* 0x000fe400078e0205 */
[----:B------:R-:W-:-:S04]  /*0fb0*/  IMAD.WIDE.U32 R6, R12, UR10, R6 ;  /* 0x0000000a0c067c25 */ /* 0x000fc8000f8e0006 */
[----:B------:R-:W-:Y:S01]  /*0fc0*/  IMAD.WIDE.U32 R8, R12, UR10, R8 ;  /* 0x0000000a0c087c25 */ /* 0x000fe2000f8e0008 */
[----:B------:R-:W-:-:S03]  /*0fd0*/  SHF.L.U64.HI R42, R4, 0x2, R5 ;  /* 0x00000002042a7819 */ /* 0x000fc60000010205 */
[----:B------:R-:W-:-:S04]  /*0fe0*/  IMAD.WIDE.U32 R10, R12, UR10, R60 ;  /* 0x0000000a0c0a7c25 */ /* 0x000fc8000f8e003c */
[----:B------:R-:W-:-:S04]  /*0ff0*/  IMAD.WIDE.U32 R12, R12, UR10, R58 ;  /* 0x0000000a0c0c7c25 */ /* 0x000fc8000f8e003a */
[-C--:B--2---:R-:W-:Y:S02]  /*1000*/  IMAD R15, R15, R28.reuse, RZ ;  /* 0x0000001c0f0f7224 */ /* 0x084fe400078e02ff */
[----:B------:R-:W-:Y:S02]  /*1010*/  IMAD.IADD R5, R0, 0x1, R7 ;  /* 0x0000000100057824 */ /* 0x000fe400078e0207 */
        /* <DEDUP_REMOVED lines=10> */
[C---:B------:R-:W-:Y:S01]  /*10c0*/  SHF.L.U64.HI R7, R8.reuse, 0x2, R7 ;  /* 0x0000000208077819 */ /* 0x040fe20000010207 */
[----:B------:R-:W-:Y:S01]  /*10d0*/  IMAD.SHL.U32 R8, R8, 0x4, RZ ;  /* 0x0000000408087824 */ /* 0x000fe200078e00ff */
[----:B------:R-:W-:Y:S01]  /*10e0*/  SHF.L.U64.HI R9, R10, 0x2, R9 ;  /* 0x000000020a097819 */ /* 0x000fe20000010209 */
[----:B0-----:R-:W-:Y:S01]  /*10f0*/  IMAD.U32 R2, RZ, RZ, UR9 ;  /* 0x00000009ff027e24 */ /* 0x001fe2000f8e00ff */
[C---:B------:R-:W-:Y:S01]  /*1100*/  SHF.L.U64.HI R11, R12.reuse, 0x2, R11 ;  /* 0x000000020c0b7819 */ /* 0x040fe2000001020b */
[----:B------:R-:W-:Y:S01]  /*1110*/  IMAD.SHL.U32 R12, R12, 0x4, RZ ;  /* 0x000000040c0c7824 */ /* 0x000fe200078e00ff */
[----:B------:R-:W-:Y:S01]  /*1120*/  SHF.L.U64.HI R14, R28, 0x5, R15 ;  /* 0x000000051c0e7819 */ /* 0x000fe2000001020f */
[----:B------:R-:W-:Y:S01]  /*1130*/  IMAD.MOV.U32 R15, RZ, RZ, R51 ;  /* 0x000000ffff0f7224 */ /* 0x000fe200078e0033 */
[----:B------:R-:W-:Y:S01]  /*1140*/  SHF.L.U32 R6, R6, 0x2, RZ ;  /* 0x0000000206067819 */ /* 0x000fe200000006ff */
[----:B------:R-:W-:Y:S01]  /*1150*/  IMAD.U32 R20, RZ, RZ, UR7 ;  /* 0x00000007ff147e24 */ /* 0x000fe2000f8e00ff */
[----:B------:R-:W-:-:S02]  /*1160*/  SHF.L.U32 R10, R10, 0x2, RZ ;  /* 0x000000020a0a7819 */ /* 0x000fc400000006ff */
[C-C-:B-1----:R-:W-:Y:S02]  /*1170*/  SHF.L.U64.HI R49, R26.reuse, 0x5, R27.reuse ;  /* 0x000000051a317819 */ /* 0x142fe4000001021b */
[----:B------:R-:W-:Y:S02]  /*1180*/  SHF.L.U64.HI R13, R26, 0x3, R27 ;  /* 0x000000031a0d7819 */ /* 0x000fe4000001021b */
[----:B------:R-:W-:Y:S02]  /*1190*/  MOV R0, UR8 ;  /* 0x0000000800007c02 */ /* 0x000fe40008000f00 */
[----:B------:R-:W-:-:S07]  /*11a0*/  MOV R19, UR6 ;  /* 0x0000000600137c02 */ /* 0x000fce0008000f00 */
.L_x_495:
[----:B0-----:R-:W0:Y:S01]  /*11b0*/  LDCU.128 UR8, c[0x0][0x390] ;  /* 0x00007200ff0877ac */ /* 0x001e220008000c00 */
[----:B------:R-:W-:Y:S01]  /*11c0*/  LOP3.LUT R21, R3, R15, RZ, 0xfc, !PT ;  /* 0x0000000f03157212 */ /* 0x000fe200078efcff */
[----:B------:R-:W1:Y:S01]  /*11d0*/  LDC.64 R34, c[0x0][0x3d8] ;  /* 0x0000f600ff227b82 */ /* 0x000e620000000a00 */
[----:B------:R-:W-:Y:S01]  /*11e0*/  IMAD.MOV.U32 R40, RZ, RZ, RZ ;  /* 0x000000ffff287224 */ /* 0x000fe200078e00ff */
[----:B------:R-:W-:Y:S01]  /*11f0*/  MOV R33, R18 ;  /* 0x0000001200217202 */ /* 0x000fe20000000f00 */
[----:B------:R-:W-:-:S05]  /*1200*/  IMAD.MOV.U32 R32, RZ, RZ, R17 ;  /* 0x000000ffff207224 */ /* 0x000fca00078e0011 */
[----:B------:R-:W2:Y:S01]  /*1210*/  LDC.64 R36, c[0x0][0x3e0] ;  /* 0x0000f800ff247b82 */ /* 0x000ea20000000a00 */
[----:B0-----:R-:W-:-:S07]  /*1220*/  ISETP.GE.U32.AND P1, PT, R16, UR10, PT ;  /* 0x0000000a10007c0c */ /* 0x001fce000bf26070 */
[----:B------:R-:W2:Y:S01]  /*1230*/  LDC.64 R38, c[0x0][0x3e8] ;  /* 0x0000fa00ff267b82 */ /* 0x000ea20000000a00 */
[----:B------:R-:W-:Y:S02]  /*1240*/  ISETP.GE.U32.AND P0, PT, R24, UR8, PT ;  /* 0x0000000818007c0c */ /* 0x000fe4000bf06070 */
[----:B------:R-:W-:-:S04]  /*1250*/  ISETP.GE.AND.EX P1, PT, R15, UR11, PT, P1 ;  /* 0x0000000b0f007c0c */ /* 0x000fc8000bf26310 */
[----:B------:R-:W-:-:S04]  /*1260*/  ISETP.GE.OR.EX P1, PT, R3, UR9, P1, P0 ;  /* 0x0000000903007c0c */ /* 0x000fc80008f26700 */
[----:B------:R-:W-:Y:S01]  /*1270*/  ISETP.LT.OR P1, PT, R21, RZ, P1 ;  /* 0x000000ff1500720c */ /* 0x000fe20000f21670 */
[----:B------:R-:W-:-:S12]  /*1280*/  IMAD.MOV.U32 R21, RZ, RZ, RZ ;  /* 0x000000ffff157224 */ /* 0x000fd800078e00ff */
[----:B------:R-:W-:-:S05]  /*1290*/  @!P1 IADD3 R30, P2, PT, R0, R48, RZ ;  /* 0x00000030001e9210 */ /* 0x000fca0007f5e0ff */
[----:B------:R-:W-:-:S05]  /*12a0*/  @!P1 IMAD.X R31, R2, 0x1, R47, P2 ;  /* 0x00000001021f9824 */ /* 0x000fca00010e062f */
[----:B------:R0:W3:Y:S01]  /*12b0*/  @!P1 LDG.E R21, desc[UR16][R30.64] ;  /* 0x000000101e159981 */ /* 0x0000e2000c1e1900 */
[----:B-1----:R-:W-:-:S04]  /*12c0*/  IADD3 R27, P2, PT, R16, R34, RZ ;  /* 0x00000022101b7210 */ /* 0x002fc80007f5e0ff */
[----:B------:R-:W-:Y:S02]  /*12d0*/  ISETP.GE.U32.AND P1, PT, R27, UR10, PT ;  /* 0x0000000a1b007c0c */ /* 0x000fe4000bf26070 */
[----:B------:R-:W-:-:S04]  /*12e0*/  IADD3.X R27, PT, PT, R15, R35, RZ, P2, !PT ;  /* 0x000000230f1b7210 */ /* 0x000fc800017fe4ff */
[----:B------:R-:W-:Y:S02]  /*12f0*/  ISETP.GE.AND.EX P1, PT, R27, UR11, PT, P1 ;  /* 0x0000000b1b007c0c */ /* 0x000fe4000bf26310 */
[C---:B------:R-:W-:Y:S02]  /*1300*/  LOP3.LUT R27, R3.reuse, R27, RZ, 0xfc, !PT ;  /* 0x0000001b031b7212 */ /* 0x040fe400078efcff */
[----:B------:R-:W-:-:S04]  /*1310*/  ISETP.GE.OR.EX P1, PT, R3, UR9, P1, P0 ;  /* 0x0000000903007c0c */ /* 0x000fc80008f26700 */
[----:B------:R-:W-:-:S13]  /*1320*/  ISETP.LT.OR P1, PT, R27, RZ, P1 ;  /* 0x000000ff1b00720c */ /* 0x000fda0000f21670 */
[----:B0-----:R-:W-:-:S05]  /*1330*/  @!P1 IADD3 R30, P2, PT, R0, R45, RZ ;  /* 0x0000002d001e9210 */ /* 0x001fca0007f5e0ff */
[----:B------:R-:W-:Y:S01]  /*1340*/  @!P1 IMAD.X R31, R2, 0x1, R46, P2 ;  /* 0x00000001021f9824 */ /* 0x000fe200010e062e */
[----:B---3--:R0:W-:Y:S04]  /*1350*/  STG.E desc[UR16][R32.64], R21 ;  /* 0x0000001520007986 */ /* 0x0081e8000c101910 */
[----:B------:R1:W3:Y:S01]  /*1360*/  @!P1 LDG.E R40, desc[UR16][R30.64] ;  /* 0x000000101e289981 */ /* 0x0002e2000c1e1900 */
[----:B--2---:R-:W-:Y:S02]  /*1370*/  IMAD R39, R39, R36, RZ ;  /* 0x0000002427277224 */ /* 0x004fe400078e02ff */
[----:B------:R-:W-:Y:S01]  /*1380*/  IMAD.MOV.U32 R27, RZ, RZ, RZ ;  /* 0x000000ffff1b7224 */ /* 0x000fe200078e00ff */
[----:B0-----:R-:W-:Y:S01]  /*1390*/  LEA R21, P2, R34, R16, 0x1 ;  /* 0x0000001022157211 */ /* 0x001fe200078408ff */
[----:B-1----:R-:W-:-:S03]  /*13a0*/  IMAD.WIDE.U32 R30, R38, R36, RZ ;  /* 0x00000024261e7225 */ /* 0x002fc600078e00ff */
[----:B------:R-:W-:Y:S02]  /*13b0*/  ISETP.GE.U32.AND P1, PT, R21, UR10, PT ;  /* 0x0000000a15007c0c */ /* 0x000fe4000bf26070 */
[----:B------:R-:W-:Y:S02]  /*13c0*/  LEA.HI.X R21, R34, R15, R35, 0x1, P2 ;  /* 0x0000000f22157211 */ /* 0x000fe400010f0c23 */
[----:B------:R-:W-:Y:S02]  /*13d0*/  LEA R36, P2, R30, R17, 0x2 ;  /* 0x000000111e247211 */ /* 0x000fe400078410ff */
[----:B------:R-:W-:Y:S02]  /*13e0*/  ISETP.GE.AND.EX P1, PT, R21, UR11, PT, P1 ;  /* 0x0000000b15007c0c */ /* 0x000fe4000bf26310 */
[C---:B------:R-:W-:Y:S02]  /*13f0*/  LOP3.LUT R21, R3.reuse, R21, RZ, 0xfc, !PT ;  /* 0x0000001503157212 */ /* 0x040fe400078efcff */
[----:B------:R-:W-:-:S04]  /*1400*/  ISETP.GE.OR.EX P1, PT, R3, UR9, P1, P0 ;  /* 0x0000000903007c0c */ /* 0x000fc80008f26700 */
[----:B------:R-:W-:Y:S01]  /*1410*/  ISETP.LT.OR P1, PT, R21, RZ, P1 ;  /* 0x000000ff1500720c */ /* 0x000fe20000f21670 */
[----:B------:R-:W-:-:S04]  /*1420*/  IMAD R21, R38, R37, R39 ;  /* 0x0000002526157224 */ /* 0x000fc800078e0227 */
[----:B------:R-:W-:-:S05]  /*1430*/  IMAD.IADD R21, R31, 0x1, R21 ;  /* 0x000000011f157824 */ /* 0x000fca00078e0215 */
[----:B------:R-:W-:-:S03]  /*1440*/  LEA.HI.X R37, R30, R18, R21, 0x2, P2 ;  /* 0x000000121e257211 */ /* 0x000fc600010f1415 */
[----:B------:R-:W-:-:S05]  /*1450*/  @!P1 IADD3 R38, P3, PT, R0, R43, RZ ;  /* 0x0000002b00269210 */ /* 0x000fca0007f7e0ff */
[----:B------:R-:W-:Y:S01]  /*1460*/  @!P1 IMAD.X R39, R2, 0x1, R44, P3 ;  /* 0x0000000102279824 */ /* 0x000fe200018e062c */
[----:B---3--:R0:W-:Y:S04]  /*1470*/  STG.E desc[UR16][R36.64], R40 ;  /* 0x0000002824007986 */ /* 0x0081e8000c101910 */
[----:B------:R1:W2:Y:S01]  /*1480*/  @!P1 LDG.E R27, desc[UR16][R38.64] ;  /* 0x00000010261b9981 */ /* 0x0002a2000c1e1900 */
[----:B------:R-:W-:Y:S01]  /*1490*/  IMAD R31, R35, 0x3, RZ ;  /* 0x00000003231f7824 */ /* 0x000fe200078e02ff */
[----:B0-----:R-:W-:Y:S01]  /*14a0*/  MOV R36, R16 ;  /* 0x0000001000247202 */ /* 0x001fe20000000f00 */
[----:B------:R-:W-:-:S04]  /*14b0*/  IMAD.MOV.U32 R37, RZ, RZ, R15 ;  /* 0x000000ffff257224 */ /* 0x000fc800078e000f */
[----:B-1----:R-:W-:-:S04]  /*14c0*/  IMAD.WIDE.U32 R38, R34, 0x3, R36 ;  /* 0x0000000322267825 */ /* 0x002fc800078e0024 */
[----:B------:R-:W-:Y:S01]  /*14d0*/  IMAD.IADD R31, R31, 0x1, R39 ;  /* 0x000000011f1f7824 */ /* 0x000fe200078e0227 */
[----:B------:R-:W-:Y:S02]  /*14e0*/  ISETP.GE.U32.AND P1, PT, R38, UR10, PT ;  /* 0x0000000a26007c0c */ /* 0x000fe4000bf26070 */
[C---:B------:R-:W-:Y:S02]  /*14f0*/  LEA R38, P2, R30.reuse, R17, 0x3 ;  /* 0x000000111e267211 */ /* 0x040fe400078418ff */
[----:B------:R-:W-:Y:S02]  /*1500*/  ISETP.GE.AND.EX P1, PT, R31, UR11, PT, P1 ;  /* 0x0000000b1f007c0c */ /* 0x000fe4000bf26310 */
[C---:B------:R-:W-:Y:S02]  /*1510*/  LOP3.LUT R31, R3.reuse, R31, RZ, 0xfc, !PT ;  /* 0x0000001f031f7212 */ /* 0x040fe400078efcff */
[----:B------:R-:W-:Y:S02]  /*1520*/  ISETP.GE.OR.EX P1, PT, R3, UR9, P1, P0 ;  /* 0x0000000903007c0c */ /* 0x000fe40008f26700 */
[----:B------:R-:W-:-:S02]  /*1530*/  LEA.HI.X R39, R30, R18, R21, 0x3, P2 ;  /* 0x000000121e277211 */ /* 0x000fc400010f1c15 */
[----:B------:R-:W-:-:S13]  /*1540*/  ISETP.LT.OR P1, PT, R31, RZ, P1 ;  /* 0x000000ff1f00720c */ /* 0x000fda0000f21670 */
[----:B------:R-:W-:-:S05]  /*1550*/  @!P1 IADD3 R40, P2, PT, R0, R4, RZ ;  /* 0x0000000400289210 */ /* 0x000fca0007f5e0ff */
[----:B------:R-:W-:Y:S01]  /*1560*/  @!P1 IMAD.X R41, R2, 0x1, R42, P2 ;  /* 0x0000000102299824 */ /* 0x000fe200010e062a */
[----:B--2---:R0:W-:Y:S02]  /*1570*/  STG.E desc[UR16][R38.64], R27 ;  /* 0x0000001b26007986 */ /* 0x0041e4000c101910 */
[----:B0-----:R-:W-:-:S06]  /*1580*/  HFMA2 R27, -RZ, RZ, 0, 0 ;  /* 0x00000000ff1b7431 */ /* 0x001fcc00000001ff */
[----:B------:R0:W2:Y:S01]  /*1590*/  @!P1 LDG.E R27, desc[UR16][R40.64] ;  /* 0x00000010281b9981 */ /* 0x0000a2000c1e1900 */
[----:B------:R-:W-:Y:S01]  /*15a0*/  IADD3 R31, P2, PT, R16, UR5, RZ ;  /* 0x00000005101f7c10 */ /* 0x000fe2000ff5e0ff */
[----:B------:R-:W-:-:S03]  /*15b0*/  IMAD.WIDE.U32 R38, R30, 0xc, R32 ;  /* 0x0000000c1e267825 */ /* 0x000fc600078e0020 */
[----:B------:R-:W-:Y:S02]  /*15c0*/  ISETP.GE.U32.AND P1, PT, R31, UR10, PT ;  /* 0x0000000a1f007c0c */ /* 0x000fe4000bf26070 */
[----:B------:R-:W-:-:S04]  /*15d0*/  IADD3.X R31, PT, PT, R15, UR4, RZ, P2, !PT ;  /* 0x000000040f1f7c10 */ /* 0x000fc800097fe4ff */
[----:B------:R-:W-:Y:S02]  /*15e0*/  ISETP.GE.AND.EX P1, PT, R31, UR11, PT, P1 ;  /* 0x0000000b1f007c0c */ /* 0x000fe4000bf26310 */
[C---:B------:R-:W-:Y:S02]  /*15f0*/  LOP3.LUT R31, R3.reuse, R31, RZ, 0xfc, !PT ;  /* 0x0000001f031f7212 */ /* 0x040fe400078efcff */
[----:B------:R-:W-:-:S04]  /*1600*/  ISETP.GE.OR.EX P1, PT, R3, UR9, P1, P0 ;  /* 0x0000000903007c0c */ /* 0x000fc80008f26700 */
[----:B------:R-:W-:Y:S01]  /*1610*/  ISETP.LT.OR P1, PT, R31, RZ, P1 ;  /* 0x000000ff1f00720c */ /* 0x000fe20000f21670 */
[----:B------:R-:W-:-:S04]  /*1620*/  IMAD R31, R21, 0xc, RZ ;  /* 0x0000000c151f7824 */ /* 0x000fc800078e02ff */
[----:B------:R-:W-:-:S08]  /*1630*/  IMAD.IADD R39, R39, 0x1, R31 ;  /* 0x0000000127277824 */ /* 0x000fd000078e021f */
[----:B0-----:R-:W-:-:S05]  /*1640*/  @!P1 IADD3 R40, P2, PT, R0, R6, RZ ;  /* 0x0000000600289210 */ /* 0x001fca0007f5e0ff */
[----:B------:R-:W-:Y:S01]  /*1650*/  @!P1 IMAD.X R41, R2, 0x1, R5, P2 ;  /* 0x0000000102299824 */ /* 0x000fe200010e0605 */
[----:B--2---:R0:W-:Y:S02]  /*1660*/  STG.E desc[UR16][R38.64], R27 ;  /* 0x0000001b26007986 */ /* 0x0041e4000c101910 */
[----:B0-----:R-:W-:-:S06]  /*1670*/  MOV R27, RZ ;  /* 0x000000ff001b7202 */ /* 0x001fcc0000000f00 */
[----:B------:R0:W2:Y:S01]  /*1680*/  @!P1 LDG.E R27, desc[UR16][R40.64] ;  /* 0x00000010281b9981 */ /* 0x0000a2000c1e1900 */
[----:B------:R-:W-:Y:S02]  /*1690*/  IMAD R31, R35, 0x5, RZ ;  /* 0x00000005231f7824 */ /* 0x000fe400078e02ff */
[----:B------:R-:W-:-:S04]  /*16a0*/  IMAD.WIDE.U32 R38, R34, 0x5, R36 ;  /* 0x0000000522267825 */ /* 0x000fc800078e0024 */
        /* <DEDUP_REMOVED lines=8> */
[----:B0-----:R-:W-:-:S05]  /*1730*/  @!P1 IADD3 R40, P2, PT, R0, R8, RZ ;  /* 0x0000000800289210 */ /* 0x001fca0007f5e0ff */
[----:B------:R-:W-:Y:S01]  /*1740*/  @!P1 IMAD.X R41, R2, 0x1, R7, P2 ;  /* 0x0000000102299824 */ /* 0x000fe200010e0607 */
[----:B--2---:R0:W-:Y:S02]  /*1750*/  STG.E desc[UR16][R38.64], R27 ;  /* 0x0000001b26007986 */ /* 0x0041e4000c101910 */
[----:B0-----:R-:W-:-:S06]  /*1760*/  HFMA2 R27, -RZ, RZ, 0, 0 ;  /* 0x00000000ff1b7431 */ /* 0x001fcc00000001ff */
[----:B------:R0:W2:Y:S01]  /*1770*/  @!P1 LDG.E R27, desc[UR16][R40.64] ;  /* 0x00000010281b9981 */ /* 0x0000a2000c1e1900 */
[----:B------:R-:W-:Y:S02]  /*1780*/  IMAD R31, R35, 0x6, RZ ;  /* 0x00000006231f7824 */ /* 0x000fe400078e02ff */
[----:B------:R-:W-:-:S04]  /*1790*/  IMAD.WIDE.U32 R38, R34, 0x6, R36 ;  /* 0x0000000622267825 */ /* 0x000fc800078e0024 */
[----:B------:R-:W-:Y:S01]  /*17a0*/  IMAD.IADD R31, R31, 0x1, R39 ;  /* 0x000000011f1f7824 */ /* 0x000fe200078e0227 */
[----:B------:R-:W-:Y:S01]  /*17b0*/  ISETP.GE.U32.AND P1, PT, R38, UR10, PT ;  /* 0x0000000a26007c0c */ /* 0x000fe2000bf26070 */
[----:B------:R-:W-:-:S03]  /*17c0*/  IMAD.WIDE.U32 R38, R30, 0x14, R32 ;  /* 0x000000141e267825 */ /* 0x000fc600078e0020 */
[----:B------:R-:W-:Y:S02]  /*17d0*/  ISETP.GE.AND.EX P1, PT, R31, UR11, PT, P1 ;  /* 0x0000000b1f007c0c */ /* 0x000fe4000bf26310 */
[C---:B------:R-:W-:Y:S02]  /*17e0*/  LOP3.LUT R31, R3.reuse, R31, RZ, 0xfc, !PT ;  /* 0x0000001f031f7212 */ /* 0x040fe400078efcff */
[----:B------:R-:W-:-:S04]  /*17f0*/  ISETP.GE.OR.EX P1, PT, R3, UR9, P1, P0 ;  /* 0x0000000903007c0c */ /* 0x000fc80008f26700 */
[----:B------:R-:W-:Y:S01]  /*1800*/  ISETP.LT.OR P1, PT, R31, RZ, P1 ;  /* 0x000000ff1f00720c */ /* 0x000fe20000f21670 */
[----:B------:R-:W-:-:S04]  /*1810*/  IMAD R31, R21, 0x14, RZ ;  /* 0x00000014151f7824 */ /* 0x000fc800078e02ff */
[----:B------:R-:W-:-:S08]  /*1820*/  IMAD.IADD R39, R39, 0x1, R31 ;  /* 0x0000000127277824 */ /* 0x000fd000078e021f */
[----:B0-----:R-:W-:-:S04]  /*1830*/  @!P1 IADD3 R40, P2, PT, R0, R10, RZ ;  /* 0x0000000a00289210 */ /* 0x001fc80007f5e0ff */
[----:B------:R-:W-:Y:S01]  /*1840*/  @!P1 IADD3.X R41, PT, PT, R2, R9, RZ, P2, !PT ;  /* 0x0000000902299210 */ /* 0x000fe200017fe4ff */
[----:B--2---:R0:W-:Y:S02]  /*1850*/  STG.E desc[UR16][R38.64], R27 ;  /* 0x0000001b26007986 */ /* 0x0041e4000c101910 */
[----:B0-----:R-:W-:-:S06]  /*1860*/  IMAD.MOV.U32 R27, RZ, RZ, RZ ;  /* 0x000000ffff1b7224 */ /* 0x001fcc00078e00ff */
[----:B------:R-:W2:Y:S01]  /*1870*/  @!P1 LDG.E R27, desc[UR16][R40.64] ;  /* 0x00000010281b9981 */ /* 0x000ea2000c1e1900 */
[----:B------:R-:W-:-:S04]  /*1880*/  IMAD.WIDE.U32 R36, R34, 0x7, R36 ;  /* 0x0000000722247825 */ /* 0x000fc800078e0024 */
[----:B------:R-:W-:Y:S01]  /*1890*/  IMAD R35, R35, 0x7, RZ ;  /* 0x0000000723237824 */ /* 0x000fe200078e02ff */
[----:B------:R-:W-:Y:S01]  /*18a0*/  ISETP.GE.U32.AND P1, PT, R36, UR10, PT ;  /* 0x0000000a24007c0c */ /* 0x000fe2000bf26070 */
[----:B------:R-:W-:Y:S02]  /*18b0*/  IMAD R31, R21, 0x18, RZ ;  /* 0x00000018151f7824 */ /* 0x000fe400078e02ff */
[----:B------:R-:W-:Y:S02]  /*18c0*/  IMAD.IADD R35, R35, 0x1, R37 ;  /* 0x0000000123237824 */ /* 0x000fe400078e0225 */
[----:B------:R-:W-:-:S03]  /*18d0*/  IMAD.WIDE.U32 R36, R30, 0x18, R32 ;  /* 0x000000181e247825 */ /* 0x000fc600078e0020 */
[----:B------:R-:W-:Y:S01]  /*18e0*/  ISETP.GE.AND.EX P1, PT, R35, UR11, PT, P1 ;  /* 0x0000000b23007c0c */ /* 0x000fe2000bf26310 */
[----:B------:R-:W-:Y:S01]  /*18f0*/  IMAD.MOV.U32 R38, RZ, RZ, RZ ;  /* 0x000000ffff267224 */ /* 0x000fe200078e00ff */
[C---:B------:R-:W-:Y:S02]  /*1900*/  LOP3.LUT R35, R3.reuse, R35, RZ, 0xfc, !PT ;  /* 0x0000002303237212 */ /* 0x040fe400078efcff */
[----:B------:R-:W-:Y:S02]  /*1910*/  ISETP.GE.OR.EX P1, PT, R3, UR9, P1, P0 ;  /* 0x0000000903007c0c */ /* 0x000fe40008f26700 */
[----:B------:R-:W-:Y:S02]  /*1920*/  IADD3 R37, PT, PT, R37, R31, RZ ;  /* 0x0000001f25257210 */ /* 0x000fe40007ffe0ff */
[----:B------:R-:W-:-:S13]  /*1930*/  ISETP.LT.OR P1, PT, R35, RZ, P1 ;  /* 0x000000ff2300720c */ /* 0x000fda0000f21670 */
[----:B------:R-:W-:-:S05]  /*1940*/  @!P1 IADD3 R34, P0, PT, R0, R12, RZ ;  /* 0x0000000c00229210 */ /* 0x000fca0007f1e0ff */
[----:B------:R-:W-:Y:S01]  /*1950*/  @!P1 IMAD.X R35, R2, 0x1, R11, P0 ;  /* 0x0000000102239824 */ /* 0x000fe200000e060b */
[----:B--2---:R0:W-:Y:S04]  /*1960*/  STG.E desc[UR16][R36.64], R27 ;  /* 0x0000001b24007986 */ /* 0x0041e8000c101910 */
[----:B------:R-:W2:Y:S01]  /*1970*/  @!P1 LDG.E R38, desc[UR16][R34.64] ;  /* 0x0000001022269981 */ /* 0x000ea2000c1e1900 */
[----:B------:R-:W-:Y:S01]  /*1980*/  IMAD.WIDE.U32 R30, R30, 0x1c, R32 ;  /* 0x0000001c1e1e7825 */ /* 0x000fe200078e0020 */
[----:B------:R-:W-:Y:S02]  /*1990*/  IADD3 R19, P0, PT, R19, -0x8, RZ ;  /* 0xfffffff813137810 */ /* 0x000fe40007f1e0ff */
[----:B------:R-:W-:Y:S01]  /*19a0*/  LEA R16, P2, R26, R16, 0x3 ;  /* 0x000000101a107211 */ /* 0x000fe200078418ff */
[----:B------:R-:W-:Y:S01]  /*19b0*/  IMAD R21, R21, 0x1c, RZ ;  /* 0x0000001c15157824 */ /* 0x000fe200078e02ff */
[----:B------:R-:W-:-:S02]  /*19c0*/  IADD3.X R20, PT, PT, R20, -0x1, RZ, P0, !PT ;  /* 0xffffffff14147810 */ /* 0x000fc400007fe4ff */
[----:B------:R-:W-:Y:S01]  /*19d0*/  ISETP.NE.U32.AND P0, PT, R19, RZ, PT ;  /* 0x000000ff1300720c */ /* 0x000fe20003f05070 */
[----:B------:R-:W-:Y:S01]  /*19e0*/  IMAD.X R15, R15, 0x1, R13, P2 ;  /* 0x000000010f0f7824 */ /* 0x000fe200010e060d */
[----:B------:R-:W-:Y:S02]  /*19f0*/  IADD3 R31, PT, PT, R31, R21, RZ ;  /* 0x000000151f1f7210 */ /* 0x000fe40007ffe0ff */
[----:B------:R-:W-:Y:S02]  /*1a00*/  ISETP.NE.AND.EX P0, PT, R20, RZ, PT, P0 ;  /* 0x000000ff1400720c */ /* 0x000fe40003f05300 */
[----:B------:R-:W-:Y:S02]  /*1a10*/  LEA R17, P3, R28, R17, 0x5 ;  /* 0x000000111c117211 */ /* 0x000fe400078628ff */
[----:B------:R-:W-:-:S03]  /*1a20*/  LEA R0, P1, R26, R0, 0x5 ;  /* 0x000000001a007211 */ /* 0x000fc600078228ff */
[----:B------:R-:W-:Y:S01]  /*1a30*/  IMAD.X R18, R18, 0x1, R14, P3 ;  /* 0x0000000112127824 */ /* 0x000fe200018e060e */
[----:B------:R-:W-:Y:S01]  /*1a40*/  IADD3.X R2, PT, PT, R2, R49, RZ, P1, !PT ;  /* 0x0000003102027210 */ /* 0x000fe20000ffe4ff */
[----:B--2---:R0:W-:Y:S04]  /*1a50*/  STG.E desc[UR16][R30.64], R38 ;  /* 0x000000261e007986 */ /* 0x0041e8000c101910 */
[----:B------:R-:W-:Y:S05]  /*1a60*/  @P0 BRA `(.L_x_495) ;  /* 0xfffffff400d00947 */ /* 0x000fea000383ffff */
[----:B------:R-:W1:Y:S02]  /*1a70*/  LDCU.64 UR6, c[0x0][0x3a8] ;  /* 0x00007500ff0677ac */ /* 0x000e640008000a00 */
[----:B-1----:R-:W-:Y:S02]  /*1a80*/  ULOP3.LUT UR6, UR6, 0xfffffff8, URZ, 0xc0, !UPT ;  /* 0xfffffff806067892 */ /* 0x002fe4000f8ec0ff */
[----:B------:R-:W-:-:S04]  /*1a90*/  ULOP3.LUT UR7, UR7, 0x7fffffff, URZ, 0xc0, !UPT ;  /* 0x7fffffff07077892 */ /* 0x000fc8000f8ec0ff */
[----:B------:R-:W-:Y:S02]  /*1aa0*/  IMAD.U32 R15, RZ, RZ, UR6 ;  /* 0x00000006ff0f7e24 */ /* 0x000fe4000f8e00ff */
[----:B------:R-:W-:-:S07]  /*1ab0*/  IMAD.U32 R0, RZ, RZ, UR7 ;  /* 0x00000007ff007e24 */ /* 0x000fce000f8e00ff */
.L_x_494:
[----:B------:R-:W2:Y:S02]  /*1ac0*/  LDCU UR7, c[0x0][0x3a8] ;  /* 0x00007500ff0777ac */ /* 0x000ea40008000800 */
[----:B--2---:R-:W-:-:S09]  /*1ad0*/  ULOP3.LUT UP0, URZ, UR7, 0x7, URZ, 0xc0, !UPT ;  /* 0x0000000707ff7892 */ /* 0x004fd2000f80c0ff */
        /* <DEDUP_REMOVED lines=10> */
[----:B------:R-:W2:Y:S01]  /*1b80*/  LDCU.64 UR10, c[0x0][0x3d8] ;  /* 0x00007b00ff0a77ac */ /* 0x000ea20008000a00 */
[----:B------:R-:W3:Y:S01]  /*1b90*/  LDCU.128 UR12, c[0x0][0x390] ;  /* 0x00007200ff0c77ac */ /* 0x000ee20008000c00 */
[----:B--2---:R-:W-:Y:S02]  /*1ba0*/  IMAD R2, R0, UR10, RZ ;  /* 0x0000000a00027c24 */ /* 0x004fe4000f8e02ff */
[----:B------:R-:W-:Y:S01]  /*1bb0*/  IMAD.WIDE.U32 R4, R15, UR10, R50 ;  /* 0x0000000a0f047c25 */ /* 0x000fe2000f8e0032 */
[----:B---3--:R-:W-:-:S03]  /*1bc0*/  ISETP.GE.U32.AND P0, PT, R24, UR12, PT ;  /* 0x0000000c18007c0c */ /* 0x008fc6000bf06070 */
[----:B------:R-:W-:Y:S01]  /*1bd0*/  IMAD R7, R15, UR11, R2 ;  /* 0x0000000b0f077c24 */ /* 0x000fe2000f8e0202 */
[----:B------:R-:W-:-:S04]  /*1be0*/  ISETP.GE.U32.AND P1, PT, R4, UR14, PT ;  /* 0x0000000e04007c0c */ /* 0x000fc8000bf26070 */
[----:B------:R-:W-:-:S04]  /*1bf0*/  IADD3 R5, PT, PT, R5, R7, RZ ;  /* 0x0000000705057210 */ /* 0x000fc80007ffe0ff */
[----:B------:R-:W-:Y:S02]  /*1c00*/  ISETP.GE.AND.EX P1, PT, R5, UR15, PT, P1 ;  /* 0x0000000f05007c0c */ /* 0x000fe4000bf26310 */
[C---:B------:R-:W-:Y:S02]  /*1c10*/  LOP3.LUT R2, R3.reuse, R5, RZ, 0xfc, !PT ;  /* 0x0000000503027212 */ /* 0x040fe400078efcff */
[----:B------:R-:W-:-:S04]  /*1c20*/  ISETP.GE.OR.EX P1, PT, R3, UR13, P1, P0 ;  /* 0x0000000d03007c0c */ /* 0x000fc80008f26700 */
[----:B------:R-:W-:-:S13]  /*1c30*/  ISETP.LT.OR P1, PT, R2, RZ, P1 ;  /* 0x000000ff0200720c */ /* 0x000fda0000f21670 */
[----:B------:R-:W2:Y:S01]  /*1c40*/  @!P1 LDC.64 R6, c[0x0][0x388] ;  /* 0x0000e200ff069b82 */ /* 0x000ea20000000a00 */
[----:B-1----:R-:W-:Y:S02]  /*1c50*/  @!P1 IMAD R9, R23, UR12, RZ ;  /* 0x0000000c17099c24 */ /* 0x002fe4000f8e02ff */
[----:B------:R-:W-:Y:S02]  /*1c60*/  @!P1 IMAD.MOV.U32 R2, RZ, RZ, R24 ;  /* 0x000000ffff029224 */ /* 0x000fe400078e0018 */
[C---:B------:R-:W-:Y:S02]  /*1c70*/  @!P1 IMAD R9, R22.reuse, UR13, R9 ;  /* 0x0000000d16099c24 */ /* 0x040fe4000f8e0209 */
[----:B------:R-:W-:-:S04]  /*1c80*/  @!P1 IMAD.WIDE.U32 R10, R22, UR12, R2 ;  /* 0x0000000c160a9c25 */ /* 0x000fc8000f8e0002 */
[----:B------:R-:W-:-:S04]  /*1c90*/  @!P1 IMAD.IADD R9, R11, 0x1, R9 ;  /* 0x000000010b099824 */ /* 0x000fc800078e0209 */
[----:B------:R-:W-:Y:S02]  /*1ca0*/  @!P1 IMAD R11, R9, UR14, RZ ;  /* 0x0000000e090b9c24 */ /* 0x000fe4000f8e02ff */
[----:B------:R-:W-:-:S04]  /*1cb0*/  @!P1 IMAD.WIDE.U32 R8, R10, UR14, R4 ;  /* 0x0000000e0a089c25 */ /* 0x000fc8000f8e0004 */
[----:B------:R-:W-:Y:S01]  /*1cc0*/  @!P1 IMAD R11, R10, UR15, R11 ;  /* 0x0000000f0a0b9c24 */ /* 0x000fe2000f8e020b */
[----:B--2---:R-:W-:-:S04]  /*1cd0*/  @!P1 LEA R6, P2, R8, R6, 0x2 ;  /* 0x0000000608069211 */ /* 0x004fc800078410ff */
[----:B------:R-:W-:-:S04]  /*1ce0*/  @!P1 IADD3 R2, PT, PT, R11, R9, RZ ;  /* 0x000000090b029210 */ /* 0x000fc80007ffe0ff */
[----:B------:R-:W-:Y:S01]  /*1cf0*/  @!P1 LEA.HI.X R7, R8, R7, R2, 0x2, P2 ;  /* 0x0000000708079211 */ /* 0x000fe200010f1402 */
[----:B------:R-:W-:-:S06]  /*1d00*/  IMAD.MOV.U32 R2, RZ, RZ, RZ ;  /* 0x000000ffff027224 */ /* 0x000fcc00078e00ff */
[----:B------:R1:W2:Y:S01]  /*1d10*/  @!P1 LDG.E R2, desc[UR16][R6.64] ;  /* 0x0000001006029981 */ /* 0x0002a2000c1e1900 */
[----:B------:R-:W-:Y:S01]  /*1d20*/  IADD3 R4, P2, PT, R4, UR10, RZ ;  /* 0x0000000a04047c10 */ /* 0x000fe2000ff5e0ff */
[----:B------:R-:W-:Y:S02]  /*1d30*/  HFMA2 R19, -RZ, RZ, 0, 0 ;  /* 0x00000000ff137431 */ /* 0x000fe400000001ff */
[----:B------:R-:W-:Y:S01]  /*1d40*/  IMAD.MOV.U32 R10, RZ, RZ, R17 ;  /* 0x000000ffff0a7224 */ /* 0x000fe200078e0011 */
[----:B------:R-:W-:Y:S02]  /*1d50*/  ISETP.GE.U32.AND P1, PT, R4, UR14, PT ;  /* 0x0000000e04007c0c */ /* 0x000fe4000bf26070 */
[----:B------:R-:W-:-:S04]  /*1d60*/  IADD3.X R5, PT, PT, R5, UR11, RZ, P2, !PT ;  /* 0x0000000b05057c10 */ /* 0x000fc800097fe4ff */
[----:B------:R-:W-:Y:S02]  /*1d70*/  ISETP.GE.AND.EX P1, PT, R5, UR15, PT, P1 ;  /* 0x0000000f05007c0c */ /* 0x000fe4000bf26310 */
[C---:B------:R-:W-:Y:S02]  /*1d80*/  LOP3.LUT R8, R3.reuse, R5, RZ, 0xfc, !PT ;  /* 0x0000000503087212 */ /* 0x040fe400078efcff */
[----:B------:R-:W-:-:S04]  /*1d90*/  ISETP.GE.OR.EX P1, PT, R3, UR13, P1, P0 ;  /* 0x0000000d03007c0c */ /* 0x000fc80008f26700 */
[----:B------:R-:W-:-:S13]  /*1da0*/  ISETP.LT.OR P1, PT, R8, RZ, P1 ;  /* 0x000000ff0800720c */ /* 0x000fda0000f21670 */
[----:B------:R-:W3:Y:S01]  /*1db0*/  @!P1 LDC.64 R12, c[0x0][0x388] ;  /* 0x0000e200ff0c9b82 */ /* 0x000ee20000000a00 */
[----:B-1----:R-:W-:Y:S01]  /*1dc0*/  @!P1 MOV R7, R3 ;  /* 0x0000000300079202 */ /* 0x002fe20000000f00 */
[----:B------:R-:W-:Y:S02]  /*1dd0*/  @!P1 IMAD R11, R23, UR12, RZ ;  /* 0x0000000c170b9c24 */ /* 0x000fe4000f8e02ff */
[----:B------:R-:W-:Y:S02]  /*1de0*/  @!P1 IMAD.MOV.U32 R6, RZ, RZ, R24 ;  /* 0x000000ffff069224 */ /* 0x000fe400078e0018 */
[C---:B------:R-:W-:Y:S02]  /*1df0*/  @!P1 IMAD R11, R22.reuse, UR13, R11 ;  /* 0x0000000d160b9c24 */ /* 0x040fe4000f8e020b */
[----:B------:R-:W-:-:S04]  /*1e00*/  @!P1 IMAD.WIDE.U32 R8, R22, UR12, R6 ;  /* 0x0000000c16089c25 */ /* 0x000fc8000f8e0006 */
[----:B------:R-:W-:Y:S02]  /*1e10*/  @!P1 IMAD.IADD R11, R9, 0x1, R11 ;  /* 0x00000001090b9824 */ /* 0x000fe400078e020b */
[----:B------:R-:W-:-:S04]  /*1e20*/  @!P1 IMAD.WIDE.U32 R6, R8, UR14, R4 ;  /* 0x0000000e08069c25 */ /* 0x000fc8000f8e0004 */
[----:B------:R-:W-:-:S04]  /*1e30*/  @!P1 IMAD R11, R11, UR14, RZ ;  /* 0x0000000e0b0b9c24 */ /* 0x000fc8000f8e02ff */
[----:B------:R-:W-:Y:S01]  /*1e40*/  @!P1 IMAD R11, R8, UR15, R11 ;  /* 0x0000000f080b9c24 */ /* 0x000fe2000f8e020b */
[----:B---3--:R-:W-:Y:S01]  /*1e50*/  @!P1 LEA R12, P2, R6, R12, 0x2 ;  /* 0x0000000c060c9211 */ /* 0x008fe200078410ff */
[----:B------:R-:W1:Y:S02]  /*1e60*/  LDC.64 R8, c[0x0][0x3e0] ;  /* 0x0000f800ff087b82 */ /* 0x000e640000000a00 */
[----:B------:R-:W-:Y:S02]  /*1e70*/  @!P1 IMAD.IADD R7, R11, 0x1, R7 ;  /* 0x000000010b079824 */ /* 0x000fe400078e0207 */
[----:B------:R-:W-:-:S03]  /*1e80*/  IMAD.MOV.U32 R11, RZ, RZ, R18 ;  /* 0x000000ffff0b7224 */ /* 0x000fc600078e0012 */
[----:B------:R-:W-:Y:S02]  /*1e90*/  @!P1 LEA.HI.X R13, R6, R13, R7, 0x2, P2 ;  /* 0x0000000d060d9211 */ /* 0x000fe400010f1407 */
[----:B--2---:R2:W-:Y:S01]  /*1ea0*/  STG.E desc[UR16][R10.64], R2 ;  /* 0x000000020a007986 */ /* 0x0045e2000c101910 */
[----:B------:R-:W1:Y:S03]  /*1eb0*/  LDC.64 R6, c[0x0][0x3e8] ;  /* 0x0000fa00ff067b82 */ /* 0x000e660000000a00 */
[----:B------:R3:W4:Y:S01]  /*1ec0*/  @!P1 LDG.E R19, desc[UR16][R12.64] ;  /* 0x000000100c139981 */ /* 0x000722000c1e1900 */
[----:B------:R-:W-:-:S04]  /*1ed0*/  IADD3 R4, P2, PT, R4, UR10, RZ ;  /* 0x0000000a04047c10 */ /* 0x000fc8000ff5e0ff */
[----:B------:R-:W-:Y:S02]  /*1ee0*/  ISETP.GE.U32.AND P1, PT, R4, UR14, PT ;  /* 0x0000000e04007c0c */ /* 0x000fe4000bf26070 */
[----:B------:R-:W-:-:S04]  /*1ef0*/  IADD3.X R5, PT, PT, R5, UR11, RZ, P2, !PT ;  /* 0x0000000b05057c10 */ /* 0x000fc800097fe4ff */
[----:B------:R-:W-:Y:S02]  /*1f00*/  ISETP.GE.AND.EX P1, PT, R5, UR15, PT, P1 ;  /* 0x0000000f05007c0c */ /* 0x000fe4000bf26310 */
[C---:B------:R-:W-:Y:S02]  /*1f10*/  LOP3.LUT R14, R3.reuse, R5, RZ, 0xfc, !PT ;  /* 0x00000005030e7212 */ /* 0x040fe400078efcff */
[----:B------:R-:W-:-:S04]  /*1f20*/  ISETP.GE.OR.EX P1, PT, R3, UR13, P1, P0 ;  /* 0x0000000d03007c0c */ /* 0x000fc80008f26700 */
[----:B------:R-:W-:Y:S01]  /*1f30*/  ISETP.LT.OR P1, PT, R14, RZ, P1 ;  /* 0x000000ff0e00720c */ /* 0x000fe20000f21670 */
[----:B-1----:R-:W-:-:S12]  /*1f40*/  IMAD R7, R7, R8, RZ ;  /* 0x0000000807077224 */ /* 0x002fd800078e02ff */
[----:B--2---:R-:W1:Y:S01]  /*1f50*/  @!P1 LDC.64 R10, c[0x0][0x388] ;  /* 0x0000e200ff0a9b82 */ /* 0x004e620000000a00 */
[----:B------:R-:W-:Y:S01]  /*1f60*/  @!P1 MOV R2, R24 ;  /* 0x0000001800029202 */ /* 0x000fe20000000f00 */
[----:B------:R-:W-:-:S04]  /*1f70*/  @!P1 IMAD R21, R23, UR12, RZ ;  /* 0x0000000c17159c24 */ /* 0x000fc8000f8e02ff */
[----:B---3--:R-:W-:-:S04]  /*1f80*/  @!P1 IMAD.WIDE.U32 R12, R22, UR12, R2 ;  /* 0x0000000c160c9c25 */ /* 0x008fc8000f8e0002 */
[----:B------:R-:W-:-:S04]  /*1f90*/  @!P1 IMAD R21, R22, UR13, R21 ;  /* 0x0000000d16159c24 */ /* 0x000fc8000f8e0215 */
[----:B------:R-:W-:Y:S02]  /*1fa0*/  @!P1 IMAD.IADD R21, R13, 0x1, R21 ;  /* 0x000000010d159824 */ /* 0x000fe400078e0215 */
[C---:B------:R-:W-:Y:S02]  /*1fb0*/  IMAD R13, R6.reuse, R9, R7 ;  /* 0x00000009060d7224 */ /* 0x040fe400078e0207 */
[----:B------:R-:W-:Y:S02]  /*1fc0*/  @!P1 IMAD R21, R21, UR14, RZ ;  /* 0x0000000e15159c24 */ /* 0x000fe4000f8e02ff */
[----:B------:R-:W-:-:S04]  /*1fd0*/  IMAD.WIDE.U32 R6, R6, R8, RZ ;  /* 0x0000000806067225 */ /* 0x000fc800078e00ff */
[----:B------:R-:W-:-:S04]  /*1fe0*/  @!P1 IMAD.WIDE.U32 R8, R12, UR14, R4 ;  /* 0x0000000e0c089c25 */ /* 0x000fc8000f8e0004 */
[----:B------:R-:W-:Y:S01]  /*1ff0*/  @!P1 IMAD R21, R12, UR15, R21 ;  /* 0x0000000f0c159c24 */ /* 0x000fe2000f8e0215 */
[----:B------:R-:W-:Y:S01]  /*2000*/  LEA R12, P2, R6, R17, 0x2 ;  /* 0x00000011060c7211 */ /* 0x000fe200078410ff */
[----:B------:R-:W-:Y:S01]  /*2010*/  IMAD.IADD R7, R7, 0x1, R13 ;  /* 0x0000000107077824 */ /* 0x000fe200078e020d */
[----:B-1----:R-:W-:Y:S02]  /*2020*/  @!P1 LEA R10, P3, R8, R10, 0x2 ;  /* 0x0000000a080a9211 */ /* 0x002fe400078610ff */
[----:B------:R-:W-:Y:S01]  /*2030*/  @!P1 IADD3 R2, PT, PT, R21, R9, RZ ;  /* 0x0000000915029210 */ /* 0x000fe20007ffe0ff */
[----:B------:R-:W-:Y:S01]  /*2040*/  IMAD.MOV.U32 R21, RZ, RZ, RZ ;  /* 0x000000ffff157224 */ /* 0x000fe200078e00ff */
[----:B------:R-:W-:Y:S02]  /*2050*/  LEA.HI.X R13, R6, R18, R7, 0x2, P2 ;  /* 0x00000012060d7211 */ /* 0x000fe400010f1407 */
[----:B------:R-:W-:-:S03]  /*2060*/  @!P1 LEA.HI.X R11, R8, R11, R2, 0x2, P3 ;  /* 0x0000000b080b9211 */ /* 0x000fc600018f1402 */
[----:B----4-:R1:W-:Y:S04]  /*2070*/  STG.E desc[UR16][R12.64], R19 ;  /* 0x000000130c007986 */ /* 0x0103e8000c101910 */
[----:B------:R2:W3:Y:S01]  /*2080*/  @!P1 LDG.E R21, desc[UR16][R10.64] ;  /* 0x000000100a159981 */ /* 0x0004e2000c1e1900 */
[----:B------:R-:W-:-:S04]  /*2090*/  IADD3 R2, P2, PT, R4, UR10, RZ ;  /* 0x0000000a04027c10 */ /* 0x000fc8000ff5e0ff */
[----:B------:R-:W-:Y:S02]  /*20a0*/  ISETP.GE.U32.AND P1, PT, R2, UR14, PT ;  /* 0x0000000e02007c0c */ /* 0x000fe4000bf26070 */
[----:B------:R-:W-:-:S04]  /*20b0*/  IADD3.X R2, PT, PT, R5, UR11, RZ, P2, !PT ;  /* 0x0000000b05027c10 */ /* 0x000fc800097fe4ff */
[----:B------:R-:W-:Y:S02]  /*20c0*/  ISETP.GE.AND.EX P1, PT, R2, UR15, PT, P1 ;  /* 0x0000000f02007c0c */ /* 0x000fe4000bf26310 */
[C---:B------:R-:W-:Y:S02]  /*20d0*/  LOP3.LUT R2, R3.reuse, R2, RZ, 0xfc, !PT ;  /* 0x0000000203027212 */ /* 0x040fe400078efcff */
[----:B------:R-:W-:-:S04]  /*20e0*/  ISETP.GE.OR.EX P1, PT, R3, UR13, P1, P0 ;  /* 0x0000000d03007c0c */ /* 0x000fc80008f26700 */
[----:B------:R-:W-:-:S13]  /*20f0*/  ISETP.LT.OR P1, PT, R2, RZ, P1 ;  /* 0x000000ff0200720c */ /* 0x000fda0000f21670 */
[----:B------:R-:W4:Y:S01]  /*2100*/  @!P1 LDC.64 R8, c[0x0][0x388] ;  /* 0x0000e200ff089b82 */ /* 0x000f220000000a00 */
[----:B------:R-:W-:Y:S01]  /*2110*/  @!P1 IMAD R17, R23, UR12, RZ ;  /* 0x0000000c17119c24 */ /* 0x000fe2000f8e02ff */
[----:B------:R-:W-:Y:S01]  /*2120*/  @!P1 IADD3 R4, P0, PT, R4, UR10, RZ ;  /* 0x0000000a04049c10 */ /* 0x000fe2000ff1e0ff */
[----:B------:R-:W-:Y:S02]  /*2130*/  @!P1 IMAD.MOV.U32 R2, RZ, RZ, R24 ;  /* 0x000000ffff029224 */ /* 0x000fe400078e0018 */
[C---:B------:R-:W-:Y:S01]  /*2140*/  @!P1 IMAD R17, R22.reuse, UR13, R17 ;  /* 0x0000000d16119c24 */ /* 0x040fe2000f8e0211 */
[----:B------:R-:W-:Y:S01]  /*2150*/  @!P1 IADD3.X R5, PT, PT, R5, UR11, RZ, P0, !PT ;  /* 0x0000000b05059c10 */ /* 0x000fe200087fe4ff */
[----:B--2---:R-:W-:-:S05]  /*2160*/  @!P1 IMAD.WIDE.U32 R10, R22, UR12, R2 ;  /* 0x0000000c160a9c25 */ /* 0x004fca000f8e0002 */
[----:B------:R-:W-:Y:S01]  /*2170*/  @!P1 IADD3 R17, PT, PT, R11, R17, RZ ;  /* 0x000000110b119210 */ /* 0x000fe20007ffe0ff */
[----:B------:R-:W-:-:S04]  /*2180*/  @!P1 IMAD.WIDE.U32 R4, R10, UR14, R4 ;  /* 0x0000000e0a049c25 */ /* 0x000fc8000f8e0004 */
[----:B------:R-:W-:-:S04]  /*2190*/  @!P1 IMAD R17, R17, UR14, RZ ;  /* 0x0000000e11119c24 */ /* 0x000fc8000f8e02ff */
[----:B------:R-:W-:Y:S01]  /*21a0*/  @!P1 IMAD R17, R10, UR15, R17 ;  /* 0x0000000f0a119c24 */ /* 0x000fe2000f8e0211 */
[----:B------:R-:W-:Y:S02]  /*21b0*/  LEA R10, P0, R6, R12, 0x2 ;  /* 0x0000000c060a7211 */ /* 0x000fe400078010ff */
[----:B----4-:R-:W-:Y:S01]  /*21c0*/  @!P1 LEA R8, P2, R4, R8, 0x2 ;  /* 0x0000000804089211 */ /* 0x010fe200078410ff */
[----:B------:R-:W-:Y:S01]  /*21d0*/  @!P1 IMAD.IADD R2, R17, 0x1, R5 ;  /* 0x0000000111029824 */ /* 0x000fe200078e0205 */
[----:B------:R-:W-:Y:S01]  /*21e0*/  LEA.HI.X R11, R6, R13, R7, 0x2, P0 ;  /* 0x0000000d060b7211 */ /* 0x000fe200000f1407 */
[----:B-1----:R-:W-:-:S03]  /*21f0*/  IMAD.MOV.U32 R13, RZ, RZ, RZ ;  /* 0x000000ffff0d7224 */ /* 0x002fc600078e00ff */
[----:B------:R-:W-:Y:S01]  /*2200*/  @!P1 LEA.HI.X R9, R4, R9, R2, 0x2, P2 ;  /* 0x0000000904099211 */ /* 0x000fe200010f1402 */
[----:B---3--:R2:W-:Y:S04]  /*2210*/  STG.E desc[UR16][R10.64], R21 ;  /* 0x000000150a007986 */ /* 0x0085e8000c101910 */
[----:B------:R-:W3:Y:S01]  /*2220*/  @!P1 LDG.E R13, desc[UR16][R8.64] ;  /* 0x00000010080d9981 */ /* 0x000ee2000c1e1900 */
[C---:B------:R-:W-:Y:S02]  /*2230*/  SHF.L.U32 R17, R6.reuse, 0x2, RZ ;  /* 0x0000000206117819 */ /* 0x040fe400000006ff */
[----:B------:R-:W-:Y:S02]  /*2240*/  SHF.L.U64.HI R7, R6, 0x2, R7 ;  /* 0x0000000206077819 */ /* 0x000fe40000010207 */
[----:B------:R-:W-:-:S02]  /*2250*/  IADD3 R4, P0, PT, R17, R10, RZ ;  /* 0x0000000a11047210 */ /* 0x000fc40007f1e0ff */
[----:B------:R-:W-:-:S03]  /*2260*/  IADD3 R15, P1, PT, R15, 0x4, RZ ;  /* 0x000000040f0f7810 */ /* 0x000fc60007f3e0ff */
[----:B------:R-:W-:Y:S01]  /*2270*/  IMAD.X R5, R7, 0x1, R11, P0 ;  /* 0x0000000107057824 */ /* 0x000fe200000e060b */
[----:B------:R-:W-:Y:S01]  /*2280*/  IADD3 R17, P0, PT, R4, R17, RZ ;  /* 0x0000001104117210 */ /* 0x000fe20007f1e0ff */
[----:B------:R-:W-:-:S03]  /*2290*/  IMAD.X R0, RZ, RZ, R0, P1 ;  /* 0x000000ffff007224 */ /* 0x000fc600008e0600 */
[----:B------:R-:W-:Y:S01]  /*22a0*/  IADD3.X R18, PT, PT, R5, R7, RZ, P0, !PT ;  /* 0x0000000705127210 */ /* 0x000fe200007fe4ff */
[----:B---3--:R2:W-:Y:S08]  /*22b0*/  STG.E desc[UR16][R4.64], R13 ;  /* 0x0000000d04007986 */ /* 0x0085f0000c101910 */
.L_x_497:
[----:B------:R-:W-:Y:S05]  /*22c0*/  BRA.U !UP1, `(.L_x_496) ;  /* 0x0000000509f47547 */ /* 0x000fea000b800000 */
[----:B------:R-:W-:Y:S02]  /*22d0*/  UISETP.NE.U32.AND UP1, UPT, UR8, 0x1, UPT ;  /* 0x000000010800788c */ /* 0x000fe4000bf25070 */
[----:B------:R-:W-:Y:S02]  /*22e0*/  ULOP3.LUT UR6, UR7, 0x1, URZ, 0xc0, !UPT ;  /* 0x0000000107067892 */ /* 0x000fe4000f8ec0ff */
[----:B------:R-:W-:Y:S02]  /*22f0*/  UISETP.NE.AND.EX UP1, UPT, URZ, URZ, UPT, UP1 ;  /* 0x000000ffff00728c */ /* 0x000fe4000bf25310 */
[----:B------:R-:W-:-:S04]  /*2300*/  UISETP.NE.U32.AND UP0, UPT, UR6, 0x1, UPT ;  /* 0x000000010600788c */ /* 0x000fc8000bf05070 */
[----:B------:R-:W-:-:S03]  /*2310*/  UISETP.NE.U32.AND.EX UP0, UPT, URZ, URZ, UPT, UP0 ;  /* 0x000000ffff00728c */ /* 0x000fc6000bf05100 */
[----:B------:R-:W-:Y:S08]  /*2320*/  BRA.U !UP1, `(.L_x_498) ;  /* 0x00000005090c7547 */ /* 0x000ff0000b800000 */
[----:B------:R-:W3:Y:S01]  /*2330*/  LDCU.64 UR6, c[0x0][0x3d8] ;  /* 0x00007b00ff0677ac */ /* 0x000ee20008000a00 */
[----:B--2---:R-:W-:Y:S02]  /*2340*/  IMAD.MOV.U32 R4, RZ, RZ, R50 ;  /* 0x000000ffff047224 */ /* 0x004fe400078e0032 */
[----:B------:R-:W-:Y:S01]  /*2350*/  IMAD.MOV.U32 R5, RZ, RZ, R51 ;  /* 0x000000ffff057224 */ /* 0x000fe200078e0033 */
[----:B------:R-:W2:Y:S01]  /*2360*/  LDCU.128 UR8, c[0x0][0x390] ;  /* 0x00007200ff0877ac */ /* 0x000ea20008000c00 */
[----:B---3--:R-:W-:Y:S02]  /*2370*/  IMAD R2, R0, UR6, RZ ;  /* 0x0000000600027c24 */ /* 0x008fe4000f8e02ff */
[----:B------:R-:W-:Y:S01]  /*2380*/  IMAD.WIDE.U32 R4, R15, UR6, R4 ;  /* 0x000000060f047c25 */ /* 0x000fe2000f8e0004 */
[----:B--2---:R-:W-:-:S03]  /*2390*/  ISETP.GE.U32.AND P0, PT, R24, UR8, PT ;  /* 0x0000000818007c0c */ /* 0x004fc6000bf06070 */
        /* <DEDUP_REMOVED lines=12> */
[----:B------:R-:W-:Y:S02]  /*2460*/  @!P1 IMAD.IADD R11, R9, 0x1, R11 ;  /* 0x00000001090b9824 */ /* 0x000fe400078e020b */
[----:B------:R-:W-:Y:S02]  /*2470*/  IMAD.MOV.U32 R2, RZ, RZ, RZ ;  /* 0x000000ffff027224 */ /* 0x000fe400078e00ff */
[----:B------:R-:W-:Y:S02]  /*2480*/  @!P1 IMAD R9, R11, UR10, RZ ;  /* 0x0000000a0b099c24 */ /* 0x000fe4000f8e02ff */
[----:B------:R-:W-:-:S04]  /*2490*/  @!P1 IMAD.WIDE.U32 R10, R8, UR10, R4 ;  /* 0x0000000a080a9c25 */ /* 0x000fc8000f8e0004 */
[----:B------:R-:W-:Y:S01]  /*24a0*/  @!P1 IMAD R9, R8, UR11, R9 ;  /* 0x0000000b08099c24 */ /* 0x000fe2000f8e0209 */
[----:B--2---:R-:W-:-:S04]  /*24b0*/  @!P1 LEA R6, P2, R10, R6, 0x2 ;  /* 0x000000060a069211 */ /* 0x004fc800078410ff */
[----:B------:R-:W-:-:S04]  /*24c0*/  @!P1 IADD3 R9, PT, PT, R9, R11, RZ ;  /* 0x0000000b09099210 */ /* 0x000fc80007ffe0ff */
[----:B------:R-:W-:-:S05]  /*24d0*/  @!P1 LEA.HI.X R7, R10, R7, R9, 0x2, P2 ;  /* 0x000000070a079211 */ /* 0x000fca00010f1409 */
[----:B------:R1:W2:Y:S01]  /*24e0*/  @!P1 LDG.E R2, desc[UR16][R6.64] ;  /* 0x0000001006029981 */ /* 0x0002a2000c1e1900 */
[----:B------:R-:W-:-:S04]  /*24f0*/  IADD3 R8, P2, PT, R4, UR6, RZ ;  /* 0x0000000604087c10 */ /* 0x000fc8000ff5e0ff */
        /* <DEDUP_REMOVED lines=16> */
[----:B------:R-:W1:Y:S01]  /*2600*/  LDCU.128 UR8, c[0x0][0x3e0] ;  /* 0x00007c00ff0877ac */ /* 0x000e620008000c00 */
[----:B---3--:R-:W-:Y:S02]  /*2610*/  @!P1 LEA R4, P0, R8, R4, 0x2 ;  /* 0x0000000408049211 */ /* 0x008fe400078010ff */
[----:B------:R-:W-:Y:S02]  /*2620*/  @!P1 IMAD.IADD R11, R11, 0x1, R9 ;  /* 0x000000010b0b9824 */ /* 0x000fe400078e0209 */
[----:B------:R-:W-:-:S03]  /*2630*/  IMAD.MOV.U32 R9, RZ, RZ, R18 ;  /* 0x000000ffff097224 */ /* 0x000fc600078e0012 */
[----:B------:R-:W-:Y:S01]  /*2640*/  @!P1 LEA.HI.X R5, R8, R5, R11, 0x2, P0 ;  /* 0x0000000508059211 */ /* 0x000fe200000f140b */
[----:B------:R-:W-:Y:S02]  /*2650*/  HFMA2 R11, -RZ, RZ, 0, 0 ;  /* 0x00000000ff0b7431 */ /* 0x000fe400000001ff */
[----:B------:R-:W-:-:S05]  /*2660*/  IMAD.MOV.U32 R8, RZ, RZ, R17 ;  /* 0x000000ffff087224 */ /* 0x000fca00078e0011 */
[----:B--2---:R3:W-:Y:S04]  /*2670*/  STG.E desc[UR16][R8.64], R2 ;  /* 0x0000000208007986 */ /* 0x0047e8000c101910 */
[----:B------:R-:W2:Y:S01]  /*2680*/  @!P1 LDG.E R11, desc[UR16][R4.64] ;  /* 0x00000010040b9981 */ /* 0x000ea2000c1e1900 */
[----:B-1----:R-:W-:Y:S01]  /*2690*/  UIMAD UR11, UR11, UR8, URZ ;  /* 0x000000080b0b72a4 */ /* 0x002fe2000f8e02ff */
[----:B------:R-:W-:Y:S01]  /*26a0*/  IADD3 R15, P1, PT, R15, 0x2, RZ ;  /* 0x000000020f0f7810 */ /* 0x000fe20007f3e0ff */
[----:B------:R-:W-:Y:S02]  /*26b0*/  UIMAD.WIDE.U32 UR6, UR10, UR8, URZ ;  /* 0x000000080a0672a5 */ /* 0x000fe4000f8e00ff */
[----:B------:R-:W-:Y:S01]  /*26c0*/  UIMAD UR9, UR10, UR9, UR11 ;  /* 0x000000090a0972a4 */ /* 0x000fe2000f8e020b */
[----:B------:R-:W-:Y:S01]  /*26d0*/  IADD3.X R0, PT, PT, RZ, R0, RZ, P1, !PT ;  /* 0x00000000ff007210 */ /* 0x000fe20000ffe4ff */
[----:B------:R-:W-:-:S02]  /*26e0*/  USHF.L.U32 UR8, UR6, 0x2, URZ ;  /* 0x0000000206087899 */ /* 0x000fc400080006ff */
[----:B------:R-:W-:-:S04]  /*26f0*/  UIADD3 UR9, UPT, UPT, UR7, UR9, URZ ;  /* 0x0000000907097290 */ /* 0x000fc8000fffe0ff */
[----:B------:R-:W-:Y:S01]  /*2700*/  USHF.L.U64.HI UR9, UR6, 0x2, UR9 ;  /* 0x0000000206097899 */ /* 0x000fe20008010209 */
[----:B------:R-:W-:-:S05]  /*2710*/  IADD3 R6, P0, PT, R17, UR8, RZ ;  /* 0x0000000811067c10 */ /* 0x000fca000ff1e0ff */
[----:B------:R-:W-:Y:S02]  /*2720*/  IADD3.X R7, PT, PT, R18, UR9, RZ, P0, !PT ;  /* 0x0000000912077c10 */ /* 0x000fe400087fe4ff */
[----:B------:R-:W-:-:S04]  /*2730*/  IADD3 R17, P0, PT, R6, UR8, RZ ;  /* 0x0000000806117c10 */ /* 0x000fc8000ff1e0ff */
[----:B------:R-:W-:Y:S01]  /*2740*/  IADD3.X R18, PT, PT, R7, UR9, RZ, P0, !PT ;  /* 0x0000000907127c10 */ /* 0x000fe200087fe4ff */
[----:B--2---:R3:W-:Y:S08]  /*2750*/  STG.E desc[UR16][R6.64], R11 ;  /* 0x0000000b06007986 */ /* 0x0047f0000c101910 */
.L_x_498:
[----:B------:R-:W-:Y:S05]  /*2760*/  BRA.U UP0, `(.L_x_496) ;  /* 0x0000000100cc7547 */ /* 0x000fea000b800000 */
[----:B------:R-:W4:Y:S01]  /*2770*/  LDCU.64 UR6, c[0x0][0x3d8] ;  /* 0x00007b00ff0677ac */ /* 0x000f220008000a00 */
[----:B--2---:R-:W2:Y:S01]  /*2780*/  LDC.64 R4, c[0x0][0x398] ;  /* 0x0000e600ff047b82 */ /* 0x004ea20000000a00 */
[----:B---3--:R-:W-:Y:S01]  /*2790*/  IMAD.MOV.U32 R6, RZ, RZ, R50 ;  /* 0x000000ffff067224 */ /* 0x008fe200078e0032 */
[----:B------:R-:W-:Y:S01]  /*27a0*/  BSSY.RECONVERGENT B0, `(.L_x_499) ;  /* 0x0000026000007945 */ /* 0x000fe20003800200 */
[----:B------:R-:W-:-:S05]  /*27b0*/  IMAD.MOV.U32 R7, RZ, RZ, R51 ;  /* 0x000000ffff077224 */ /* 0x000fca00078e0033 */
[----:B-1----:R-:W1:Y:S08]  /*27c0*/  LDC.64 R8, c[0x0][0x390] ;  /* 0x0000e400ff087b82 */ /* 0x002e700000000a00 */
[----:B------:R-:W3:Y:S01]  /*27d0*/  LDC.64 R10, c[0x0][0x3e0] ;  /* 0x0000f800ff0a7b82 */ /* 0x000ee20000000a00 */
[----:B----4-:R-:W-:Y:S02]  /*27e0*/  IMAD R0, R0, UR6, RZ ;  /* 0x0000000600007c24 */ /* 0x010fe4000f8e02ff */
[----:B------:R-:W-:-:S04]  /*27f0*/  IMAD.WIDE.U32 R6, R15, UR6, R6 ;  /* 0x000000060f067c25 */ /* 0x000fc8000f8e0006 */
[----:B------:R-:W-:Y:S01]  /*2800*/  IMAD R15, R15, UR7, R0 ;  /* 0x000000070f0f7c24 */ /* 0x000fe2000f8e0200 */
[----:B--2---:R-:W-:Y:S01]  /*2810*/  ISETP.GE.U32.AND P0, PT, R6, R4, PT ;  /* 0x000000040600720c */ /* 0x004fe20003f06070 */
[----:B------:R-:W2:Y:S03]  /*2820*/  LDC.64 R12, c[0x0][0x3e8] ;  /* 0x0000fa00ff0c7b82 */ /* 0x000ea60000000a00 */
[----:B------:R-:W-:Y:S01]  /*2830*/  IADD3 R14, PT, PT, R7, R15, RZ ;  /* 0x0000000f070e7210 */ /* 0x000fe20007ffe0ff */
[----:B------:R-:W-:Y:S01]  /*2840*/  IMAD.MOV.U32 R15, RZ, RZ, RZ ;  /* 0x000000ffff0f7224 */ /* 0x000fe200078e00ff */
[----:B-1----:R-:W-:Y:S02]  /*2850*/  ISETP.GE.U32.AND P1, PT, R24, R8, PT ;  /* 0x000000081800720c */ /* 0x002fe40003f26070 */
[----:B------:R-:W-:-:S04]  /*2860*/  ISETP.GE.AND.EX P0, PT, R14, R5, PT, P0 ;  /* 0x000000050e00720c */ /* 0x000fc80003f06300 */
[C---:B------:R-:W-:Y:S02]  /*2870*/  ISETP.GE.OR.EX P0, PT, R3.reuse, R9, P0, P1 ;  /* 0x000000090300720c */ /* 0x040fe40000706710 */
[----:B------:R-:W-:-:S04]  /*2880*/  LOP3.LUT R3, R3, R14, RZ, 0xfc, !PT ;  /* 0x0000000e03037212 */ /* 0x000fc800078efcff */
[----:B------:R-:W-:-:S13]  /*2890*/  ISETP.LT.OR P0, PT, R3, RZ, P0 ;  /* 0x000000ff0300720c */ /* 0x000fda0000701670 */
[----:B---3--:R-:W-:Y:S05]  /*28a0*/  @P0 BRA `(.L_x_500) ;  /* 0x0000000000540947 */ /* 0x008fea0003800000 */
[----:B------:R-:W1:Y:S01]  /*28b0*/  LDCU.64 UR6, c[0x0][0x3d0] ;  /* 0x00007a00ff0677ac */ /* 0x000e620008000a00 */
[----:B------:R-:W-:Y:S01]  /*28c0*/  MOV R3, R56 ;  /* 0x0000003800037202 */ /* 0x000fe20000000f00 */
[----:B------:R-:W-:Y:S02]  /*28d0*/  IMAD.MOV.U32 R2, RZ, RZ, R54 ;  /* 0x000000ffff027224 */ /* 0x000fe400078e0036 */
[----:B------:R-:W-:Y:S02]  /*28e0*/  IMAD R0, R23, R8, RZ ;  /* 0x0000000817007224 */ /* 0x000fe400078e02ff */
[----:B-1----:R-:W-:Y:S02]  /*28f0*/  IMAD R7, R53, UR6, RZ ;  /* 0x0000000635077c24 */ /* 0x002fe4000f8e02ff */
[----:B------:R-:W-:-:S04]  /*2900*/  IMAD.WIDE.U32 R2, R52, UR6, R2 ;  /* 0x0000000634027c25 */ /* 0x000fc8000f8e0002 */
[----:B------:R-:W-:Y:S01]  /*2910*/  IMAD R7, R52, UR7, R7 ;  /* 0x0000000734077c24 */ /* 0x000fe2000f8e0207 */
[----:B------:R-:W1:Y:S03]  /*2920*/  LDCU.64 UR6, c[0x0][0x388] ;  /* 0x00007100ff0677ac */ /* 0x000e660008000a00 */
[----:B------:R-:W-:Y:S02]  /*2930*/  IMAD.IADD R3, R7, 0x1, R3 ;  /* 0x0000000107037824 */ /* 0x000fe400078e0203 */
[C---:B------:R-:W-:Y:S02]  /*2940*/  IMAD R7, R22.reuse, R9, R0 ;  /* 0x0000000916077224 */ /* 0x040fe400078e0200 */
[----:B------:R-:W-:Y:S01]  /*2950*/  IMAD.WIDE.U32 R8, R22, R8, R2 ;  /* 0x0000000816087225 */ /* 0x000fe200078e0002 */
[----:B------:R-:W-:-:S03]  /*2960*/  MOV R2, R6 ;  /* 0x0000000600027202 */ /* 0x000fc60000000f00 */
[----:B------:R-:W-:-:S04]  /*2970*/  IMAD.IADD R3, R7, 0x1, R9 ;  /* 0x0000000107037824 */ /* 0x000fc800078e0209 */
[-C--:B------:R-:W-:Y:S02]  /*2980*/  IMAD R0, R3, R4.reuse, RZ ;  /* 0x0000000403007224 */ /* 0x080fe400078e02ff */
[----:B------:R-:W-:Y:S02]  /*2990*/  IMAD.MOV.U32 R3, RZ, RZ, R14 ;  /* 0x000000ffff037224 */ /* 0x000fe400078e000e */
[C---:B------:R-:W-:Y:S02]  /*29a0*/  IMAD R5, R8.reuse, R5, R0 ;  /* 0x0000000508057224 */ /* 0x040fe400078e0200 */
[----:B------:R-:W-:-:S04]  /*29b0*/  IMAD.WIDE.U32 R2, R8, R4, R2 ;  /* 0x0000000408027225 */ /* 0x000fc800078e0002 */
[----:B------:R-:W-:Y:S01]  /*29c0*/  IMAD.IADD R3, R3, 0x1, R5 ;  /* 0x0000000103037824 */ /* 0x000fe200078e0205 */
[----:B-1----:R-:W-:-:S04]  /*29d0*/  LEA R4, P0, R2, UR6, 0x2 ;  /* 0x0000000602047c11 */ /* 0x002fc8000f8010ff */
[----:B------:R-:W-:-:S05]  /*29e0*/  LEA.HI.X R5, R2, UR7, R3, 0x2, P0 ;  /* 0x0000000702057c11 */ /* 0x000fca00080f1403 */
[----:B------:R1:W5:Y:S04]  /*29f0*/  LDG.E R15, desc[UR16][R4.64] ;  /* 0x00000010040f7981 */ /* 0x000368000c1e1900 */
.L_x_500:
[----:B------:R-:W-:Y:S05]  /*2a00*/  BSYNC.RECONVERGENT B0 ;  /* 0x0000000000007941 */ /* 0x000fea0003800200 */
.L_x_499:
[----:B------:R-:W-:Y:S01]  /*2a10*/  MOV R2, R17 ;  /* 0x0000001100027202 */ /* 0x000fe20000000f00 */
[----:B------:R-:W-:Y:S02]  /*2a20*/  IMAD.MOV.U32 R3, RZ, RZ, R18 ;  /* 0x000000ffff037224 */ /* 0x000fe400078e0012 */
[-C--:B--2---:R-:W-:Y:S02]  /*2a30*/  IMAD R13, R13, R10.reuse, RZ ;  /* 0x0000000a0d0d7224 */ /* 0x084fe400078e02ff */
[C---:B-1----:R-:W-:Y:S01]  /*2a40*/  IMAD.WIDE.U32 R4, R12.reuse, R10, RZ ;  /* 0x0000000a0c047225 */ /* 0x042fe200078e00ff */
[----:B-----5:R4:W-:Y:S03]  /*2a50*/  STG.E desc[UR16][R2.64], R15 ;  /* 0x0000000f02007986 */ /* 0x0209e6000c101910 */
[----:B------:R-:W-:Y:S01]  /*2a60*/  IMAD R11, R12, R11, R13 ;  /* 0x0000000b0c0b7224 */ /* 0x000fe200078e020d */
[----:B------:R-:W-:-:S03]  /*2a70*/  LEA R17, P0, R4, R17, 0x2 ;  /* 0x0000001104117211 */ /* 0x000fc600078010ff */
[----:B------:R-:W-:-:S05]  /*2a80*/  IMAD.IADD R11, R5, 0x1, R11 ;  /* 0x00000001050b7824 */ /* 0x000fca00078e020b */
[----:B----4-:R-:W-:-:S07]  /*2a90*/  LEA.HI.X R18, R4, R18, R11, 0x2, P0 ;  /* 0x0000001204127211 */ /* 0x010fce00000f140b */
.L_x_496:
[----:B------:R-:W4:Y:S01]  /*2aa0*/  LDCU.64 UR6, c[0x0][0x3a0] ;  /* 0x00007400ff0677ac */ /* 0x000f220008000a00 */
[----:B------:R-:W-:-:S04]  /*2ab0*/  IADD3 R52, P0, PT, R52, 0x1, RZ ;  /* 0x0000000134347810 */ /* 0x000fc80007f1e0ff */
[----:B------:R-:W-:Y:S02]  /*2ac0*/  IADD3.X R53, PT, PT, RZ, R53, RZ, P0, !PT ;  /* 0x00000035ff357210 */ /* 0x000fe400007fe4ff */
[----:B----4-:R-:W-:-:S04]  /*2ad0*/  ISETP.NE.U32.AND P0, PT, R52, UR6, PT ;  /* 0x0000000634007c0c */ /* 0x010fc8000bf05070 */
[----:B------:R-:W-:-:S13]  /*2ae0*/  ISETP.NE.AND.EX P0, PT, R53, UR7, PT, P0 ;  /* 0x0000000735007c0c */ /* 0x000fda000bf05300 */
[----:B------:R-:W-:Y:S05]  /*2af0*/  @P0 BRA `(.L_x_501) ;  /* 0xffffffe000740947 */ /* 0x000fea000383ffff */
[----:B------:R-:W4:Y:S01]  /*2b00*/  LDL R0, [R1+0x34] ;  /* 0x0000340001007983 */ /* 0x000f220000100800 */
[----:B------:R-:W4:Y:S03]  /*2b10*/  LDCU UR6, c[0x0][0x370] ;  /* 0x00006e00ff0677ac */ /* 0x000f260008000800 */
[----:B------:R-:W5:Y:S01]  /*2b20*/  LDL.LU R3, [R1+0x2c] ;  /* 0x00002c0001037983 */ /* 0x000f620000300800 */
[----:B------:R-:W0:Y:S03]  /*2b30*/  LDCU.64 UR8, c[0x0][0x380] ;  /* 0x00007000ff0877ac */ /* 0x000e260008000a00 */
[----:B---3--:R-:W3:Y:S01]  /*2b40*/  LDL.LU R2, [R1+0x30] ;  /* 0x0000300001027983 */ /* 0x008ee20000300800 */
[----:B----4-:R-:W-:-:S05]  /*2b50*/  IMAD R0, R0, UR6, RZ ;  /* 0x0000000600007c24 */ /* 0x010fca000f8e02ff */
[----:B-----5:R-:W-:-:S05]  /*2b60*/  IADD3 R3, P0, PT, R0, R3, RZ ;  /* 0x0000000300037210 */ /* 0x020fca0007f1e0ff */
[----:B---3--:R-:W-:Y:S01]  /*2b70*/  IMAD.X R2, RZ, RZ, R2, P0 ;  /* 0x000000ffff027224 */ /* 0x008fe200000e0602 */
[----:B------:R3:W-:Y:S01]  /*2b80*/  STL [R1+0x2c], R3 ;  /* 0x00002c0301007387 */ /* 0x0007e20000100800 */
[----:B0-----:R-:W-:-:S03]  /*2b90*/  ISETP.GE.U32.AND P0, PT, R3, UR8, PT ;  /* 0x0000000803007c0c */ /* 0x001fc6000bf06070 */
[----:B------:R3:W-:Y:S01]  /*2ba0*/  STL [R1+0x30], R2 ;  /* 0x0000300201007387 */ /* 0x0007e20000100800 */
[----:B------:R-:W-:-:S13]  /*2bb0*/  ISETP.GE.AND.EX P0, PT, R2, UR9, PT, P0 ;  /* 0x0000000902007c0c */ /* 0x000fda000bf06300 */
[----:B---3--:R-:W-:Y:S05]  /*2bc0*/  @!P0 BRA `(.L_x_502) ;  /* 0xffffffd400788947 */ /* 0x008fea000383ffff */
[----:B------:R-:W-:Y:S05]  /*2bd0*/  EXIT ;  /* 0x000000000000794d */ /* 0x000fea0003800000 */
        .weak           $__internal_10_$__cuda_sm20_div_s64
        .type           $__internal_10_$__cuda_sm20_div_s64,@function
        .size           $__internal_10_$__cuda_sm20_div_s64,(.L_x_714 - $__internal_10_$__cuda_sm20_div_s64)
$__internal_10_$__cuda_sm20_div_s64:
        /* <DEDUP_REMOVED lines=23> */
[----:B------:R-:W-:Y:S01]  /*2d50*/  IMAD.HI.U32 R14, P1, R13, R17, R14 ;  /* 0x000000110d0e7227 */ /* 0x000fe2000782000e */
[----:B------:R-:W-:-:S04]  /*2d60*/  IADD3.X R10, PT, PT, R19, R13, RZ, P0, !PT ;  /* 0x0000000d130a7210 */ /* 0x000fc800007fe4ff */
        /* <DEDUP_REMOVED lines=27> */
[----:B------:R-:W-:-:S03]  /*2f20*/  IMAD.WIDE.U32 R12, R15, R6, RZ ;  /* 0x000000060f0c7225 */ /* 0x000fc600078e00ff */
[----:B------:R-:W-:Y:S01]  /*2f30*/  IADD3.X R17, PT, PT, RZ, R10, RZ, P1, !PT ;  /* 0x0000000aff117210 */ /* 0x000fe20000ffe4ff */
[----:B------:R-:W-:Y:S01]  /*2f40*/  IMAD R10, R15, R7, R13 ;  /* 0x000000070f0a7224 */ /* 0x000fe200078e020d */
[----:B------:R-:W-:-:S03]  /*2f50*/  IADD3 R21, P1, PT, -R12, R21, RZ ;  /* 0x000000150c157210 */ /* 0x000fc60007f3e1ff */
[-C--:B------:R-:W-:Y:S01]  /*2f60*/  IMAD R10, R17, R6.reuse, R10 ;  /* 0x00000006110a7224 */ /* 0x080fe200078e020a */
[----:B------:R-:W-:-:S03]  /*2f70*/  ISETP.GE.U32.AND P0, PT, R21, R6, PT ;  /* 0x000000061500720c */ /* 0x000fc60003f06070 */
        /* <DEDUP_REMOVED lines=24> */
[----:B------:R-:W-:Y:S02]  /*3100*/  SEL R23, R6, R23, !P1 ;  /* 0x0000001706177207 */ /* 0x000fe40004800000 */
[----:B------:R-:W-:Y:S02]  /*3110*/  MOV R6, R2 ;  /* 0x0000000200067202 */ /* 0x000fe40000000f00 */
[----:B------:R-:W-:Y:S02]  /*3120*/  SEL R22, R22, 0xffffffff, P0 ;  /* 0xffffffff16167807 */ /* 0x000fe40000000000 */
[----:B------:R-:W-:Y:S01]  /*3130*/  SEL R23, R23, 0xffffffff, P0 ;  /* 0xffffffff17177807 */ /* 0x000fe20000000000 */
[----:B------:R-:W-:Y:S06]  /*3140*/  RET.REL.NODEC R6 `(_ZN2at6native13im2col_kernelIfEEvlPKT_llllllllllllPS2_) ;  /* 0xffffffcc06ac7950 */ /* 0x000fec0003c3ffff */
.L_x_503:
        /* <DEDUP_REMOVED lines=11> */
.L_x_714:


//--------------------- .text._ZN2at6native14vol2col_kernelIfEEvlPKT_iiiiiiiiiiiiiiiiiiPS2_ --------------------------
	.section	.text._ZN2at6native14vol2col_kernelIfEEvlPKT_iiiiiiiiiiiiiiiiiiPS2_,"ax",@progbits
	.align	128
        .global         _ZN2at6native14vol2col_kernelIfEEvlPKT_iiiiiiiiiiiiiiiiiiPS2_
        .type           _ZN2at6native14vol2col_kernelIfEEvlPKT_iiiiiiiiiiiiiiiiiiPS2_,@function
        .size           _ZN2at6native14vol2col_kernelIfEEvlPKT_iiiiiiiiiiiiiiiiiiPS2_,(.L_x_715 - _ZN2at6native14vol2col_kernelIfEEvlPKT_iiiiiiiiiiiiiiiiiiPS2_)
        .other          _ZN2at6native14vol2col_kernelIfEEvlPKT_iiiiiiiiiiiiiiiiiiPS2_,@"STO_CUDA_ENTRY STV_DEFAULT"
_ZN2at6native14vol2col_kernelIfEEvlPKT_iiiiiiiiiiiiiiiiiiPS2_:
.text._ZN2at6native14vol2col_kernelIfEEvlPKT_iiiiiiiiiiiiiiiiiiPS2_:
        /* <DEDUP_REMOVED lines=24> */
[----:B--2---:R-:W-:Y:S01]  /*0180*/  MOV R36, UR6 ;  /* 0x0000000600247c02 */ /* 0x004fe20008000f00 */
[----:B0-----:R-:W-:Y:S01]  /*0190*/  IMAD R4, R4, UR13, RZ ;  /* 0x0000000d04047c24 */ /* 0x001fe2000f8e02ff */
[----:B------:R-:W-:Y:S01]  /*01a0*/  UIMAD UR28, UR12, 0x3, URZ ;  /* 0x000000030c1c78a4 */ /* 0x000fe2000f8e02ff */
[----:B------:R-:W-:Y:S01]  /*01b0*/  IMAD.U32 R37, RZ, RZ, UR7 ;  /* 0x00000007ff257e24 */ /* 0x000fe2000f8e00ff */
[----:B------:R-:W-:Y:S01]  /*01c0*/  USHF.L.U32 UR29, UR12, 0x2, URZ ;  /* 0x000000020c1d7899 */ /* 0x000fe200080006ff */
[----:B------:R-:W-:Y:S01]  /*01d0*/  IMAD R2, R4, R5, RZ ;  /* 0x0000000504027224 */ /* 0x000fe200078e02ff */
[C---:B------:R-:W-:Y:S01]  /*01e0*/  LOP3.LUT R4, R7.reuse, 0x7ffffff8, RZ, 0xc0, !PT ;  /* 0x7ffffff807047812 */ /* 0x040fe200078ec0ff */
[----:B---3--:R-:W-:Y:S01]  /*01f0*/  IMAD.U32 R22, RZ, RZ, UR8 ;  /* 0x00000008ff167e24 */ /* 0x008fe2000f8e00ff */
[----:B------:R-:W-:Y:S01]  /*0200*/  LOP3.LUT R5, R7, 0x7, RZ, 0xc0, !PT ;  /* 0x0000000707057812 */ /* 0x000fe200078ec0ff */
[----:B------:R-:W-:Y:S01]  /*0210*/  IMAD.U32 R23, RZ, RZ, UR9 ;  /* 0x00000009ff177e24 */ /* 0x000fe2000f8e00ff */
[----:B------:R-:W-:Y:S01]  /*0220*/  UIMAD UR30, UR12, 0x5, URZ ;  /* 0x000000050c1e78a4 */ /* 0x000fe2000f8e02ff */
[----:B------:R-:W-:Y:S01]  /*0230*/  IMAD.MOV R7, RZ, RZ, -R4 ;  /* 0x000000ffff077224 */ /* 0x000fe200078e0a04 */
[----:B------:R-:W-:-:S02]  /*0240*/  UIMAD UR31, UR12, 0x6, URZ ;  /* 0x000000060c1f78a4 */ /* 0x000fc4000f8e02ff */
[----:B------:R-:W-:Y:S01]  /*0250*/  UIMAD UR12, UR12, 0x7, URZ ;  /* 0x000000070c0c78a4 */ /* 0x000fe2000f8e02ff */
[----:B------:R-:W0:Y:S01]  /*0260*/  LDCU.64 UR22, c[0x0][0x358] ;  /* 0x00006b00ff1677ac */ /* 0x000e220008000a00 */
[----:B----4-:R-:W-:Y:S02]  /*0270*/  USHF.R.S32.HI UR13, URZ, 0x1f, UR4 ;  /* 0x0000001fff0d7899 */ /* 0x010fe40008011404 */
[----:B------:R-:W-:Y:S02]  /*0280*/  USHF.R.S32.HI UR14, URZ, 0x1f, UR5 ;  /* 0x0000001fff0e7899 */ /* 0x000fe40008011405 */
[----:B-----5:R-:W-:-:S12]  /*0290*/  USHF.R.S32.HI UR15, URZ, 0x1f, UR15 ;  /* 0x0000001fff0f7899 */ /* 0x020fd8000801140f */
.L_x_526:
        /* <DEDUP_REMOVED lines=22> */
[----:B------:R-:W-:Y:S01]  /*0400*/  ISETP.GE.U32.AND P1, PT, R9, R14, PT ;  /* 0x0000000e0900720c */ /* 0x000fe20003f26070 */
[----:B------:R-:W-:-:S12]  /*0410*/  HFMA2 R9, -RZ, RZ, 0, 0 ;  /* 0x00000000ff097431 */ /* 0x000fd800000001ff */
[----:B------:R-:W-:Y:S01]  /*0420*/  @P1 VIADD R12, R12, 0x1 ;  /* 0x000000010c0c1836 */ /* 0x000fe20000000000 */
[----:B------:R-:W-:-:S05]  /*0430*/  @!P2 LOP3.LUT R12, RZ, R14, RZ, 0x33, !PT ;  /* 0x0000000eff0ca212 */ /* 0x000fca00078e33ff */
[----:B------:R-:W-:-:S04]  /*0440*/  IMAD.MOV R11, RZ, RZ, -R12 ;  /* 0x000000ffff0b7224 */ /* 0x000fc800078e0a0c */
[----:B------:R-:W-:Y:S01]  /*0450*/  IMAD R8, R14, R11, R0 ;  /* 0x0000000b0e087224 */ /* 0x000fe200078e0200 */
[----:B------:R-:W-:Y:S06]  /*0460*/  BRA `(.L_x_506) ;  /* 0x0000000000447947 */ /* 0x000fec0003800000 */
.L_x_505:
[----:B------:R-:W1:Y:S01]  /*0470*/  LDCU UR4, c[0x0][0x3d4] ;  /* 0x00007a80ff0477ac */ /* 0x000e620008000800 */
[----:B------:R-:W-:Y:S01]  /*0480*/  IMAD.MOV.U32 R26, RZ, RZ, R0 ;  /* 0x000000ffff1a7224 */ /* 0x000fe200078e0000 */
[----:B------:R-:W-:Y:S01]  /*0490*/  MOV R20, 0x4d0 ;  /* 0x000004d000147802 */ /* 0x000fe20000000f00 */
[----:B------:R-:W-:Y:S01]  /*04a0*/  IMAD.MOV.U32 R25, RZ, RZ, R3 ;  /* 0x000000ffff197224 */ /* 0x000fe200078e0003 */
[----:B-1----:R-:W-:-:S07]  /*04b0*/  MOV R24, UR4 ;  /* 0x0000000400187c02 */ /* 0x002fce0008000f00 */
[----:B0-----:R-:W-:Y:S05]  /*04c0*/  CALL.REL.NOINC `($__internal_11_$__cuda_sm20_div_s64) ;  /* 0x0000001c00e07944 */ /* 0x001fea0003c00000 */
[----:B------:R-:W0:Y:S01]  /*04d0*/  LDCU UR4, c[0x0][0x3d4] ;  /* 0x00007a80ff0477ac */ /* 0x000e220008000800 */
[----:B------:R-:W-:Y:S01]  /*04e0*/  IADD3 R11, P0, PT, RZ, -R16, RZ ;  /* 0x80000010ff0b7210 */ /* 0x000fe20007f1e0ff */
[----:B------:R-:W-:Y:S02]  /*04f0*/  IMAD.MOV.U32 R8, RZ, RZ, R0 ;  /* 0x000000ffff087224 */ /* 0x000fe400078e0000 */
[----:B------:R-:W-:Y:S02]  /*0500*/  IMAD.MOV.U32 R9, RZ, RZ, R3 ;  /* 0x000000ffff097224 */ /* 0x000fe400078e0003 */
[--C-:B------:R-:W-:Y:S02]  /*0510*/  IMAD.X R10, RZ, RZ, ~R17.reuse, P0 ;  /* 0x000000ffff0a7224 */ /* 0x100fe400000e0e11 */
[----:B------:R-:W-:Y:S02]  /*0520*/  IMAD.MOV.U32 R12, RZ, RZ, R16 ;  /* 0x000000ffff0c7224 */ /* 0x000fe400078e0010 */
[----:B------:R-:W-:-:S02]  /*0530*/  IMAD.MOV.U32 R13, RZ, RZ, R17 ;  /* 0x000000ffff0d7224 */ /* 0x000fc400078e0011 */
[----:B0-----:R-:W-:Y:S02]  /*0540*/  IMAD R10, R10, UR4, RZ ;  /* 0x000000040a0a7c24 */ /* 0x001fe4000f8e02ff */
[----:B------:R-:W-:-:S04]  /*0550*/  IMAD.WIDE.U32 R8, R11, UR4, R8 ;  /* 0x000000040b087c25 */ /* 0x000fc8000f8e0008 */
[----:B------:R-:W-:-:S05]  /*0560*/  IMAD R21, R21, R11, R10 ;  /* 0x0000000b15157224 */ /* 0x000fca00078e020a */
[----:B------:R-:W-:-:S07]  /*0570*/  IADD3 R9, PT, PT, R9, R21, RZ ;  /* 0x0000001509097210 */ /* 0x000fce0007ffe0ff */
.L_x_506:
[----:B0-----:R-:W-:Y:S05]  /*0580*/  BSYNC.RECONVERGENT B0 ;  /* 0x0000000000007941 */ /* 0x001fea0003800200 */
.L_x_504:
        /* <DEDUP_REMOVED lines=12> */
[----:B0-----:R-:W-:Y:S01]  /*0650*/  IMAD.MOV.U32 R10, RZ, RZ, RZ ;  /* 0x000000ffff0a7224 */ /* 0x001fe200078e00ff */
[----:B-1----:R-:W-:-:S05]  /*0660*/  IADD3 R15, PT, PT, RZ, -R11, RZ ;  /* 0x8000000bff0f7210 */ /* 0x002fca0007ffe0ff */
[----:B------:R-:W-:-:S04]  /*0670*/  IMAD R15, R15, R16, RZ ;  /* 0x000000100f0f7224 */ /* 0x000fc800078e02ff */
[----:B------:R-:W-:-:S04]  /*0680*/  IMAD.HI.U32 R11, R11, R15, R10 ;  /* 0x0000000f0b0b7227 */ /* 0x000fc800078e000a */
[----:B------:R-:W-:Y:S02]  /*0690*/  HFMA2 R15, -RZ, RZ, 0, 0 ;  /* 0x00000000ff0f7431 */ /* 0x000fe400000001ff */
[----:B------:R-:W-:-:S04]  /*06a0*/  IMAD.HI.U32 R14, R11, R12, RZ ;  /* 0x0000000c0b0e7227 */ /* 0x000fc800078e00ff */
[----:B------:R-:W-:-:S04]  /*06b0*/  IMAD.MOV R11, RZ, RZ, -R14 ;  /* 0x000000ffff0b7224 */ /* 0x000fc800078e0a0e */
[----:B------:R-:W-:-:S05]  /*06c0*/  IMAD R11, R16, R11, R12 ;  /* 0x0000000b100b7224 */ /* 0x000fca00078e020c */
[----:B------:R-:W-:-:S13]  /*06d0*/  ISETP.GE.U32.AND P0, PT, R11, R16, PT ;  /* 0x000000100b00720c */ /* 0x000fda0003f06070 */
[----:B------:R-:W-:Y:S01]  /*06e0*/  @P0 IMAD.IADD R11, R11, 0x1, -R16 ;  /* 0x000000010b0b0824 */ /* 0x000fe200078e0a10 */
[----:B------:R-:W-:-:S04]  /*06f0*/  @P0 IADD3 R14, PT, PT, R14, 0x1, RZ ;  /* 0x000000010e0e0810 */ /* 0x000fc80007ffe0ff */
[----:B------:R-:W-:-:S13]  /*0700*/  ISETP.GE.U32.AND P1, PT, R11, R16, PT ;  /* 0x000000100b00720c */ /* 0x000fda0003f26070 */
[----:B------:R-:W-:Y:S01]  /*0710*/  @P1 VIADD R14, R14, 0x1 ;  /* 0x000000010e0e1836 */ /* 0x000fe20000000000 */
[----:B------:R-:W-:-:S05]  /*0720*/  @!P2 LOP3.LUT R14, RZ, R16, RZ, 0x33, !PT ;  /* 0x00000010ff0ea212 */ /* 0x000fca00078e33ff */
[----:B------:R-:W-:-:S04]  /*0730*/  IMAD.MOV R11, RZ, RZ, -R14 ;  /* 0x000000ffff0b7224 */ /* 0x000fc800078e0a0e */
[----:B------:R-:W-:Y:S01]  /*0740*/  IMAD R12, R16, R11, R12 ;  /* 0x0000000b100c7224 */ /* 0x000fe200078e020c */
[----:B------:R-:W-:Y:S06]  /*0750*/  BRA `(.L_x_509) ;  /* 0x0000000000407947 */ /* 0x000fec0003800000 */
.L_x_508:
[----:B------:R-:W0:Y:S01]  /*0760*/  LDCU UR4, c[0x0][0x3d0] ;  /* 0x00007a00ff0477ac */ /* 0x000e220008000800 */
[----:B------:R-:W-:Y:S01]  /*0770*/  IMAD.MOV.U32 R26, RZ, RZ, R12 ;  /* 0x000000ffff1a7224 */ /* 0x000fe200078e000c */
[----:B------:R-:W-:Y:S01]  /*0780*/  MOV R20, 0x7d0 ;  /* 0x000007d000147802 */ /* 0x000fe20000000f00 */
[----:B------:R-:W-:Y:S02]  /*0790*/  IMAD.MOV.U32 R25, RZ, RZ, R13 ;  /* 0x000000ffff197224 */ /* 0x000fe400078e000d */
[----:B------:R-:W-:Y:S01]  /*07a0*/  IMAD.MOV.U32 R21, RZ, RZ, R15 ;  /* 0x000000ffff157224 */ /* 0x000fe200078e000f */
[----:B0-----:R-:W-:-:S07]  /*07b0*/  MOV R24, UR4 ;  /* 0x0000000400187c02 */ /* 0x001fce0008000f00 */
[----:B------:R-:W-:Y:S05]  /*07c0*/  CALL.REL.NOINC `($__internal_11_$__cuda_sm20_div_s64) ;  /* 0x0000001c00207944 */ /* 0x000fea0003c00000 */
[----:B------:R-:W0:Y:S01]  /*07d0*/  LDCU UR4, c[0x0][0x3d0] ;  /* 0x00007a00ff0477ac */ /* 0x000e220008000800 */
[----:B------:R-:W-:Y:S01]  /*07e0*/  IADD3 R11, P0, PT, RZ, -R16, RZ ;  /* 0x80000010ff0b7210 */ /* 0x000fe20007f1e0ff */
[----:B------:R-:W-:-:S04]  /*07f0*/  IMAD.MOV.U32 R14, RZ, RZ, R16 ;  /* 0x000000ffff0e7224 */ /* 0x000fc800078e0010 */
[----:B------:R-:W-:-:S04]  /*0800*/  IMAD.X R10, RZ, RZ, ~R17, P0 ;  /* 0x000000ffff0a7224 */ /* 0x000fc800000e0e11 */
[----:B0-----:R-:W-:Y:S02]  /*0810*/  IMAD R10, R10, UR4, RZ ;  /* 0x000000040a0a7c24 */ /* 0x001fe4000f8e02ff */
[----:B------:R-:W-:-:S04]  /*0820*/  IMAD.WIDE.U32 R12, R11, UR4, R12 ;  /* 0x000000040b0c7c25 */ /* 0x000fc8000f8e000c */
[----:B------:R-:W-:-:S04]  /*0830*/  IMAD R15, R15, R11, R10 ;  /* 0x0000000b0f0f7224 */ /* 0x000fc800078e020a */
[----:B------:R-:W-:Y:S01]  /*0840*/  IMAD.IADD R13, R13, 0x1, R15 ;  /* 0x000000010d0d7824 */ /* 0x000fe200078e020f */
[----:B------:R-:W-:-:S07]  /*0850*/  MOV R15, R17 ;  /* 0x00000011000f7202 */ /* 0x000fce0000000f00 */
.L_x_509:
[----:B------:R-:W-:Y:S05]  /*0860*/  BSYNC.RECONVERGENT B0 ;  /* 0x0000000000007941 */ /* 0x000fea0003800200 */
.L_x_507:
        /* <DEDUP_REMOVED lines=13> */
[----:B0-----:R-:W-:Y:S02]  /*0940*/  HFMA2 R10, -RZ, RZ, 0, 0 ;  /* 0x00000000ff0a7431 */ /* 0x001fe400000001ff */
[----:B-1----:R-:W-:-:S04]  /*0950*/  IMAD.MOV R16, RZ, RZ, -R11 ;  /* 0x000000ffff107224 */ /* 0x002fc800078e0a0b */
        /* <DEDUP_REMOVED lines=8> */
[----:B------:R-:W-:-:S13]  /*09e0*/  ISETP.GE.U32.AND P1, PT, R16, R29, PT ;  /* 0x0000001d1000720c */ /* 0x000fda0003f26070 */
[----:B------:R-:W-:Y:S02]  /*09f0*/  @P1 IADD3 R11, PT, PT, R11, 0x1, RZ ;  /* 0x000000010b0b1810 */ /* 0x000fe40007ffe0ff */
[----:B------:R-:W-:-:S05]  /*0a00*/  @!P2 LOP3.LUT R11, RZ, R29, RZ, 0x33, !PT ;  /* 0x0000001dff0ba212 */ /* 0x000fca00078e33ff */
[----:B------:R-:W-:-:S04]  /*0a10*/  IMAD.MOV R15, RZ, RZ, -R11 ;  /* 0x000000ffff0f7224 */ /* 0x000fc800078e0a0b */
[----:B------:R-:W-:Y:S01]  /*0a20*/  IMAD R10, R29, R15, R14 ;  /* 0x0000000f1d0a7224 */ /* 0x000fe200078e020e */
[----:B------:R-:W-:Y:S01]  /*0a30*/  MOV R15, RZ ;  /* 0x000000ff000f7202 */ /* 0x000fe20000000f00 */
[----:B------:R-:W-:Y:S01]  /*0a40*/  IMAD.MOV.U32 R14, RZ, RZ, R11 ;  /* 0x000000ffff0e7224 */ /* 0x000fe200078e000b */
[----:B------:R-:W-:Y:S06]  /*0a50*/  BRA `(.L_x_512) ;  /* 0x0000000000487947 */ /* 0x000fec0003800000 */
.L_x_511:
[----:B------:R-:W0:Y:S01]  /*0a60*/  LDCU UR4, c[0x0][0x3cc] ;  /* 0x00007980ff0477ac */ /* 0x000e220008000800 */
[----:B------:R-:W-:Y:S01]  /*0a70*/  IMAD.MOV.U32 R26, RZ, RZ, R14 ;  /* 0x000000ffff1a7224 */ /* 0x000fe200078e000e */
[----:B------:R-:W-:Y:S01]  /*0a80*/  MOV R20, 0xac0 ;  /* 0x00000ac000147802 */ /* 0x000fe20000000f00 */
[----:B------:R-:W-:Y:S02]  /*0a90*/  IMAD.MOV.U32 R25, RZ, RZ, R15 ;  /* 0x000000ffff197224 */ /* 0x000fe400078e000f */
[----:B0-----:R-:W-:-:S07]  /*0aa0*/  IMAD.U32 R24, RZ, RZ, UR4 ;  /* 0x00000004ff187e24 */ /* 0x001fce000f8e00ff */
[----:B------:R-:W-:Y:S05]  /*0ab0*/  CALL.REL.NOINC `($__internal_11_$__cuda_sm20_div_s64) ;  /* 0x0000001800647944 */ /* 0x000fea0003c00000 */
[----:B------:R-:W0:Y:S01]  /*0ac0*/  LDCU UR4, c[0x0][0x3cc] ;  /* 0x00007980ff0477ac */ /* 0x000e220008000800 */
[----:B------:R-:W-:Y:S01]  /*0ad0*/  IADD3 R19, P0, PT, RZ, -R16, RZ ;  /* 0x80000010ff137210 */ /* 0x000fe20007f1e0ff */
[----:B------:R-:W-:Y:S02]  /*0ae0*/  IMAD.MOV.U32 R10, RZ, RZ, R14 ;  /* 0x000000ffff0a7224 */ /* 0x000fe400078e000e */
[----:B------:R-:W-:Y:S02]  /*0af0*/  IMAD.MOV.U32 R11, RZ, RZ, R15 ;  /* 0x000000ffff0b7224 */ /* 0x000fe400078e000f */
[--C-:B------:R-:W-:Y:S02]  /*0b00*/  IMAD.X R18, RZ, RZ, ~R17.reuse, P0 ;  /* 0x000000ffff127224 */ /* 0x100fe400000e0e11 */
[----:B------:R-:W-:Y:S02]  /*0b10*/  IMAD.MOV.U32 R14, RZ, RZ, R16 ;  /* 0x000000ffff0e7224 */ /* 0x000fe400078e0010 */
[----:B------:R-:W-:Y:S01]  /*0b20*/  IMAD.MOV.U32 R15, RZ, RZ, R17 ;  /* 0x000000ffff0f7224 */ /* 0x000fe200078e0011 */
[----:B0-----:R-:W-:-:S05]  /*0b30*/  MOV R29, UR4 ;  /* 0x00000004001d7c02 */ /* 0x001fca0008000f00 */
[-C--:B------:R-:W-:Y:S02]  /*0b40*/  IMAD R18, R18, R29.reuse, RZ ;  /* 0x0000001d12127224 */ /* 0x080fe400078e02ff */
[----:B------:R-:W-:-:S04]  /*0b50*/  IMAD.WIDE.U32 R10, R19, R29, R10 ;  /* 0x0000001d130a7225 */ /* 0x000fc800078e000a */
[----:B------:R-:W-:-:S05]  /*0b60*/  IMAD R19, R21, R19, R18 ;  /* 0x0000001315137224 */ /* 0x000fca00078e0212 */
[----:B------:R-:W-:-:S07]  /*0b70*/  IADD3 R19, PT, PT, R11, R19, RZ ;  /* 0x000000130b137210 */ /* 0x000fce0007ffe0ff */
.L_x_512:
[----:B------:R-:W-:Y:S05]  /*0b80*/  BSYNC.RECONVERGENT B0 ;  /* 0x0000000000007941 */ /* 0x000fea0003800200 */
.L_x_510:
        /* <DEDUP_REMOVED lines=15> */
[----:B------:R-:W-:Y:S02]  /*0c80*/  USHF.R.S32.HI UR16, URZ, 0x1f, UR5 ;  /* 0x0000001fff107899 */ /* 0x000fe40008011405 */
[----:B------:R-:W-:Y:S02]  /*0c90*/  UIADD3 UR9, UPT, UPT, UR9, UR17, URZ ;  /* 0x0000001109097290 */ /* 0x000fe4000fffe0ff */
[----:B------:R-:W-:-:S02]  /*0ca0*/  UIADD3.X UR18, UPT, UPT, URZ, ~UR18, URZ, UP1, !UPT ;  /* 0x80000012ff127290 */ /* 0x000fc40008ffe4ff */
[----:B------:R-:W-:Y:S01]  /*0cb0*/  IMAD R27, R10, UR16, R11 ;  /* 0x000000100a1b7c24 */ /* 0x000fe2000f8e020b */
[----:B------:R-:W-:Y:S01]  /*0cc0*/  USHF.R.S32.HI UR10, URZ, 0x1f, UR11 ;  /* 0x0000001fff0a7899 */ /* 0x000fe2000801140b */
[----:B------:R-:W-:Y:S01]  /*0cd0*/  IMAD R16, R29, UR9, RZ ;  /* 0x000000091d107c24 */ /* 0x000fe2000f8e02ff */
[----:B------:R-:W-:Y:S01]  /*0ce0*/  UIADD3 UR11, UP0, UPT, URZ, -UR11, URZ ;  /* 0x8000000bff0b7290 */ /* 0x000fe2000ff1e0ff */
[----:B------:R-:W-:Y:S01]  /*0cf0*/  MOV R25, UR18 ;  /* 0x0000001200197c02 */ /* 0x000fe20008000f00 */
[----:B------:R-:W-:Y:S01]  /*0d00*/  IMAD.MOV.U32 R11, RZ, RZ, R19 ;  /* 0x000000ffff0b7224 */ /* 0x000fe200078e0013 */
[----:B------:R-:W-:Y:S01]  /*0d10*/  USHF.R.S32.HI UR9, URZ, 0x1f, UR4 ;  /* 0x0000001fff097899 */ /* 0x000fe20008011404 */
[----:B------:R-:W-:Y:S01]  /*0d20*/  IMAD R17, R17, UR8, R16 ;  /* 0x0000000811117c24 */ /* 0x000fe2000f8e0210 */
[----:B------:R-:W-:Y:S01]  /*0d30*/  UIADD3.X UR10, UPT, UPT, URZ, ~UR10, URZ, UP0, !UPT ;  /* 0x8000000aff0a7290 */ /* 0x000fe200087fe4ff */
[----:B------:R-:W-:Y:S01]  /*0d40*/  IMAD.WIDE.U32 R18, R29, UR8, RZ ;  /* 0x000000081d127c25 */ /* 0x000fe2000f8e00ff */
[----:B------:R-:W-:Y:S01]  /*0d50*/  MOV R28, UR11 ;  /* 0x0000000b001c7c02 */ /* 0x000fe20008000f00 */
[----:B------:R-:W-:-:S02]  /*0d60*/  UIADD3 UR4, UP1, UPT, URZ, -UR4, URZ ;  /* 0x80000004ff047290 */ /* 0x000fc4000ff3e0ff */
[----:B------:R-:W-:Y:S01]  /*0d70*/  IMAD.WIDE.U32 R24, R10, UR5, R24 ;  /* 0x000000050a187c25 */ /* 0x000fe2000f8e0018 */
[----:B------:R-:W-:Y:S02]  /*0d80*/  USHF.R.S32.HI UR5, URZ, 0x1f, UR6 ;  /* 0x0000001fff057899 */ /* 0x000fe40008011406 */
[----:B------:R-:W-:Y:S01]  /*0d90*/  UIADD3.X UR9, UPT, UPT, URZ, ~UR9, URZ, UP1, !UPT ;  /* 0x80000009ff097290 */ /* 0x000fe20008ffe4ff */
[----:B------:R-:W-:Y:S02]  /*0da0*/  IMAD.IADD R17, R19, 0x1, R17 ;  /* 0x0000000113117824 */ /* 0x000fe400078e0211 */
[----:B------:R-:W-:Y:S02]  /*0db0*/  IMAD R29, R15, UR24, RZ ;  /* 0x000000180f1d7c24 */ /* 0x000fe4000f8e02ff */
[----:B------:R-:W-:Y:S01]  /*0dc0*/  IMAD.IADD R27, R25, 0x1, R27 ;  /* 0x00000001191b7824 */ /* 0x000fe200078e021b */
[----:B------:R-:W-:Y:S01]  /*0dd0*/  MOV R33, UR9 ;  /* 0x0000000900217c02 */ /* 0x000fe20008000f00 */
[----:B------:R-:W-:-:S02]  /*0de0*/  IMAD R19, R17, R14, RZ ;  /* 0x0000000e11137224 */ /* 0x000fc400078e02ff */
[----:B------:R-:W-:Y:S02]  /*0df0*/  IMAD.MOV.U32 R26, RZ, RZ, R24 ;  /* 0x000000ffff1a7224 */ /* 0x000fe400078e0018 */
[C---:B------:R-:W-:Y:S02]  /*0e00*/  IMAD R31, R14.reuse, UR13, R29 ;  /* 0x0000000d0e1f7c24 */ /* 0x040fe4000f8e021d */
[----:B------:R-:W-:Y:S02]  /*0e10*/  IMAD.U32 R29, RZ, RZ, UR10 ;  /* 0x0000000aff1d7e24 */ /* 0x000fe4000f8e00ff */
[----:B------:R-:W-:-:S04]  /*0e20*/  IMAD.WIDE.U32 R10, R14, R18, R10 ;  /* 0x000000120e0a7225 */ /* 0x000fc800078e000a */
[----:B------:R-:W-:-:S04]  /*0e30*/  IMAD.WIDE.U32 R16, R14, UR24, R26 ;  /* 0x000000180e107c25 */ /* 0x000fc8000f8e001a */
[----:B------:R-:W-:Y:S02]  /*0e40*/  IMAD R15, R15, R18, R19 ;  /* 0x000000120f0f7224 */ /* 0x000fe400078e0213 */
[----:B------:R-:W-:-:S04]  /*0e50*/  IMAD.WIDE.U32 R28, R12, UR6, R28 ;  /* 0x000000060c1c7c25 */ /* 0x000fc8000f8e001c */
[----:B------:R-:W-:Y:S01]  /*0e60*/  IMAD R21, R12, UR5, R21 ;  /* 0x000000050c157c24 */ /* 0x000fe2000f8e0215 */
[----:B---3--:R-:W-:Y:S01]  /*0e70*/  USHF.R.S32.HI UR5, URZ, 0x1f, UR32 ;  /* 0x0000001fff057899 */ /* 0x008fe20008011420 */
[----:B------:R-:W-:Y:S01]  /*0e80*/  IMAD.IADD R14, R17, 0x1, R31 ;  /* 0x00000001110e7824 */ /* 0x000fe200078e021f */
[----:B------:R-:W-:Y:S01]  /*0e90*/  MOV R30, R28 ;  /* 0x0000001c001e7202 */ /* 0x000fe20000000f00 */
[----:B------:R-:W-:Y:S02]  /*0ea0*/  IMAD.IADD R11, R11, 0x1, R15 ;  /* 0x000000010b0b7824 */ /* 0x000fe400078e020f */
[----:B------:R-:W-:Y:S02]  /*0eb0*/  IMAD.IADD R31, R29, 0x1, R21 ;  /* 0x000000011d1f7824 */ /* 0x000fe400078e0215 */
[----:B------:R-:W-:Y:S02]  /*0ec0*/  IMAD R17, R14, UR25, RZ ;  /* 0x000000190e117c24 */ /* 0x000fe4000f8e02ff */
[----:B------:R-:W-:-:S02]  /*0ed0*/  IMAD R11, R11, UR32, RZ ;  /* 0x000000200b0b7c24 */ /* 0x000fc4000f8e02ff */
[----:B------:R-:W-:Y:S01]  /*0ee0*/  IMAD.U32 R32, RZ, RZ, UR4 ;  /* 0x00000004ff207e24 */ /* 0x000fe2000f8e00ff */
[----:B------:R-:W-:Y:S02]  /*0ef0*/  USHF.R.S32.HI UR4, URZ, 0x1f, UR7 ;  /* 0x0000001fff047899 */ /* 0x000fe40008011407 */
        /* <DEDUP_REMOVED lines=8> */
[----:B------:R-:W-:Y:S01]  /*0f80*/  IMAD.IADD R10, R15, 0x1, R17 ;  /* 0x000000010f0a7824 */ /* 0x000fe200078e0211 */
[----:B------:R-:W-:Y:S01]  /*0f90*/  MOV R34, R32 ;  /* 0x0000002000227202 */ /* 0x000fe20000000f00 */
[----:B------:R-:W-:Y:S02]  /*0fa0*/  IMAD.IADD R11, R13, 0x1, R11 ;  /* 0x000000010d0b7824 */ /* 0x000fe400078e020b */
[----:B------:R-:W-:Y:S02]  /*0fb0*/  IMAD.IADD R35, R33, 0x1, R19 ;  /* 0x0000000121237824 */ /* 0x000fe400078e0213 */
[----:B------:R-:W-:Y:S02]  /*0fc0*/  IMAD R15, R10, UR26, RZ ;  /* 0x0000001a0a0f7c24 */ /* 0x000fe4000f8e02ff */
[----:B------:R-:W-:-:S02]  /*0fd0*/  IMAD R13, R11, UR33, RZ ;  /* 0x000000210b0d7c24 */ /* 0x000fc4000f8e02ff */
[----:B------:R-:W-:-:S04]  /*0fe0*/  IMAD.WIDE.U32 R8, R12, UR33, R8 ;  /* 0x000000210c087c25 */ /* 0x000fc8000f8e0008 */
[----:B------:R-:W-:Y:S01]  /*0ff0*/  IMAD.WIDE.U32 R10, R14, UR26, R34 ;  /* 0x0000001a0e0a7c25 */ /* 0x000fe2000f8e0022 */
[----:B------:R-:W-:-:S03]  /*1000*/  LEA R36, P0, R8, R36, 0x2 ;  /* 0x0000002408247211 */ /* 0x000fc600078010ff */
[----:B------:R-:W-:Y:S01]  /*1010*/  IMAD R15, R14, UR15, R15 ;  /* 0x0000000f0e0f7c24 */ /* 0x000fe2000f8e020f */
[----:B------:R-:W-:Y:S01]  /*1020*/  LEA R22, P1, R10, R22, 0x2 ;  /* 0x000000160a167211 */ /* 0x000fe200078210ff */
[----:B------:R-:W-:Y:S02]  /*1030*/  IMAD R13, R12, UR4, R13 ;  /* 0x000000040c0d7c24 */ /* 0x000fe4000f8e020d */
[----:B------:R-:W-:Y:S02]  /*1040*/  IMAD.IADD R11, R11, 0x1, R15 ;  /* 0x000000010b0b7824 */ /* 0x000fe400078e020f */
[----:B------:R-:W-:Y:S02]  /*1050*/  IMAD.IADD R13, R9, 0x1, R13 ;  /* 0x00000001090d7824 */ /* 0x000fe400078e020d */
[----:B------:R-:W-:Y:S01]  /*1060*/  IMAD.MOV.U32 R9, RZ, RZ, RZ ;  /* 0x000000ffff097224 */ /* 0x000fe200078e00ff */
[----:B------:R-:W-:Y:S02]  /*1070*/  LEA.HI.X R23, R10, R23, R11, 0x2, P1 ;  /* 0x000000170a177211 */ /* 0x000fe400008f140b */
[----:B------:R-:W-:-:S07]  /*1080*/  LEA.HI.X R37, R8, R37, R13, 0x2, P0 ;  /* 0x0000002508257211 */ /* 0x000fce00000f140d */
.L_x_525:
[----:B0-----:R-:W0:Y:S01]  /*1090*/  LDCU UR4, c[0x0][0x3c0] ;  /* 0x00007800ff0477ac */ /* 0x001e220008000800 */
[----:B------:R-:W-:Y:S01]  /*10a0*/  IMAD.MOV.U32 R12, RZ, RZ, RZ ;  /* 0x000000ffff0c7224 */ /* 0x000fe200078e00ff */
[----:B-1----:R-:W1:Y:S01]  /*10b0*/  LDCU UR5, c[0x0][0x39c] ;  /* 0x00007380ff0577ac */ /* 0x002e620008000800 */
[C---:B0-----:R-:W-:Y:S01]  /*10c0*/  IMAD R10, R9.reuse, UR4, RZ ;  /* 0x00000004090a7c24 */ /* 0x041fe2000f8e02ff */
[----:B------:R-:W-:-:S04]  /*10d0*/  IADD3 R9, PT, PT, R9, 0x1, RZ ;  /* 0x0000000109097810 */ /* 0x000fc80007ffe0ff */
[C---:B------:R-:W-:Y:S02]  /*10e0*/  IADD3 R11, P0, PT, R10.reuse, R24, RZ ;  /* 0x000000180a0b7210 */ /* 0x040fe40007f1e0ff */
[----:B-1----:R-:W-:Y:S02]  /*10f0*/  ISETP.NE.AND P3, PT, R9, UR5, PT ;  /* 0x0000000509007c0c */ /* 0x002fe4000bf65270 */
[----:B--23--:R-:W-:-:S11]  /*1100*/  LEA.HI.X.SX32 R13, R10, R27, 0x1, P0 ;  /* 0x0000001b0a0d7211 */ /* 0x00cfd600000f0eff */
.L_x_524:
        /* <DEDUP_REMOVED lines=21> */
[----:B------:R-:W-:Y:S02]  /*1260*/  HFMA2 R51, -RZ, RZ, 0, 0 ;  /* 0x00000000ff337431 */ /* 0x000fe400000001ff */
[C---:B------:R-:W-:Y:S01]  /*1270*/  VIADD R44, R18.reuse, UR21 ;  /* 0x00000015122c7c36 */ /* 0x040fe20008000000 */
[C---:B------:R-:W-:Y:S01]  /*1280*/  IADD3 R20, PT, PT, R18.reuse, UR29, RZ ;  /* 0x0000001d12147c10 */ /* 0x040fe2000fffe0ff */
[----:B------:R-:W1:Y:S01]  /*1290*/  LDCU UR4, c[0x0][0x3c8] ;  /* 0x00007900ff0477ac */ /* 0x000e620008000800 */
[C---:B------:R-:W-:Y:S01]  /*12a0*/  VIADD R19, R18.reuse, UR28 ;  /* 0x0000001c12137c36 */ /* 0x040fe20008000000 */
[----:B------:R-:W-:Y:S01]  /*12b0*/  MOV R57, UR30 ;  /* 0x0000001e00397c02 */ /* 0x000fe20008000f00 */
[C---:B------:R-:W-:Y:S01]  /*12c0*/  VIADD R21, R18.reuse, UR30 ;  /* 0x0000001e12157c36 */ /* 0x040fe20008000000 */
[----:B------:R-:W-:Y:S01]  /*12d0*/  MOV R46, R7 ;  /* 0x00000007002e7202 */ /* 0x000fe20000000f00 */
[----:B------:R-:W-:-:S02]  /*12e0*/  VIADD R43, R18, UR31 ;  /* 0x0000001f122b7c36 */ /* 0x000fc40008000000 */
[----:B------:R-:W-:Y:S02]  /*12f0*/  VIADD R45, R18, UR12 ;  /* 0x0000000c122d7c36 */ /* 0x000fe40008000000 */
[----:B------:R-:W-:Y:S02]  /*1300*/  IMAD.MOV.U32 R47, RZ, RZ, R18 ;  /* 0x000000ffff2f7224 */ /* 0x000fe400078e0012 */
[----:B------:R-:W-:Y:S02]  /*1310*/  IMAD.U32 R53, RZ, RZ, UR12 ;  /* 0x0000000cff357e24 */ /* 0x000fe4000f8e00ff */
[----:B------:R-:W-:Y:S02]  /*1320*/  IMAD.U32 R55, RZ, RZ, UR31 ;  /* 0x0000001fff377e24 */ /* 0x000fe4000f8e00ff */
[----:B------:R-:W-:Y:S02]  /*1330*/  IMAD.U32 R59, RZ, RZ, UR29 ;  /* 0x0000001dff3b7e24 */ /* 0x000fe4000f8e00ff */
[----:B------:R-:W-:-:S02]  /*1340*/  IMAD.U32 R61, RZ, RZ, UR28 ;  /* 0x0000001cff3d7e24 */ /* 0x000fc4000f8e00ff */
[----:B------:R-:W-:Y:S02]  /*1350*/  IMAD.U32 R8, RZ, RZ, UR21 ;  /* 0x00000015ff087e24 */ /* 0x000fe4000f8e00ff */
[----:B0-----:R-:W-:Y:S02]  /*1360*/  VIADD R49, R18, UR5 ;  /* 0x0000000512317c36 */ /* 0x001fe40008000000 */
[----:B-1----:R-:W-:-:S07]  /*1370*/  IMAD.U32 R42, RZ, RZ, UR4 ;  /* 0x00000004ff2a7e24 */ /* 0x002fce000f8e00ff */
.L_x_514:
[----:B0-----:R-:W0:Y:S01]  /*1380*/  LDCU.64 UR4, c[0x0][0x390] ;  /* 0x00007200ff0477ac */ /* 0x001e220008000a00 */
[C---:B------:R-:W-:Y:S01]  /*1390*/  IADD3 R38, P1, PT, R51.reuse, R32, RZ ;  /* 0x0000002033267210 */ /* 0x040fe20007f3e0ff */
[----:B------:R-:W-:Y:S01]  /*13a0*/  IMAD.MOV.U32 R48, RZ, RZ, RZ ;  /* 0x000000ffff307224 */ /* 0x000fe200078e00ff */
[----:B------:R-:W1:Y:S02]  /*13b0*/  LDCU UR6, c[0x0][0x398] ;  /* 0x00007300ff0677ac */ /* 0x000e640008000800 */
[----:B------:R-:W-:-:S04]  /*13c0*/  LEA.HI.X.SX32 R39, R51, R35, 0x1, P1 ;  /* 0x0000002333277211 */ /* 0x000fc800008f0eff */
[----:B------:R-:W-:Y:S01]  /*13d0*/  ISETP.LT.OR P5, PT, R39, RZ, !P0 ;  /* 0x000000ff2700720c */ /* 0x000fe200047a1670 */
[----:B0-----:R-:W-:Y:S01]  /*13e0*/  IMAD.U32 R15, RZ, RZ, UR5 ;  /* 0x00000005ff0f7e24 */ /* 0x001fe2000f8e00ff */
[----:B------:R-:W-:Y:S02]  /*13f0*/  ISETP.GE.U32.AND P2, PT, R11, UR4, PT ;  /* 0x000000040b007c0c */ /* 0x000fe4000bf46070 */
[----:B-1----:R-:W-:Y:S02]  /*1400*/  MOV R17, UR6 ;  /* 0x0000000600117c02 */ /* 0x002fe40008000f00 */
[----:B------:R-:W-:Y:S02]  /*1410*/  ISETP.GE.U32.AND P1, PT, R14, R15, PT ;  /* 0x0000000f0e00720c */ /* 0x000fe40003f26070 */
[----:B------:R-:W-:Y:S02]  /*1420*/  ISETP.GE.OR.EX P6, PT, R13, UR13, P5, P2 ;  /* 0x0000000d0d007c0c */ /* 0x000fe4000afc6720 */
[----:B------:R-:W-:-:S02]  /*1430*/  ISETP.GE.U32.AND P5, PT, R38, R17, PT ;  /* 0x000000112600720c */ /* 0x000fc40003fa6070 */
[----:B------:R-:W-:-:S04]  /*1440*/  ISETP.GE.OR.EX P6, PT, R16, UR14, P6, P1 ;  /* 0x0000000e10007c0c */ /* 0x000fc8000b7c6710 */
[----:B------:R-:W-:-:S13]  /*1450*/  ISETP.GE.OR.EX P5, PT, R39, UR15, P6, P5 ;  /* 0x0000000f27007c0c */ /* 0x000fda000b7a6750 */
[----:B------:R-:W-:-:S05]  /*1460*/  @!P5 IMAD.WIDE R38, R47, 0x4, R22 ;  /* 0x000000042f26d825 */ /* 0x000fca00078e0216 */
[----:B------:R-:W2:Y:S01]  /*1470*/  @!P5 LDG.E R48, desc[UR22][R38.64] ;  /* 0x000000162630d981 */ /* 0x000ea2000c1e1900 */
[----:B------:R-:W-:Y:S01]  /*1480*/  IADD3 R40, P5, PT, R42, R32, RZ ;  /* 0x000000202a287210 */ /* 0x000fe20007fbe0ff */
[----:B------:R-:W-:-:S03]  /*1490*/  IMAD.MOV.U32 R50, RZ, RZ, RZ ;  /* 0x000000ffff327224 */ /* 0x000fc600078e00ff */
[----:B------:R-:W-:-:S04]  /*14a0*/  LEA.HI.X.SX32 R41, R42, R35, 0x1, P5 ;  /* 0x000000232a297211 */ /* 0x000fc800028f0eff */
[----:B------:R-:W-:-:S04]  /*14b0*/  ISETP.LT.OR P5, PT, R41, RZ, !P0 ;  /* 0x000000ff2900720c */ /* 0x000fc800047a1670 */
[----:B------:R-:W-:Y:S02]  /*14c0*/  ISETP.GE.OR.EX P6, PT, R13, UR13, P5, P2 ;  /* 0x0000000d0d007c0c */ /* 0x000fe4000afc6720 */
[----:B------:R-:W-:Y:S02]  /*14d0*/  ISETP.GE.U32.AND P5, PT, R40, R17, PT ;  /* 0x000000112800720c */ /* 0x000fe40003fa6070 */
[----:B------:R-:W-:-:S04]  /*14e0*/  ISETP.GE.OR.EX P6, PT, R16, UR14, P6, P1 ;  /* 0x0000000e10007c0c */ /* 0x000fc8000b7c6710 */
[----:B------:R-:W-:-:S13]  /*14f0*/  ISETP.GE.OR.EX P5, PT, R41, UR15, P6, P5 ;  /* 0x0000000f29007c0c */ /* 0x000fda000b7a6750 */
[----:B------:R-:W-:Y:S01]  /*1500*/  @!P5 IMAD.WIDE R40, R49, 0x4, R22 ;  /* 0x000000043128d825 */ /* 0x000fe200078e0216 */
[----:B--2---:R0:W-:Y:S04]  /*1510*/  STG.E desc[UR22][R36.64], R48 ;  /* 0x0000003024007986 */ /* 0x0041e8000c101916 */
[----:B------:R1:W2:Y:S01]  /*1520*/  @!P5 LDG.E R50, desc[UR22][R40.64] ;  /* 0x000000162832d981 */ /* 0x0002a2000c1e1900 */
[----:B------:R-:W-:Y:S01]  /*1530*/  IADD3 R52, P5, PT, R8, R32, RZ ;  /* 0x0000002008347210 */ /* 0x000fe20007fbe0ff */
[----:B------:R-:W-:-:S03]  /*1540*/  IMAD.WIDE R38, R2, 0x4, R36 ;  /* 0x0000000402267825 */ /* 0x000fc600078e0224 */
[----:B------:R-:W-:Y:S01]  /*1550*/  LEA.HI.X.SX32 R54, R8, R35, 0x1, P5 ;  /* 0x0000002308367211 */ /* 0x000fe200028f0eff */
[----:B0-----:R-:W-:-:S03]  /*1560*/  IMAD.MOV.U32 R48, RZ, RZ, RZ ;  /* 0x000000ffff307224 */ /* 0x001fc600078e00ff */
[----:B------:R-:W-:-:S04]  /*1570*/  ISETP.LT.OR P5, PT, R54, RZ, !P0 ;  /* 0x000000ff3600720c */ /* 0x000fc800047a1670 */
[----:B------:R-:W-:Y:S02]  /*1580*/  ISETP.GE.OR.EX P6, PT, R13, UR13, P5, P2 ;  /* 0x0000000d0d007c0c */ /* 0x000fe4000afc6720 */
[----:B------:R-:W-:Y:S02]  /*1590*/  ISETP.GE.U32.AND P5, PT, R52, R17, PT ;  /* 0x000000113400720c */ /* 0x000fe40003fa6070 */
[----:B------:R-:W-:-:S04]  /*15a0*/  ISETP.GE.OR.EX P6, PT, R16, UR14, P6, P1 ;  /* 0x0000000e10007c0c */ /* 0x000fc8000b7c6710 */
[----:B------:R-:W-:-:S13]  /*15b0*/  ISETP.GE.OR.EX P5, PT, R54, UR15, P6, P5 ;  /* 0x0000000f36007c0c */ /* 0x000fda000b7a6750 */
[----:B-1----:R-:W-:Y:S01]  /*15c0*/  @!P5 IMAD.WIDE R40, R44, 0x4, R22 ;  /* 0x000000042c28d825 */ /* 0x002fe200078e0216 */
[----:B--2---:R0:W-:Y:S04]  /*15d0*/  STG.E desc[UR22][R38.64], R50 ;  /* 0x0000003226007986 */ /* 0x0041e8000c101916 */
[----:B------:R1:W2:Y:S01]  /*15e0*/  @!P5 LDG.E R48, desc[UR22][R40.64] ;  /* 0x000000162830d981 */ /* 0x0002a2000c1e1900 */
[----:B0-----:R-:W-:Y:S01]  /*15f0*/  IADD3 R50, P5, PT, R61, R32, RZ ;  /* 0x000000203d327210 */ /* 0x001fe20007fbe0ff */
[----:B------:R-:W-:-:S03]  /*1600*/  IMAD.WIDE R38, R2, 0x8, R36 ;  /* 0x0000000802267825 */ /* 0x000fc600078e0224 */
[----:B------:R-:W-:-:S04]  /*1610*/  LEA.HI.X.SX32 R52, R61, R35, 0x1, P5 ;  /* 0x000000233d347211 */ /* 0x000fc800028f0eff */
[----:B------:R-:W-:-:S04]  /*1620*/  ISETP.LT.OR P5, PT, R52, RZ, !P0 ;  /* 0x000000ff3400720c */ /* 0x000fc800047a1670 */
[----:B------:R-:W-:Y:S02]  /*1630*/  ISETP.GE.OR.EX P6, PT, R13, UR13, P5, P2 ;  /* 0x0000000d0d007c0c */ /* 0x000fe4000afc6720 */
[----:B------:R-:W-:Y:S02]  /*1640*/  ISETP.GE.U32.AND P5, PT, R50, R17, PT ;  /* 0x000000113200720c */ /* 0x000fe40003fa6070 */
[----:B------:R-:W-:Y:S02]  /*1650*/  ISETP.GE.OR.EX P6, PT, R16, UR14, P6, P1 ;  /* 0x0000000e10007c0c */ /* 0x000fe4000b7c6710 */
[----:B------:R-:W-:Y:S02]  /*1660*/  MOV R50, RZ ;  /* 0x000000ff00327202 */ /* 0x000fe40000000f00 */
        /* <DEDUP_REMOVED lines=9> */
[----:B------:R-:W-:Y:S01]  /*1700*/  ISETP.GE.U32.AND P5, PT, R48, R17, PT ;  /* 0x000000113000720c */ /* 0x000fe20003fa6070 */
[----:B------:R-:W-:Y:S01]  /*1710*/  IMAD.MOV.U32 R48, RZ, RZ, RZ ;  /* 0x000000ffff307224 */ /* 0x000fe200078e00ff */
        /* <DEDUP_REMOVED lines=40> */
[----:B------:R-:W2:Y:S01]  /*19a0*/  @!P5 LDG.E R50, desc[UR22][R40.64] ;  /* 0x000000162832d981 */ /* 0x000ea2000c1e1900 */
[----:B------:R-:W-:-:S05]  /*19b0*/  VIADD R46, R46, 0x8 ;  /* 0x000000082e2e7836 */ /* 0x000fca0000000000 */
        /* <DEDUP_REMOVED lines=8> */
[C---:B------:R-:W-:Y:S01]  /*1a40*/  IMAD R59, R48.reuse, 0x8, R59 ;  /* 0x00000008303b7824 */ /* 0x040fe200078e023b */
[C---:B------:R-:W-:Y:S01]  /*1a50*/  LEA R19, R48.reuse, R19, 0x3 ;  /* 0x0000001330137211 */ /* 0x040fe200078e18ff */
[C---:B------:R-:W-:Y:S01]  /*1a60*/  IMAD R57, R48.reuse, 0x8, R57 ;  /* 0x0000000830397824 */ /* 0x040fe200078e0239 */
[C---:B------:R-:W-:Y:S01]  /*1a70*/  LEA R45, R48.reuse, R45, 0x3 ;  /* 0x0000002d302d7211 */ /* 0x040fe200078e18ff */
[C---:B------:R-:W-:Y:S02]  /*1a80*/  IMAD R55, R48.reuse, 0x8, R55 ;  /* 0x0000000830377824 */ /* 0x040fe400078e0237 */
[----:B------:R-:W-:-:S02]  /*1a90*/  IMAD R51, R48, 0x8, R51 ;  /* 0x0000000830337824 */ /* 0x000fc400078e0233 */
[C---:B------:R-:W-:Y:S02]  /*1aa0*/  IMAD R49, R48.reuse, 0x8, R49 ;  /* 0x0000000830317824 */ /* 0x040fe400078e0231 */
[C---:B------:R-:W-:Y:S02]  /*1ab0*/  IMAD R44, R48.reuse, 0x8, R44 ;  /* 0x00000008302c7824 */ /* 0x040fe400078e022c */
[C---:B------:R-:W-:Y:S02]  /*1ac0*/  IMAD R20, R48.reuse, 0x8, R20 ;  /* 0x0000000830147824 */ /* 0x040fe400078e0214 */
[C---:B------:R-:W-:Y:S02]  /*1ad0*/  IMAD R21, R48.reuse, 0x8, R21 ;  /* 0x0000000830157824 */ /* 0x040fe400078e0215 */
[C---:B------:R-:W-:Y:S02]  /*1ae0*/  IMAD R43, R48.reuse, 0x8, R43 ;  /* 0x00000008302b7824 */ /* 0x040fe400078e022b */
[----:B------:R-:W-:Y:S01]  /*1af0*/  IMAD R47, R48, 0x8, R47 ;  /* 0x00000008302f7824 */ /* 0x000fe200078e022f */
[----:B--2---:R0:W-:Y:S01]  /*1b00*/  STG.E desc[UR22][R38.64], R50 ;  /* 0x0000003226007986 */ /* 0x0041e2000c101916 */
[----:B------:R-:W-:Y:S05]  /*1b10*/  @P1 BRA `(.L_x_514) ;  /* 0xfffffff800181947 */ /* 0x000fea000383ffff */
[----:B------:R-:W-:-:S07]  /*1b20*/  IMAD.MOV.U32 R8, RZ, RZ, R4 ;  /* 0x000000ffff087224 */ /* 0x000fce00078e0004 */
.L_x_513:
        /* <DEDUP_REMOVED lines=8> */
[----:B-1----:R-:W-:-:S04]  /*1bb0*/  ISETP.GE.U32.AND P2, PT, R11, UR5, PT ;  /* 0x000000050b007c0c */ /* 0x002fc8000bf46070 */
[----:B------:R-:W-:-:S04]  /*1bc0*/  IADD3 R20, P1, PT, R39, R32, RZ ;  /* 0x0000002027147210 */ /* 0x000fc80007f3e0ff */
[----:B------:R-:W-:Y:S02]  /*1bd0*/  LEA.HI.X.SX32 R19, R39, R35, 0x1, P1 ;  /* 0x0000002327137211 */ /* 0x000fe400008f0eff */
[----:B------:R-:W-:Y:S02]  /*1be0*/  ISETP.GE.U32.AND P1, PT, R14, R15, PT ;  /* 0x0000000f0e00720c */ /* 0x000fe40003f26070 */
[----:B------:R-:W-:-:S04]  /*1bf0*/  ISETP.LT.OR P5, PT, R19, RZ, !P0 ;  /* 0x000000ff1300720c */ /* 0x000fc800047a1670 */
[----:B------:R-:W-:Y:S02]  /*1c00*/  ISETP.GE.OR.EX P6, PT, R13, UR13, P5, P2 ;  /* 0x0000000d0d007c0c */ /* 0x000fe4000afc6720 */
[----:B------:R-:W-:Y:S02]  /*1c10*/  ISETP.GE.U32.AND P5, PT, R20, R17, PT ;  /* 0x000000111400720c */ /* 0x000fe40003fa6070 */
[----:B------:R-:W-:-:S04]  /*1c20*/  ISETP.GE.OR.EX P6, PT, R16, UR14, P6, P1 ;  /* 0x0000000e10007c0c */ /* 0x000fc8000b7c6710 */
[----:B------:R-:W-:Y:S01]  /*1c30*/  ISETP.GE.OR.EX P5, PT, R19, UR15, P6, P5 ;  /* 0x0000000f13007c0c */ /* 0x000fe2000b7a6750 */
[----:B------:R-:W-:-:S12]  /*1c40*/  IMAD.MOV.U32 R19, RZ, RZ, RZ ;  /* 0x000000ffff137224 */ /* 0x000fd800078e00ff */
[----:B------:R-:W-:-:S05]  /*1c50*/  @!P5 IADD3 R21, PT, PT, R18, R39, RZ ;  /* 0x000000271215d210 */ /* 0x000fca0007ffe0ff */
[----:B------:R-:W-:-:S05]  /*1c60*/  @!P5 IMAD.WIDE R20, R21, 0x4, R22 ;  /* 0x000000041514d825 */ /* 0x000fca00078e0216 */
[----:B------:R0:W2:Y:S01]  /*1c70*/  @!P5 LDG.E R19, desc[UR22][R20.64] ;  /* 0x000000161413d981 */ /* 0x0000a2000c1e1900 */
[----:B------:R-:W-:Y:S02]  /*1c80*/  VIADD R41, R39, UR4 ;  /* 0x0000000427297c36 */ /* 0x000fe40008000000 */
[----:B------:R-:W-:-:S03]  /*1c90*/  HFMA2 R43, -RZ, RZ, 0, 0 ;  /* 0x00000000ff2b7431 */ /* 0x000fc600000001ff */
[----:B------:R-:W-:-:S04]  /*1ca0*/  IADD3 R38, P5, PT, R41, R32, RZ ;  /* 0x0000002029267210 */ /* 0x000fc80007fbe0ff */
[----:B------:R-:W-:-:S04]  /*1cb0*/  LEA.HI.X.SX32 R39, R41, R35, 0x1, P5 ;  /* 0x0000002329277211 */ /* 0x000fc800028f0eff */
[----:B------:R-:W-:-:S04]  /*1cc0*/  ISETP.LT.OR P5, PT, R39, RZ, !P0 ;  /* 0x000000ff2700720c */ /* 0x000fc800047a1670 */
[----:B------:R-:W-:Y:S02]  /*1cd0*/  ISETP.GE.OR.EX P6, PT, R13, UR13, P5, P2 ;  /* 0x0000000d0d007c0c */ /* 0x000fe4000afc6720 */
[----:B------:R-:W-:Y:S02]  /*1ce0*/  ISETP.GE.U32.AND P5, PT, R38, R17, PT ;  /* 0x000000112600720c */ /* 0x000fe40003fa6070 */
[----:B------:R-:W-:-:S04]  /*1cf0*/  ISETP.GE.OR.EX P6, PT, R16, UR14, P6, P1 ;  /* 0x0000000e10007c0c */ /* 0x000fc8000b7c6710 */
[----:B------:R-:W-:-:S13]  /*1d00*/  ISETP.GE.OR.EX P5, PT, R39, UR15, P6, P5 ;  /* 0x0000000f27007c0c */ /* 0x000fda000b7a6750 */
[----:B------:R-:W-:-:S04]  /*1d10*/  @!P5 IMAD.IADD R39, R18, 0x1, R41 ;  /* 0x000000011227d824 */ /* 0x000fc800078e0229 */
[----:B0-----:R-:W-:Y:S01]  /*1d20*/  @!P5 IMAD.WIDE R20, R39, 0x4, R22 ;  /* 0x000000042714d825 */ /* 0x001fe200078e0216 */
[----:B--2---:R0:W-:Y:S04]  /*1d30*/  STG.E desc[UR22][R36.64], R19 ;  /* 0x0000001324007986 */ /* 0x0041e8000c101916 */
[----:B------:R-:W2:Y:S01]  /*1d40*/  @!P5 LDG.E R43, desc[UR22][R20.64] ;  /* 0x00000016142bd981 */ /* 0x000ea2000c1e1900 */
[----:B------:R-:W-:-:S05]  /*1d50*/  VIADD R41, R41, UR4 ;  /* 0x0000000429297c36 */ /* 0x000fca0008000000 */
[----:B------:R-:W-:Y:S01]  /*1d60*/  IADD3 R38, P5, PT, R41, R32, RZ ;  /* 0x0000002029267210 */ /* 0x000fe20007fbe0ff */
[----:B0-----:R-:W-:-:S03]  /*1d70*/  IMAD.WIDE R36, R2, 0x4, R36 ;  /* 0x0000000402247825 */ /* 0x001fc600078e0224 */
[----:B------:R-:W-:Y:S01]  /*1d80*/  LEA.HI.X.SX32 R39, R41, R35, 0x1, P5 ;  /* 0x0000002329277211 */ /* 0x000fe200028f0eff */
[----:B------:R-:W-:-:S03]  /*1d90*/  IMAD.MOV.U32 R19, RZ, RZ, RZ ;  /* 0x000000ffff137224 */ /* 0x000fc600078e00ff */
[----:B------:R-:W-:-:S04]  /*1da0*/  ISETP.LT.OR P5, PT, R39, RZ, !P0 ;  /* 0x000000ff2700720c */ /* 0x000fc800047a1670 */
[----:B------:R-:W-:Y:S02]  /*1db0*/  ISETP.GE.OR.EX P6, PT, R13, UR13, P5, P2 ;  /* 0x0000000d0d007c0c */ /* 0x000fe4000afc6720 */
[----:B------:R-:W-:Y:S02]  /*1dc0*/  ISETP.GE.U32.AND P5, PT, R38, R17, PT ;  /* 0x000000112600720c */ /* 0x000fe40003fa6070 */
[----:B------:R-:W-:-:S04]  /*1dd0*/  ISETP.GE.OR.EX P6, PT, R16, UR14, P6, P1 ;  /* 0x0000000e10007c0c */ /* 0x000fc8000b7c6710 */
[----:B------:R-:W-:-:S13]  /*1de0*/  ISETP.GE.OR.EX P5, PT, R39, UR15, P6, P5 ;  /* 0x0000000f27007c0c */ /* 0x000fda000b7a6750 */
[----:B------:R-:W-:-:S04]  /*1df0*/  @!P5 IMAD.IADD R39, R18, 0x1, R41 ;  /* 0x000000011227d824 */ /* 0x000fc800078e0229 */
[----:B------:R-:W-:Y:S01]  /*1e00*/  @!P5 IMAD.WIDE R38, R39, 0x4, R22 ;  /* 0x000000042726d825 */ /* 0x000fe200078e0216 */
[----:B--2---:R0:W-:Y:S04]  /*1e10*/  STG.E desc[UR22][R36.64], R43 ;  /* 0x0000002b24007986 */ /* 0x0041e8000c101916 */
[----:B------:R1:W2:Y:S01]  /*1e20*/  @!P5 LDG.E R19, desc[UR22][R38.64] ;  /* 0x000000162613d981 */ /* 0x0002a2000c1e1900 */
[----:B------:R-:W-:Y:S01]  /*1e30*/  IADD3 R45, PT, PT, R41, UR4, RZ ;  /* 0x00000004292d7c10 */ /* 0x000fe2000fffe0ff */
[----:B------:R-:W-:Y:S01]  /*1e40*/  IMAD.WIDE R40, R2, 0x4, R36 ;  /* 0x0000000402287825 */ /* 0x000fe200078e0224 */
[----:B------:R-:W-:Y:S02]  /*1e50*/  BSSY.RECONVERGENT B0, `(.L_x_517) ;  /* 0x000000f000007945 */ /* 0x000fe40003800200 */
[----:B------:R-:W-:-:S04]  /*1e60*/  IADD3 R20, P5, PT, R45, R32, RZ ;  /* 0x000000202d147210 */ /* 0x000fc80007fbe0ff */
[----:B------:R-:W-:Y:S01]  /*1e70*/  LEA.HI.X.SX32 R21, R45, R35, 0x1, P5 ;  /* 0x000000232d157211 */ /* 0x000fe200028f0eff */
[----:B-1----:R-:W-:-:S03]  /*1e80*/  IMAD.MOV.U32 R39, RZ, RZ, RZ ;  /* 0x000000ffff277224 */ /* 0x002fc600078e00ff */
[----:B------:R-:W-:-:S04]  /*1e90*/  ISETP.LT.OR P5, PT, R21, RZ, !P0 ;  /* 0x000000ff1500720c */ /* 0x000fc800047a1670 */
[----:B------:R-:W-:Y:S02]  /*1ea0*/  ISETP.GE.OR.EX P5, PT, R13, UR13, P5, P2 ;  /* 0x0000000d0d007c0c */ /* 0x000fe4000afa6720 */
[----:B------:R-:W-:Y:S02]  /*1eb0*/  ISETP.GE.U32.AND P2, PT, R20, R17, PT ;  /* 0x000000111400720c */ /* 0x000fe40003f46070 */
[----:B------:R-:W-:-:S04]  /*1ec0*/  ISETP.GE.OR.EX P5, PT, R16, UR14, P5, P1 ;  /* 0x0000000e10007c0c */ /* 0x000fc8000afa6710 */
[----:B------:R-:W-:Y:S01]  /*1ed0*/  ISETP.GE.OR.EX P5, PT, R21, UR15, P5, P2 ;  /* 0x0000000f15007c0c */ /* 0x000fe2000afa6720 */
[----:B------:R-:W-:Y:S01]  /*1ee0*/  IMAD.WIDE R20, R2, 0x4, R40 ;  /* 0x0000000402147825 */ /* 0x000fe200078e0228 */
[----:B--2---:R0:W-:Y:S11]  /*1ef0*/  STG.E desc[UR22][R40.64], R19 ;  /* 0x0000001328007986 */ /* 0x0041f6000c101916 */
[----:B------:R-:W-:Y:S05]  /*1f00*/  @P5 BRA `(.L_x_518) ;  /* 0x00000000000c5947 */ /* 0x000fea0003800000 */
[----:B0-----:R-:W-:-:S04]  /*1f10*/  IMAD.IADD R37, R18, 0x1, R45 ;  /* 0x0000000112257824 */ /* 0x001fc800078e022d */
[----:B------:R-:W-:-:S05]  /*1f20*/  IMAD.WIDE R36, R37, 0x4, R22 ;  /* 0x0000000425247825 */ /* 0x000fca00078e0216 */
[----:B------:R1:W5:Y:S02]  /*1f30*/  LDG.E R39, desc[UR22][R36.64] ;  /* 0x0000001624277981 */ /* 0x000364000c1e1900 */
.L_x_518:
[----:B------:R-:W-:Y:S05]  /*1f40*/  BSYNC.RECONVERGENT B0 ;  /* 0x0000000000007941 */ /* 0x000fea0003800200 */
.L_x_517:
[----:B-----5:R2:W-:Y:S01]  /*1f50*/  STG.E desc[UR22][R20.64], R39 ;  /* 0x0000002714007986 */ /* 0x0205e2000c101916 */
[----:B------:R-:W-:Y:S02]  /*1f60*/  VIADD R8, R8, 0x4 ;  /* 0x0000000408087836 */ /* 0x000fe40000000000 */
[----:B01----:R-:W-:-:S07]  /*1f70*/  IMAD.WIDE R36, R2, 0x4, R20 ;  /* 0x0000000402247825 */ /* 0x003fce00078e0214 */
.L_x_516:
[----:B------:R-:W-:-:S13]  /*1f80*/  ISETP.NE.AND P1, PT, R6, RZ, PT ;  /* 0x000000ff0600720c */ /* 0x000fda0003f25270 */
[----:B------:R-:W-:Y:S05]  /*1f90*/  @!P1 BRA `(.L_x_515) ;  /* 0x0000000000fc9947 */ /* 0x000fea0003800000 */
[----:B------:R-:W-:-:S13]  /*1fa0*/  ISETP.NE.AND P1, PT, R6, 0x1, PT ;  /* 0x000000010600780c */ /* 0x000fda0003f25270 */
[----:B------:R-:W-:Y:S05]  /*1fb0*/  @!P1 BRA `(.L_x_519) ;  /* 0x0000000000909947 */ /* 0x000fea0003800000 */
[----:B------:R-:W1:Y:S01]  /*1fc0*/  LDCU UR4, c[0x0][0x3c8] ;  /* 0x00007900ff0477ac */ /* 0x000e620008000800 */
[----:B------:R-:W3:Y:S01]  /*1fd0*/  LDCU UR5, c[0x0][0x390] ;  /* 0x00007200ff0577ac */ /* 0x000ee20008000800 */
[----:B-1----:R-:W-:Y:S01]  /*1fe0*/  IMAD R41, R8, UR4, RZ ;  /* 0x0000000408297c24 */ /* 0x002fe2000f8e02ff */
[----:B---3--:R-:W-:-:S04]  /*1ff0*/  ISETP.GE.U32.AND P2, PT, R11, UR5, PT ;  /* 0x000000050b007c0c */ /* 0x008fc8000bf46070 */
[----:B--2---:R-:W-:-:S04]  /*2000*/  IADD3 R20, P1, PT, R41, R32, RZ ;  /* 0x0000002029147210 */ /* 0x004fc80007f3e0ff */
        /* <DEDUP_REMOVED lines=8> */
[----:B0-----:R-:W-:-:S05]  /*2090*/  @!P5 IADD3 R39, PT, PT, R18, R41, RZ ;  /* 0x000000291227d210 */ /* 0x001fca0007ffe0ff */
[----:B------:R-:W-:-:S05]  /*20a0*/  @!P5 IMAD.WIDE R38, R39, 0x4, R22 ;  /* 0x000000042726d825 */ /* 0x000fca00078e0216 */
[----:B------:R0:W2:Y:S01]  /*20b0*/  @!P5 LDG.E R19, desc[UR22][R38.64] ;  /* 0x000000162613d981 */ /* 0x0000a2000c1e1900 */
[----:B------:R-:W-:Y:S01]  /*20c0*/  VIADD R41, R41, UR4 ;  /* 0x0000000429297c36 */ /* 0x000fe20008000000 */
[----:B------:R-:W-:Y:S04]  /*20d0*/  BSSY.RECONVERGENT B0, `(.L_x_520) ;  /* 0x000000f000007945 */ /* 0x000fe80003800200 */
[----:B------:R-:W-:-:S04]  /*20e0*/  IADD3 R20, P5, PT, R41, R32, RZ ;  /* 0x0000002029147210 */ /* 0x000fc80007fbe0ff */
[----:B------:R-:W-:Y:S01]  /*20f0*/  LEA.HI.X.SX32 R21, R41, R35, 0x1, P5 ;  /* 0x0000002329157211 */ /* 0x000fe200028f0eff */
[----:B0-----:R-:W-:-:S03]  /*2100*/  IMAD.MOV.U32 R39, RZ, RZ, RZ ;  /* 0x000000ffff277224 */ /* 0x001fc600078e00ff */
        /* <DEDUP_REMOVED lines=8> */
[----:B0-----:R-:W-:-:S05]  /*2190*/  IADD3 R37, PT, PT, R18, R41, RZ ;  /* 0x0000002912257210 */ /* 0x001fca0007ffe0ff */
[----:B------:R-:W-:-:S05]  /*21a0*/  IMAD.WIDE R36, R37, 0x4, R22 ;  /* 0x0000000425247825 */ /* 0x000fca00078e0216 */
[----:B------:R1:W5:Y:S02]  /*21b0*/  LDG.E R39, desc[UR22][R36.64] ;  /* 0x0000001624277981 */ /* 0x000364000c1e1900 */
.L_x_521:
[----:B------:R-:W-:Y:S05]  /*21c0*/  BSYNC.RECONVERGENT B0 ;  /* 0x0000000000007941 */ /* 0x000fea0003800200 */
.L_x_520:
[----:B-----5:R3:W-:Y:S01]  /*21d0*/  STG.E desc[UR22][R20.64], R39 ;  /* 0x0000002714007986 */ /* 0x0207e2000c101916 */
[----:B------:R-:W-:Y:S02]  /*21e0*/  VIADD R8, R8, 0x2 ;  /* 0x0000000208087836 */ /* 0x000fe40000000000 */
[----:B01----:R-:W-:-:S07]  /*21f0*/  IMAD.WIDE R36, R2, 0x4, R20 ;  /* 0x0000000402247825 */ /* 0x003fce00078e0214 */
.L_x_519:
[----:B------:R-:W1:Y:S02]  /*2200*/  LDCU UR4, c[0x0][0x3a4] ;  /* 0x00007480ff0477ac */ /* 0x000e640008000800 */
[----:B-1----:R-:W-:-:S04]  /*2210*/  ULOP3.LUT UR4, UR4, 0x1, URZ, 0xc0, !UPT ;  /* 0x0000000104047892 */ /* 0x002fc8000f8ec0ff */
[----:B------:R-:W-:-:S09]  /*2220*/  UISETP.NE.U32.AND UP0, UPT, UR4, 0x1, UPT ;  /* 0x000000010400788c */ /* 0x000fd2000bf05070 */
[----:B------:R-:W-:Y:S05]  /*2230*/  BRA.U UP0, `(.L_x_515) ;  /* 0x0000000100547547 */ /* 0x000fea000b800000 */
[----:B------:R-:W1:Y:S01]  /*2240*/  LDCU UR4, c[0x0][0x3c8] ;  /* 0x00007900ff0477ac */ /* 0x000e620008000800 */
[----:B------:R-:W-:Y:S01]  /*2250*/  ISETP.GE.U32.AND P2, PT, R14, R15, PT ;  /* 0x0000000f0e00720c */ /* 0x000fe20003f46070 */
[----:B------:R-:W-:Y:S01]  /*2260*/  BSSY.RECONVERGENT B0, `(.L_x_522) ;  /* 0x0000010000007945 */ /* 0x000fe20003800200 */
[----:B------:R-:W-:Y:S01]  /*2270*/  IMAD.MOV.U32 R15, RZ, RZ, RZ ;  /* 0x000000ffff0f7224 */ /* 0x000fe200078e00ff */
[----:B------:R-:W4:Y:S01]  /*2280*/  LDCU UR5, c[0x0][0x390] ;  /* 0x00007200ff0577ac */ /* 0x000f220008000800 */
[----:B-1----:R-:W-:-:S05]  /*2290*/  IMAD R19, R8, UR4, RZ ;  /* 0x0000000408137c24 */ /* 0x002fca000f8e02ff */
[----:B------:R-:W-:-:S04]  /*22a0*/  IADD3 R8, P1, PT, R19, R32, RZ ;  /* 0x0000002013087210 */ /* 0x000fc80007f3e0ff */
[----:B--23--:R-:W-:Y:S02]  /*22b0*/  LEA.HI.X.SX32 R20, R19, R35, 0x1, P1 ;  /* 0x0000002313147211 */ /* 0x00cfe400008f0eff */
[----:B----4-:R-:W-:Y:S02]  /*22c0*/  ISETP.GE.U32.AND P1, PT, R11, UR5, PT ;  /* 0x000000050b007c0c */ /* 0x010fe4000bf26070 */
[----:B------:R-:W-:-:S04]  /*22d0*/  ISETP.LT.OR P0, PT, R20, RZ, !P0 ;  /* 0x000000ff1400720c */ /* 0x000fc80004701670 */
[----:B------:R-:W-:Y:S02]  /*22e0*/  ISETP.GE.OR.EX P0, PT, R13, UR13, P0, P1 ;  /* 0x0000000d0d007c0c */ /* 0x000fe40008706710 */
[----:B------:R-:W-:Y:S02]  /*22f0*/  ISETP.GE.U32.AND P1, PT, R8, R17, PT ;  /* 0x000000110800720c */ /* 0x000fe40003f26070 */
[----:B------:R-:W-:-:S04]  /*2300*/  ISETP.GE.OR.EX P0, PT, R16, UR14, P0, P2 ;  /* 0x0000000e10007c0c */ /* 0x000fc80008706720 */
[----:B------:R-:W-:-:S13]  /*2310*/  ISETP.GE.OR.EX P0, PT, R20, UR15, P0, P1 ;  /* 0x0000000f14007c0c */ /* 0x000fda0008706710 */
[----:B------:R-:W-:Y:S05]  /*2320*/  @P0 BRA `(.L_x_523) ;  /* 0x00000000000c0947 */ /* 0x000fea0003800000 */
[----:B------:R-:W-:-:S05]  /*2330*/  IADD3 R15, PT, PT, R18, R19, RZ ;  /* 0x00000013120f7210 */ /* 0x000fca0007ffe0ff */
[----:B------:R-:W-:-:S06]  /*2340*/  IMAD.WIDE R14, R15, 0x4, R22 ;  /* 0x000000040f0e7825 */ /* 0x000fcc00078e0216 */
[----:B------:R1:W5:Y:S02]  /*2350*/  LDG.E R15, desc[UR22][R14.64] ;  /* 0x000000160e0f7981 */ /* 0x000364000c1e1900 */
.L_x_523:
[----:B------:R-:W-:Y:S05]  /*2360*/  BSYNC.RECONVERGENT B0 ;  /* 0x0000000000007941 */ /* 0x000fea0003800200 */
.L_x_522:
[----:B-----5:R2:W-:Y:S02]  /*2370*/  STG.E desc[UR22][R36.64], R15 ;  /* 0x0000000f24007986 */ /* 0x0205e4000c101916 */
[----:B--2---:R-:W-:-:S07]  /*2380*/  IMAD.WIDE R36, R2, 0x4, R36 ;  /* 0x0000000402247825 */ /* 0x004fce00078e0224 */
.L_x_515:
        /* <DEDUP_REMOVED lines=12> */
        .weak           $__internal_11_$__cuda_sm20_div_s64
        .type           $__internal_11_$__cuda_sm20_div_s64,@function
        .size           $__internal_11_$__cuda_sm20_div_s64,(.L_x_715 - $__internal_11_$__cuda_sm20_div_s64)
$__internal_11_$__cuda_sm20_div_s64:
        /* <DEDUP_REMOVED lines=24> */
[----:B------:R-:W-:Y:S02]  /*25d0*/  IADD3 R19, P2, PT, R27, R18, RZ ;  /* 0x000000121b137210 */ /* 0x000fe40007f5e0ff */
[----:B------:R-:W-:Y:S02]  /*25e0*/  IADD3.X R18, PT, PT, R31, R17, RZ, P0, !PT ;  /* 0x000000111f127210 */ /* 0x000fe400007fe4ff */
[----:B------:R-:W-:Y:S01]  /*25f0*/  IADD3 R31, P4, PT, RZ, -R26, RZ ;  /* 0x8000001aff1f7210 */ /* 0x000fe20007f9e0ff */
[----:B------:R-:W-:Y:S01]  /*2600*/  IMAD.WIDE.U32 R16, R19, R10, RZ ;  /* 0x0000000a13107225 */ /* 0x000fe200078e00ff */
[----:B------:R-:W-:Y:S02]  /*2610*/  IADD3.X R27, PT, PT, RZ, RZ, R18, P2, P1 ;  /* 0x000000ffff1b7210 */ /* 0x000fe400017e2412 */
[----:B------:R-:W-:Y:S01]  /*2620*/  SEL R31, R31, R26, !P3 ;  /* 0x0000001a1f1f7207 */ /* 0x000fe20005800000 */
[----:B------:R-:W-:Y:S01]  /*2630*/  IMAD R17, R19, R11, R17 ;  /* 0x0000000b13117224 */ /* 0x000fe200078e0211 */
[----:B------:R-:W-:Y:S01]  /*2640*/  IADD3 R29, P0, PT, RZ, -R16, RZ ;  /* 0x80000010ff1d7210 */ /* 0x000fe20007f1e0ff */
[----:B------:R-:W-:-:S02]  /*2650*/  IMAD.X R26, RZ, RZ, ~R25, P4 ;  /* 0x000000ffff1a7224 */ /* 0x000fc400020e0e19 */
        /* <DEDUP_REMOVED lines=21> */
[C---:B------:R-:W-:Y:S01]  /*27b0*/  IMAD R17, R19.reuse, R11, R17 ;  /* 0x0000000b13117224 */ /* 0x040fe200078e0211 */
[----:B------:R-:W-:Y:S02]  /*27c0*/  IADD3 R31, P1, PT, -R16, R31, RZ ;  /* 0x0000001f101f7210 */ /* 0x000fe40007f3e1ff */
[----:B------:R-:W-:Y:S01]  /*27d0*/  IADD3 R16, P2, PT, R19, 0x1, RZ ;  /* 0x0000000113107810 */ /* 0x000fe20007f5e0ff */
[-C--:B------:R-:W-:Y:S01]  /*27e0*/  IMAD R17, R27, R10.reuse, R17 ;  /* 0x0000000a1b117224 */ /* 0x080fe200078e0211 */
[CC--:B------:R-:W-:Y:S02]  /*27f0*/  ISETP.GE.U32.AND P0, PT, R31.reuse, R10.reuse, PT ;  /* 0x0000000a1f00720c */ /* 0x0c0fe40003f06070 */
[----:B------:R-:W-:Y:S01]  /*2800*/  IADD3.X R18, PT, PT, RZ, R27, RZ, P2, !PT ;  /* 0x0000001bff127210 */ /* 0x000fe200017fe4ff */
        /* <DEDUP_REMOVED lines=26> */
[----:B------:R-:W-:Y:S06]  /*29b0*/  RET.REL.NODEC R10 `(_ZN2at6native14vol2col_kernelIfEEvlPKT_iiiiiiiiiiiiiiiiiiPS2_) ;  /* 0xffffffd40a907950 */ /* 0x000fec0003c3ffff */
.L_x_527:
        /* <DEDUP_REMOVED lines=12> */
.L_x_715:


//--------------------- .text._ZN2at6native13col2im_kernelIddEEvlPKT_llllllllllllPS2_ --------------------------
	.section	.text._ZN2at6native13col2im_kernelIddEEvlPKT_llllllllllllPS2_,"ax",@progbits
	.align	128
        .global         _ZN2at6native13col2im_kernelIddEEvlPKT_llllllllllllPS2_
        .type           _ZN2at6native13col2im_kernelIddEEvlPKT_llllllllllllPS2_,@function
        .size           _ZN2at6native13col2im_kernelIddEEvlPKT_llllllllllllPS2_,(.L_x_717 - _ZN2at6native13col2im_kernelIddEEvlPKT_llllllllllllPS2_)
        .other          _ZN2at6native13col2im_kernelIddEEvlPKT_llllllllllllPS2_,@"STO_CUDA_ENTRY STV_DEFAULT"
_ZN2at6native13col2im_kernelIddEEvlPKT_llllllllllllPS2_:
.text._ZN2at6native13col2im_kernelIddEEvlPKT_llllllllllllPS2_:
        /* <DEDUP_REMOVED lines=19> */
.L_x_639:
        /* <DEDUP_REMOVED lines=12> */
[----:B0-----:R-:W-:Y:S01]  /*01f0*/  IADD3 R4, PT, PT, R0, 0xffffffe, RZ ;  /* 0x0ffffffe00047810 */ /* 0x001fe20007ffe0ff */
[----:B------:R-:W-:-:S05]  /*0200*/  IMAD.MOV.U32 R0, RZ, RZ, RZ ;  /* 0x000000ffff007224 */ /* 0x000fca00078e00ff */
        /* <DEDUP_REMOVED lines=14> */
[----:B------:R-:W-:-:S04]  /*02f0*/  IMAD.MOV R4, RZ, RZ, -R28 ;  /* 0x000000ffff047224 */ /* 0x000fc800078e0a1c */
[----:B------:R-:W-:Y:S01]  /*0300*/  IMAD R4, R4, UR6, R6 ;  /* 0x0000000604047c24 */ /* 0x000fe2000f8e0206 */
[----:B------:R-:W-:Y:S06]  /*0310*/  BRA `(.L_x_530) ;  /* 0x0000000000447947 */ /* 0x000fec0003800000 */
.L_x_529:
[----:B------:R-:W0:Y:S01]  /*0320*/  LDCU.64 UR6, c[0x0][0x398] ;  /* 0x00007300ff0677ac */ /* 0x000e220008000a00 */
[----:B------:R-:W-:Y:S01]  /*0330*/  IMAD.MOV.U32 R40, RZ, RZ, R6 ;  /* 0x000000ffff287224 */ /* 0x000fe200078e0006 */
[----:B------:R-:W-:Y:S01]  /*0340*/  MOV R0, 0x390 ;  /* 0x0000039000007802 */ /* 0x000fe20000000f00 */
[----:B------:R-:W-:Y:S02]  /*0350*/  IMAD.MOV.U32 R16, RZ, RZ, R2 ;  /* 0x000000ffff107224 */ /* 0x000fe400078e0002 */
[----:B0-----:R-:W-:Y:S01]  /*0360*/  IMAD.U32 R15, RZ, RZ, UR6 ;  /* 0x00000006ff0f7e24 */ /* 0x001fe2000f8e00ff */
[----:B------:R-:W-:-:S07]  /*0370*/  MOV R14, UR7 ;  /* 0x00000007000e7c02 */ /* 0x000fce0008000f00 */
[----:B------:R-:W-:Y:S05]  /*0380*/  CALL.REL.NOINC `($__internal_12_$__cuda_sm20_div_s64) ;  /* 0x0000005800387944 */ /* 0x000fea0003c00000 */
[----:B------:R-:W2:Y:S01]  /*0390*/  LDL R4, [R1+0x8] ;  /* 0x0000080001047983 */ /* 0x000ea20000100800 */
[----:B------:R-:W0:Y:S01]  /*03a0*/  LDCU.64 UR6, c[0x0][0x398] ;  /* 0x00007300ff0677ac */ /* 0x000e220008000a00 */
[----:B------:R-:W-:Y:S01]  /*03b0*/  IADD3 R3, P0, PT, RZ, -R28, RZ ;  /* 0x8000001cff037210 */ /* 0x000fe20007f1e0ff */
[----:B------:R-:W-:Y:S01]  /*03c0*/  IMAD.MOV.U32 R29, RZ, RZ, R16 ;  /* 0x000000ffff1d7224 */ /* 0x000fe200078e0010 */
[----:B------:R-:W-:-:S03]  /*03d0*/  MOV R5, R2 ;  /* 0x0000000200057202 */ /* 0x000fc60000000f00 */
[----:B------:R-:W-:-:S04]  /*03e0*/  IMAD.X R0, RZ, RZ, ~R16, P0 ;  /* 0x000000ffff007224 */ /* 0x000fc800000e0e10 */
[----:B0-----:R-:W-:Y:S02]  /*03f0*/  IMAD R0, R0, UR6, RZ ;  /* 0x0000000600007c24 */ /* 0x001fe4000f8e02ff */
[----:B--2---:R-:W-:-:S04]  /*0400*/  IMAD.WIDE.U32 R4, R3, UR6, R4 ;  /* 0x0000000603047c25 */ /* 0x004fc8000f8e0004 */
[----:B------:R-:W-:-:S04]  /*0410*/  IMAD R3, R3, UR7, R0 ;  /* 0x0000000703037c24 */ /* 0x000fc8000f8e0200 */
[----:B------:R-:W-:-:S07]  /*0420*/  IMAD.IADD R0, R5, 0x1, R3 ;  /* 0x0000000105007824 */ /* 0x000fce00078e0203 */
.L_x_530:
[----:B------:R-:W-:Y:S05]  /*0430*/  BSYNC.RECONVERGENT B0 ;  /* 0x0000000000007941 */ /* 0x000fea0003800200 */
.L_x_528:
        /* <DEDUP_REMOVED lines=28> */
.L_x_532:
[----:B------:R-:W0:Y:S01]  /*0600*/  LDCU.64 UR6, c[0x0][0x390] ;  /* 0x00007200ff0677ac */ /* 0x000e220008000a00 */
[----:B------:R-:W-:Y:S01]  /*0610*/  IMAD.MOV.U32 R33, RZ, RZ, R28 ;  /* 0x000000ffff217224 */ /* 0x000fe200078e001c */
[----:B------:R-:W-:Y:S01]  /*0620*/  MOV R32, 0x670 ;  /* 0x0000067000207802 */ /* 0x000fe20000000f00 */
[----:B------:R-:W-:Y:S01]  /*0630*/  IMAD.MOV.U32 R37, RZ, RZ, R29 ;  /* 0x000000ffff257224 */ /* 0x000fe200078e001d */
[----:B0-----:R-:W-:Y:S01]  /*0640*/  MOV R16, UR6 ;  /* 0x0000000600107c02 */ /* 0x001fe20008000f00 */
[----:B------:R-:W-:-:S07]  /*0650*/  IMAD.U32 R0, RZ, RZ, UR7 ;  /* 0x00000007ff007e24 */ /* 0x000fce000f8e00ff */
[----:B------:R-:W-:Y:S05]  /*0660*/  CALL.REL.NOINC `($__internal_13_$__cuda_sm20_rem_s64) ;  /* 0x0000005800dc7944 */ /* 0x000fea0003c00000 */
[----:B------:R-:W-:Y:S01]  /*0670*/  IMAD.MOV.U32 R17, RZ, RZ, R16 ;  /* 0x000000ffff117224 */ /* 0x000fe200078e0010 */
[----:B------:R-:W-:-:S07]  /*0680*/  MOV R16, R0 ;  /* 0x0000000000107202 */ /* 0x000fce0000000f00 */
.L_x_533:
[----:B------:R-:W-:Y:S05]  /*0690*/  BSYNC.RECONVERGENT B0 ;  /* 0x0000000000007941 */ /* 0x000fea0003800200 */
.L_x_531:
        /* <DEDUP_REMOVED lines=16> */
[----:B------:R-:W-:-:S06]  /*07a0*/  HFMA2 R19, -RZ, RZ, 0, 0 ;  /* 0x00000000ff137431 */ /* 0x000fcc00000001ff */
[----:B0-----:R-:W0:Y:S02]  /*07b0*/  MUFU.RCP R0, R0 ;  /* 0x0000000000007308 */ /* 0x001e240000001000 */
[----:B0-----:R-:W-:-:S06]  /*07c0*/  VIADD R2, R0, 0xffffffe ;  /* 0x0ffffffe00027836 */ /* 0x001fcc0000000000 */
[----:B------:R0:W1:Y:S02]  /*07d0*/  F2I.FTZ.U32.TRUNC.NTZ R3, R2 ;  /* 0x0000000200037305 */ /* 0x000064000021f000 */
[----:B0-----:R-:W-:Y:S01]  /*07e0*/  IMAD.MOV.U32 R2, RZ, RZ, RZ ;  /* 0x000000ffff027224 */ /* 0x001fe200078e00ff */
[----:B-1----:R-:W-:-:S05]  /*07f0*/  IADD3 R5, PT, PT, RZ, -R3, RZ ;  /* 0x80000003ff057210 */ /* 0x002fca0007ffe0ff */
[----:B------:R-:W-:-:S04]  /*0800*/  IMAD R5, R5, R4, RZ ;  /* 0x0000000405057224 */ /* 0x000fc800078e02ff */
[----:B------:R-:W-:-:S06]  /*0810*/  IMAD.HI.U32 R3, R3, R5, R2 ;  /* 0x0000000503037227 */ /* 0x000fcc00078e0002 */
[----:B-----5:R-:W-:-:S04]  /*0820*/  IMAD.HI.U32 R18, R3, R10, RZ ;  /* 0x0000000a03127227 */ /* 0x020fc800078e00ff */
[----:B------:R-:W-:-:S04]  /*0830*/  IMAD.MOV R3, RZ, RZ, -R18 ;  /* 0x000000ffff037224 */ /* 0x000fc800078e0a12 */
[----:B------:R-:W-:-:S05]  /*0840*/  IMAD R3, R4, R3, R10 ;  /* 0x0000000304037224 */ /* 0x000fca00078e020a */
[----:B------:R-:W-:-:S13]  /*0850*/  ISETP.GE.U32.AND P0, PT, R3, R4, PT ;  /* 0x000000040300720c */ /* 0x000fda0003f06070 */
[----:B------:R-:W-:Y:S01]  /*0860*/  @P0 IADD3 R3, PT, PT, R3, -R4, RZ ;  /* 0x8000000403030210 */ /* 0x000fe20007ffe0ff */
[----:B------:R-:W-:-:S03]  /*0870*/  @P0 VIADD R18, R18, 0x1 ;  /* 0x0000000112120836 */ /* 0x000fc60000000000 */
[----:B------:R-:W-:-:S13]  /*0880*/  ISETP.GE.U32.AND P1, PT, R3, R4, PT ;  /* 0x000000040300720c */ /* 0x000fda0003f26070 */
[----:B------:R-:W-:Y:S01]  /*0890*/  @P1 VIADD R18, R18, 0x1 ;  /* 0x0000000112121836 */ /* 0x000fe20000000000 */
[----:B------:R-:W-:Y:S01]  /*08a0*/  @!P2 LOP3.LUT R18, RZ, R4, RZ, 0x33, !PT ;  /* 0x00000004ff12a212 */ /* 0x000fe200078e33ff */
[----:B------:R-:W-:Y:S06]  /*08b0*/  BRA `(.L_x_536) ;  /* 0x00000000001c7947 */ /* 0x000fec0003800000 */
.L_x_535:
[----:B------:R-:W-:Y:S01]  /*08c0*/  IMAD.MOV.U32 R15, RZ, RZ, R4 ;  /* 0x000000ffff0f7224 */ /* 0x000fe200078e0004 */
[----:B-----5:R-:W-:Y:S01]  /*08d0*/  MOV R40, R10 ;  /* 0x0000000a00287202 */ /* 0x020fe20000000f00 */
[----:B------:R-:W-:Y:S01]  /*08e0*/  IMAD.MOV.U32 R16, RZ, RZ, R2 ;  /* 0x000000ffff107224 */ /* 0x000fe200078e0002 */
[----:B------:R-:W-:-:S07]  /*08f0*/  MOV R0, 0x910 ;  /* 0x0000091000007802 */ /* 0x000fce0000000f00 */
[----:B------:R-:W-:Y:S05]  /*0900*/  CALL.REL.NOINC `($__internal_12_$__cuda_sm20_div_s64) ;  /* 0x0000005000d87944 */ /* 0x000fea0003c00000 */
[----:B------:R-:W-:Y:S02]  /*0910*/  IMAD.MOV.U32 R18, RZ, RZ, R28 ;  /* 0x000000ffff127224 */ /* 0x000fe400078e001c */
[----:B------:R-:W-:-:S07]  /*0920*/  IMAD.MOV.U32 R19, RZ, RZ, R16 ;  /* 0x000000ffff137224 */ /* 0x000fce00078e0010 */
.L_x_536:
[----:B------:R-:W-:Y:S05]  /*0930*/  BSYNC.RECONVERGENT B0 ;  /* 0x0000000000007941 */ /* 0x000fea0003800200 */
.L_x_534:
[----:B------:R-:W0:Y:S01]  /*0940*/  LDCU.64 UR6, c[0x0][0x3a8] ;  /* 0x00007500ff0677ac */ /* 0x000e220008000a00 */
[----:B------:R-:W1:Y:S01]  /*0950*/  LDC.64 R4, c[0x0][0x3d8] ;  /* 0x0000f600ff047b82 */ /* 0x000e620000000a00 */
[----:B------:R-:W-:Y:S01]  /*0960*/  BSSY.RECONVERGENT B0, `(.L_x_537) ;  /* 0x0000033000007945 */ /* 0x000fe20003800200 */
[----:B------:R-:W-:Y:S02]  /*0970*/  IMAD.MOV.U32 R49, RZ, RZ, RZ ;  /* 0x000000ffff317224 */ /* 0x000fe400078e00ff */
[----:B------:R-:W-:Y:S01]  /*0980*/  IMAD.MOV.U32 R50, RZ, RZ, RZ ;  /* 0x000000ffff327224 */ /* 0x000fe200078e00ff */
[----:B0-----:R-:W-:-:S04]  /*0990*/  UIADD3 UR6, UP0, UPT, UR6, -0x1, URZ ;  /* 0xffffffff06067890 */ /* 0x001fc8000ff1e0ff */
[----:B------:R-:W-:Y:S02]  /*09a0*/  UIADD3.X UR7, UPT, UPT, UR7, -0x1, URZ, UP0, !UPT ;  /* 0xffffffff07077890 */ /* 0x000fe400087fe4ff */
[----:B-1----:R-:W-:-:S04]  /*09b0*/  IMAD.WIDE.U32 R2, R4, UR6, RZ ;  /* 0x0000000604027c25 */ /* 0x002fc8000f8e00ff */
[----:B------:R-:W-:Y:S01]  /*09c0*/  IMAD R0, R4, UR7, RZ ;  /* 0x0000000704007c24 */ /* 0x000fe2000f8e02ff */
[----:B------:R-:W-:-:S03]  /*09d0*/  ISETP.GT.U32.AND P0, PT, R56, R2, PT ;  /* 0x000000023800720c */ /* 0x000fc60003f04070 */
[----:B------:R-:W-:-:S05]  /*09e0*/  IMAD R5, R5, UR6, R0 ;  /* 0x0000000605057c24 */ /* 0x000fca000f8e0200 */
        /* <DEDUP_REMOVED lines=33> */
.L_x_540:
[----:B------:R-:W0:Y:S01]  /*0c00*/  LDCU.64 UR6, c[0x0][0x3c8] ;  /* 0x00007900ff0677ac */ /* 0x000e220008000a00 */
[----:B------:R-:W-:Y:S02]  /*0c10*/  MOV R0, 0xc50 ;  /* 0x00000c5000007802 */ /* 0x000fe40000000f00 */
[----:B0-----:R-:W-:Y:S01]  /*0c20*/  MOV R15, UR6 ;  /* 0x00000006000f7c02 */ /* 0x001fe20008000f00 */
[----:B------:R-:W-:-:S07]  /*0c30*/  IMAD.U32 R14, RZ, RZ, UR7 ;  /* 0x00000007ff0e7e24 */ /* 0x000fce000f8e00ff */
[----:B------:R-:W-:Y:S05]  /*0c40*/  CALL.REL.NOINC `($__internal_12_$__cuda_sm20_div_s64) ;  /* 0x0000005000087944 */ /* 0x000fea0003c00000 */
[----:B------:R-:W-:-:S07]  /*0c50*/  IMAD.MOV.U32 R29, RZ, RZ, R16 ;  /* 0x000000ffff1d7224 */ /* 0x000fce00078e0010 */
.L_x_541:
[----:B------:R-:W-:Y:S05]  /*0c60*/  BSYNC.RECONVERGENT B1 ;  /* 0x0000000000017941 */ /* 0x000fea0003800200 */
.L_x_539:
[----:B------:R-:W-:-:S04]  /*0c70*/  IADD3 R49, P0, PT, R28, 0x1, RZ ;  /* 0x000000011c317810 */ /* 0x000fc80007f1e0ff */
[----:B------:R-:W-:-:S09]  /*0c80*/  IADD3.X R50, PT, PT, RZ, R29, RZ, P0, !PT ;  /* 0x0000001dff327210 */ /* 0x000fd200007fe4ff */
.L_x_538:
[----:B------:R-:W-:Y:S05]  /*0c90*/  BSYNC.RECONVERGENT B0 ;  /* 0x0000000000007941 */ /* 0x000fea0003800200 */
.L_x_537:
        /* <DEDUP_REMOVED lines=26> */
.L_x_543:
[----:B------:R-:W0:Y:S01]  /*0e40*/  LDCU.64 UR6, c[0x0][0x3c8] ;  /* 0x00007900ff0677ac */ /* 0x000e220008000a00 */
[----:B------:R-:W-:Y:S02]  /*0e50*/  MOV R40, R56 ;  /* 0x0000003800287202 */ /* 0x000fe40000000f00 */
[----:B------:R-:W-:Y:S02]  /*0e60*/  MOV R16, R57 ;  /* 0x0000003900107202 */ /* 0x000fe40000000f00 */
[----:B------:R-:W-:Y:S01]  /*0e70*/  MOV R0, 0xeb0 ;  /* 0x00000eb000007802 */ /* 0x000fe20000000f00 */
[----:B0-----:R-:W-:Y:S02]  /*0e80*/  IMAD.U32 R15, RZ, RZ, UR6 ;  /* 0x00000006ff0f7e24 */ /* 0x001fe4000f8e00ff */
[----:B------:R-:W-:-:S07]  /*0e90*/  IMAD.U32 R14, RZ, RZ, UR7 ;  /* 0x00000007ff0e7e24 */ /* 0x000fce000f8e00ff */
[----:B------:R-:W-:Y:S05]  /*0ea0*/  CALL.REL.NOINC `($__internal_12_$__cuda_sm20_div_s64) ;  /* 0x0000004c00707944 */ /* 0x000fea0003c00000 */
[----:B------:R-:W-:-:S07]  /*0eb0*/  IMAD.MOV.U32 R29, RZ, RZ, R16 ;  /* 0x000000ffff1d7224 */ /* 0x000fce00078e0010 */
.L_x_544:
[----:B------:R-:W-:Y:S05]  /*0ec0*/  BSYNC.RECONVERGENT B0 ;  /* 0x0000000000007941 */ /* 0x000fea0003800200 */
.L_x_542:
[----:B------:R-:W0:Y:S01]  /*0ed0*/  LDCU.64 UR6, c[0x0][0x3a0] ;  /* 0x00007400ff0677ac */ /* 0x000e220008000a00 */
[----:B------:R-:W1:Y:S01]  /*0ee0*/  LDC.64 R6, c[0x0][0x3d0] ;  /* 0x0000f400ff067b82 */ /* 0x000e620000000a00 */
[----:B------:R-:W-:Y:S01]  /*0ef0*/  IADD3 R17, P0, PT, R28, 0x1, RZ ;  /* 0x000000011c117810 */ /* 0x000fe20007f1e0ff */
[----:B------:R-:W-:Y:S01]  /*0f00*/  BSSY.RECONVERGENT B0, `(.L_x_545) ;  /* 0x0000038000007945 */ /* 0x000fe20003800200 */
[----:B------:R-:W2:Y:S01]  /*0f10*/  LDCU.64 UR10, c[0x0][0x3e8] ;  /* 0x00007d00ff0a77ac */ /* 0x000ea20008000a00 */
[----:B------:R-:W-:Y:S02]  /*0f20*/  CS2R R2, SRZ ;  /* 0x0000000000027805 */ /* 0x000fe4000001ff00 */
[----:B------:R-:W-:Y:S01]  /*0f30*/  IMAD.X R28, RZ, RZ, R29, P0 ;  /* 0x000000ffff1c7224 */ /* 0x000fe200000e061d */
[----:B0-----:R-:W-:-:S04]  /*0f40*/  UIADD3 UR6, UP0, UPT, UR6, -0x1, URZ ;  /* 0xffffffff06067890 */ /* 0x001fc8000ff1e0ff */
[----:B------:R-:W-:Y:S01]  /*0f50*/  UIADD3.X UR7, UPT, UPT, UR7, -0x1, URZ, UP0, !UPT ;  /* 0xffffffff07077890 */ /* 0x000fe200087fe4ff */
[----:B--2---:R-:W-:Y:S01]  /*0f60*/  ISETP.LT.U32.AND P1, PT, R17, UR10, PT ;  /* 0x0000000a11007c0c */ /* 0x004fe2000bf21070 */
[----:B-1----:R-:W-:-:S03]  /*0f70*/  IMAD.WIDE.U32 R4, R6, UR6, RZ ;  /* 0x0000000606047c25 */ /* 0x002fc6000f8e00ff */
[----:B------:R-:W-:Y:S01]  /*0f80*/  ISETP.LT.AND.EX P1, PT, R28, UR11, PT, P1 ;  /* 0x0000000b1c007c0c */ /* 0x000fe2000bf21310 */
[----:B------:R-:W-:Y:S01]  /*0f90*/  IMAD R0, R6, UR7, RZ ;  /* 0x0000000706007c24 */ /* 0x000fe2000f8e02ff */
[----:B------:R-:W-:Y:S02]  /*0fa0*/  ISETP.GT.U32.AND P0, PT, R60, R4, PT ;  /* 0x000000043c00720c */ /* 0x000fe40003f04070 */
        /* <DEDUP_REMOVED lines=10> */
[----:B------:R-:W-:-:S05]  /*1050*/  IADD3 R40, P0, PT, R5, R60, RZ ;  /* 0x0000003c05287210 */ /* 0x000fca0007f1e0ff */
[----:B------:R-:W-:-:S05]  /*1060*/  IMAD.X R16, R3, 0x1, R61, P0 ;  /* 0x0000000103107824 */ /* 0x000fca00000e063d */
        /* <DEDUP_REMOVED lines=24> */
.L_x_548:
[----:B------:R-:W0:Y:S01]  /*11f0*/  LDCU.64 UR6, c[0x0][0x3c0] ;  /* 0x00007800ff0677ac */ /* 0x000e220008000a00 */
[----:B------:R-:W-:Y:S01]  /*1200*/  MOV R0, 0x1240 ;  /* 0x0000124000007802 */ /* 0x000fe20000000f00 */
[----:B0-----:R-:W-:Y:S02]  /*1210*/  IMAD.U32 R15, RZ, RZ, UR6 ;  /* 0x00000006ff0f7e24 */ /* 0x001fe4000f8e00ff */
[----:B------:R-:W-:-:S07]  /*1220*/  IMAD.U32 R14, RZ, RZ, UR7 ;  /* 0x00000007ff0e7e24 */ /* 0x000fce000f8e00ff */
[----:B------:R-:W-:Y:S05]  /*1230*/  CALL.REL.NOINC `($__internal_12_$__cuda_sm20_div_s64) ;  /* 0x00000048008c7944 */ /* 0x000fea0003c00000 */
[----:B------:R-:W-:-:S07]  /*1240*/  MOV R29, R16 ;  /* 0x00000010001d7202 */ /* 0x000fce0000000f00 */
.L_x_549:
[----:B------:R-:W-:Y:S05]  /*1250*/  BSYNC.RECONVERGENT B1 ;  /* 0x0000000000017941 */ /* 0x000fea0003800200 */
.L_x_547:
[----:B------:R-:W-:-:S05]  /*1260*/  IADD3 R2, P0, PT, R28, 0x1, RZ ;  /* 0x000000011c027810 */ /* 0x000fca0007f1e0ff */
[----:B------:R-:W-:-:S08]  /*1270*/  IMAD.X R3, RZ, RZ, R29, P0 ;  /* 0x000000ffff037224 */ /* 0x000fd000000e061d */
.L_x_546:
[----:B------:R-:W-:Y:S05]  /*1280*/  BSYNC.RECONVERGENT B0 ;  /* 0x0000000000007941 */ /* 0x000fea0003800200 */
.L_x_545:
        /* <DEDUP_REMOVED lines=26> */
.L_x_551:
[----:B------:R-:W0:Y:S01]  /*1430*/  LDCU.64 UR6, c[0x0][0x3c0] ;  /* 0x00007800ff0677ac */ /* 0x000e220008000a00 */
[----:B------:R-:W-:Y:S01]  /*1440*/  IMAD.MOV.U32 R40, RZ, RZ, R60 ;  /* 0x000000ffff287224 */ /* 0x000fe200078e003c */
[----:B------:R-:W-:Y:S01]  /*1450*/  MOV R0, 0x14a0 ;  /* 0x000014a000007802 */ /* 0x000fe20000000f00 */
[----:B------:R-:W-:Y:S02]  /*1460*/  IMAD.MOV.U32 R16, RZ, RZ, R61 ;  /* 0x000000ffff107224 */ /* 0x000fe400078e003d */
[----:B0-----:R-:W-:Y:S01]  /*1470*/  IMAD.U32 R15, RZ, RZ, UR6 ;  /* 0x00000006ff0f7e24 */ /* 0x001fe2000f8e00ff */
[----:B------:R-:W-:-:S07]  /*1480*/  MOV R14, UR7 ;  /* 0x00000007000e7c02 */ /* 0x000fce0008000f00 */
[----:B------:R-:W-:Y:S05]  /*1490*/  CALL.REL.NOINC `($__internal_12_$__cuda_sm20_div_s64) ;  /* 0x0000004400f47944 */ /* 0x000fea0003c00000 */
[----:B------:R-:W-:-:S07]  /*14a0*/  IMAD.MOV.U32 R29, RZ, RZ, R16 ;  /* 0x000000ffff1d7224 */ /* 0x000fce00078e0010 */
.L_x_552:
[----:B------:R-:W-:Y:S05]  /*14b0*/  BSYNC.RECONVERGENT B0 ;  /* 0x0000000000007941 */ /* 0x000fea0003800200 */
.L_x_550:
[----:B------:R-:W0:Y:S01]  /*14c0*/  LDCU.64 UR6, c[0x0][0x3e0] ;  /* 0x00007c00ff0677ac */ /* 0x000e220008000a00 */
[----:B------:R-:W-:Y:S01]  /*14d0*/  IADD3 R0, P0, PT, R28, 0x1, RZ ;  /* 0x000000011c007810 */ /* 0x000fe20007f1e0ff */
[----:B------:R-:W-:Y:S01]  /*14e0*/  BSSY.RECONVERGENT B1, `(.L_x_553) ;  /* 0x0000465000017945 */ /* 0x000fe20003800200 */
[----:B------:R-:W-:Y:S02]  /*14f0*/  CS2R R20, SRZ ;  /* 0x0000000000147805 */ /* 0x000fe4000001ff00 */
[----:B------:R-:W-:Y:S02]  /*1500*/  IADD3.X R28, PT, PT, RZ, R29, RZ, P0, !PT ;  /* 0x0000001dff1c7210 */ /* 0x000fe400007fe4ff */
[----:B0-----:R-:W-:-:S04]  /*1510*/  ISETP.LT.U32.AND P0, PT, R0, UR6, PT ;  /* 0x0000000600007c0c */ /* 0x001fc8000bf01070 */
[----:B------:R-:W-:-:S04]  /*1520*/  ISETP.LT.AND.EX P0, PT, R28, UR7, PT, P0 ;  /* 0x000000071c007c0c */ /* 0x000fc8000bf01300 */
[----:B------:R-:W-:Y:S02]  /*1530*/  SEL R5, R0, UR6, P0 ;  /* 0x0000000600057c07 */ /* 0x000fe40008000000 */
[----:B------:R-:W-:Y:S02]  /*1540*/  SEL R4, R28, UR7, P0 ;  /* 0x000000071c047c07 */ /* 0x000fe40008000000 */
[----:B------:R-:W-:Y:S01]  /*1550*/  ISETP.GE.U32.AND P0, PT, R2, R5, PT ;  /* 0x000000050200720c */ /* 0x000fe20003f06070 */
[----:B------:R0:W-:Y:S03]  /*1560*/  STL [R1], R5 ;  /* 0x0000000501007387 */ /* 0x0001e60000100800 */
[----:B------:R-:W-:Y:S01]  /*1570*/  ISETP.GE.AND.EX P0, PT, R3, R4, PT, P0 ;  /* 0x000000040300720c */ /* 0x000fe20003f06300 */
[----:B------:R0:W-:-:S12]  /*1580*/  STL [R1+0x4], R4 ;  /* 0x0000040401007387 */ /* 0x0001d80000100800 */
[----:B0-----:R-:W-:Y:S05]  /*1590*/  @P0 BRA `(.L_x_554) ;  /* 0x0000004400640947 */ /* 0x001fea0003800000 */
[----:B------:R-:W0:Y:S01]  /*15a0*/  LDC.64 R54, c[0x0][0x3c8] ;  /* 0x0000f200ff367b82 */ /* 0x000e220000000a00 */
[----:B------:R-:W1:Y:S01]  /*15b0*/  LDCU.64 UR6, c[0x0][0x3c8] ;  /* 0x00007900ff0677ac */ /* 0x000e620008000a00 */
[----:B------:R-:W-:Y:S02]  /*15c0*/  IADD3 R59, P0, PT, RZ, -R49, RZ ;  /* 0x80000031ff3b7210 */ /* 0x000fe40007f1e0ff */
[----:B------:R-:W-:-:S03]  /*15d0*/  CS2R R20, SRZ ;  /* 0x0000000000147805 */ /* 0x000fc6000001ff00 */
[----:B------:R-:W-:Y:S02]  /*15e0*/  IMAD.X R0, RZ, RZ, ~R50, P0 ;  /* 0x000000ffff007224 */ /* 0x000fe400000e0e32 */
[----:B-1----:R-:W-:Y:S02]  /*15f0*/  IMAD R4, R50, UR6, RZ ;  /* 0x0000000632047c24 */ /* 0x002fe4000f8e02ff */
[----:B------:R-:W-:Y:S02]  /*1600*/  IMAD R0, R0, UR6, RZ ;  /* 0x0000000600007c24 */ /* 0x000fe4000f8e02ff */
[C---:B------:R-:W-:Y:S02]  /*1610*/  IMAD R5, R49.reuse, UR7, R4 ;  /* 0x0000000731057c24 */ /* 0x040fe4000f8e0204 */
[----:B0-----:R-:W-:-:S04]  /*1620*/  IMAD.WIDE.U32 R54, R49, UR6, R54 ;  /* 0x0000000631367c25 */ /* 0x001fc8000f8e0036 */
[C---:B------:R-:W-:Y:S01]  /*1630*/  IMAD.WIDE.U32 R52, R59.reuse, UR6, R56 ;  /* 0x000000063b347c25 */ /* 0x040fe2000f8e0038 */
[C---:B------:R-:W-:Y:S02]  /*1640*/  IADD3 R51, P1, P2, R56.reuse, -UR6, -R54 ;  /* 0x8000000638337c10 */ /* 0x040fe4000fa3e836 */
[----:B------:R-:W-:Y:S01]  /*1650*/  IADD3 R54, P0, PT, R56, -R54, RZ ;  /* 0x8000003638367210 */ /* 0x000fe20007f1e0ff */
[----:B------:R-:W-:Y:S02]  /*1660*/  IMAD R59, R59, UR7, R0 ;  /* 0x000000073b3b7c24 */ /* 0x000fe4000f8e0200 */
[----:B------:R-:W-:-:S03]  /*1670*/  IMAD.IADD R5, R55, 0x1, R5 ;  /* 0x0000000137057824 */ /* 0x000fc600078e0205 */
[----:B------:R-:W-:Y:S01]  /*1680*/  IADD3 R59, PT, PT, R53, R59, RZ ;  /* 0x0000003b353b7210 */ /* 0x000fe20007ffe0ff */
[C-C-:B------:R-:W-:Y:S01]  /*1690*/  IMAD.X R58, R57.reuse, 0x1, ~R5.reuse, P0 ;  /* 0x00000001393a7824 */ /* 0x140fe200000e0e05 */
[----:B------:R-:W-:-:S07]  /*16a0*/  IADD3.X R55, PT, PT, R57, ~UR7, ~R5, P1, P2 ;  /* 0x8000000739377c10 */ /* 0x000fce0008fe4c05 */
.L_x_638:
[----:B------:R-:W-:Y:S01]  /*16b0*/  ISETP.GE.U32.AND P0, PT, R49, R17, PT ;  /* 0x000000113100720c */ /* 0x000fe20003f06070 */
[----:B------:R-:W-:Y:S03]  /*16c0*/  BSSY.RECONVERGENT B0, `(.L_x_555) ;  /* 0x000043f000007945 */ /* 0x000fe60003800200 */
[----:B------:R-:W-:-:S13]  /*16d0*/  ISETP.GE.AND.EX P0, PT, R50, R41, PT, P0 ;  /* 0x000000293200720c */ /* 0x000fda0003f06300 */
[----:B-1-34-:R-:W-:Y:S05]  /*16e0*/  @P0 BRA `(.L_x_556) ;  /* 0x0000004000f00947 */ /* 0x01afea0003800000 */
[----:B------:R-:W0:Y:S01]  /*16f0*/  LDCU.64 UR6, c[0x0][0x3c0] ;  /* 0x00007800ff0677ac */ /* 0x000e220008000a00 */
[----:B------:R-:W-:Y:S01]  /*1700*/  IADD3 R5, P0, PT, RZ, -R2, RZ ;  /* 0x80000002ff057210 */ /* 0x000fe20007f1e0ff */
[----:B------:R-:W-:Y:S01]  /*1710*/  BSSY.RECONVERGENT B2, `(.L_x_557) ;  /* 0x0000027000027945 */ /* 0x000fe20003800200 */
[----:B------:R-:W1:Y:S03]  /*1720*/  LDCU UR10, c[0x0][0x3d4] ;  /* 0x00007a80ff0a77ac */ /* 0x000e660008000800 */
[----:B------:R-:W-:-:S04]  /*1730*/  IMAD.X R0, RZ, RZ, ~R3, P0 ;  /* 0x000000ffff007224 */ /* 0x000fc800000e0e03 */
[----:B0-----:R-:W-:Y:S02]  /*1740*/  IMAD R0, R0, UR6, RZ ;  /* 0x0000000600007c24 */ /* 0x001fe4000f8e02ff */
[----:B------:R-:W-:-:S04]  /*1750*/  IMAD.WIDE.U32 R22, R5, UR6, R60 ;  /* 0x0000000605167c25 */ /* 0x000fc8000f8e003c */
[----:B------:R-:W-:-:S05]  /*1760*/  IMAD R5, R5, UR7, R0 ;  /* 0x0000000705057c24 */ /* 0x000fca000f8e0200 */
[----:B------:R-:W-:-:S04]  /*1770*/  IADD3 R4, PT, PT, R23, R5, RZ ;  /* 0x0000000517047210 */ /* 0x000fc80007ffe0ff */
        /* <DEDUP_REMOVED lines=21> */
[----:B------:R-:W-:Y:S01]  /*18d0*/  @!P1 LOP3.LUT R24, RZ, UR6, RZ, 0x33, !PT ;  /* 0x00000006ff189c12 */ /* 0x000fe2000f8e33ff */
[----:B------:R-:W-:Y:S06]  /*18e0*/  BRA `(.L_x_559) ;  /* 0x0000000000247947 */ /* 0x000fec0003800000 */
.L_x_558:
[----:B------:R-:W0:Y:S01]  /*18f0*/  LDCU.64 UR6, c[0x0][0x3d0] ;  /* 0x00007a00ff0677ac */ /* 0x000e220008000a00 */
[----:B------:R-:W-:Y:S01]  /*1900*/  IMAD.MOV.U32 R33, RZ, RZ, R22 ;  /* 0x000000ffff217224 */ /* 0x000fe200078e0016 */
[----:B------:R-:W-:Y:S01]  /*1910*/  MOV R32, 0x1960 ;  /* 0x0000196000207802 */ /* 0x000fe20000000f00 */
[----:B------:R-:W-:Y:S01]  /*1920*/  IMAD.MOV.U32 R37, RZ, RZ, R4 ;  /* 0x000000ffff257224 */ /* 0x000fe200078e0004 */
[----:B0-----:R-:W-:Y:S01]  /*1930*/  MOV R16, UR6 ;  /* 0x0000000600107c02 */ /* 0x001fe20008000f00 */
[----:B------:R-:W-:-:S07]  /*1940*/  IMAD.U32 R0, RZ, RZ, UR7 ;  /* 0x00000007ff007e24 */ /* 0x000fce000f8e00ff */
[----:B------:R-:W-:Y:S05]  /*1950*/  CALL.REL.NOINC `($__internal_13_$__cuda_sm20_rem_s64) ;  /* 0x0000004800207944 */ /* 0x000fea0003c00000 */
[----:B------:R-:W-:Y:S01]  /*1960*/  MOV R24, R0 ;  /* 0x0000000000187202 */ /* 0x000fe20000000f00 */
[----:B------:R-:W-:-:S07]  /*1970*/  IMAD.MOV.U32 R25, RZ, RZ, R16 ;  /* 0x000000ffff197224 */ /* 0x000fce00078e0010 */
.L_x_559:
[----:B------:R-:W-:Y:S05]  /*1980*/  BSYNC.RECONVERGENT B2 ;  /* 0x0000000000027941 */ /* 0x000fea0003800200 */
.L_x_557:
[----:B------:R-:W-:Y:S01]  /*1990*/  IMAD.IADD R10, R17, 0x1, -R49 ;  /* 0x00000001110a7824 */ /* 0x000fe200078e0a31 */
[----:B------:R-:W-:Y:S01]  /*19a0*/  BSSY.RECONVERGENT B2, `(.L_x_560) ;  /* 0x00001af000027945 */ /* 0x000fe20003800200 */
[----:B------:R-:W-:Y:S01]  /*19b0*/  MOV R5, R49 ;  /* 0x0000003100057202 */ /* 0x000fe20000000f00 */
[----:B------:R-:W-:Y:S02]  /*19c0*/  IMAD.MOV.U32 R6, RZ, RZ, R50 ;  /* 0x000000ffff067224 */ /* 0x000fe400078e0032 */
        /* <DEDUP_REMOVED lines=34> */
.L_x_565:
[----:B------:R-:W0:Y:S01]  /*1bf0*/  LDCU.64 UR6, c[0x0][0x3d8] ;  /* 0x00007b00ff0677ac */ /* 0x000e220008000a00 */
[----:B------:R-:W-:Y:S01]  /*1c00*/  IMAD.MOV.U32 R33, RZ, RZ, R52 ;  /* 0x000000ffff217224 */ /* 0x000fe200078e0034 */
[----:B------:R-:W-:Y:S01]  /*1c10*/  MOV R32, 0x1c60 ;  /* 0x00001c6000207802 */ /* 0x000fe20000000f00 */
[----:B------:R-:W-:Y:S01]  /*1c20*/  IMAD.MOV.U32 R37, RZ, RZ, R59 ;  /* 0x000000ffff257224 */ /* 0x000fe200078e003b */
[----:B0-----:R-:W-:Y:S01]  /*1c30*/  MOV R16, UR6 ;  /* 0x0000000600107c02 */ /* 0x001fe20008000f00 */
[----:B------:R-:W-:-:S07]  /*1c40*/  IMAD.U32 R0, RZ, RZ, UR7 ;  /* 0x00000007ff007e24 */ /* 0x000fce000f8e00ff */
[----:B------:R-:W-:Y:S05]  /*1c50*/  CALL.REL.NOINC `($__internal_13_$__cuda_sm20_rem_s64) ;  /* 0x0000004400607944 */ /* 0x000fea0003c00000 */
[----:B------:R-:W-:-:S04]  /*1c60*/  ISETP.NE.U32.AND P0, PT, R0, RZ, PT ;  /* 0x000000ff0000720c */ /* 0x000fc80003f05070 */
[----:B------:R-:W-:-:S13]  /*1c70*/  ISETP.NE.AND.EX P0, PT, R16, RZ, PT, P0 ;  /* 0x000000ff1000720c */ /* 0x000fda0003f05300 */
.L_x_566:
[----:B------:R-:W-:Y:S05]  /*1c80*/  BSYNC.RECONVERGENT B4 ;  /* 0x0000000000047941 */ /* 0x000fea0003800200 */
.L_x_564:
        /* <DEDUP_REMOVED lines=23> */
[----:B------:R-:W-:Y:S01]  /*1e00*/  @!P2 LOP3.LUT R8, RZ, UR6, RZ, 0x33, !PT ;  /* 0x00000006ff08ac12 */ /* 0x000fe2000f8e33ff */
[----:B------:R-:W-:Y:S06]  /*1e10*/  BRA `(.L_x_569) ;  /* 0x0000000000247947 */ /* 0x000fec0003800000 */
.L_x_568:
[----:B------:R-:W0:Y:S01]  /*1e20*/  LDCU.64 UR6, c[0x0][0x3d0] ;  /* 0x00007a00ff0677ac */ /* 0x000e220008000a00 */
[----:B------:R-:W-:Y:S01]  /*1e30*/  IMAD.MOV.U32 R40, RZ, RZ, R22 ;  /* 0x000000ffff287224 */ /* 0x000fe200078e0016 */
[----:B------:R-:W-:Y:S01]  /*1e40*/  MOV R0, 0x1e90 ;  /* 0x00001e9000007802 */ /* 0x000fe20000000f00 */
[----:B------:R-:W-:Y:S01]  /*1e50*/  IMAD.MOV.U32 R16, RZ, RZ, R4 ;  /* 0x000000ffff107224 */ /* 0x000fe200078e0004 */
[----:B0-----:R-:W-:Y:S01]  /*1e60*/  MOV R15, UR6 ;  /* 0x00000006000f7c02 */ /* 0x001fe20008000f00 */
[----:B------:R-:W-:-:S07]  /*1e70*/  IMAD.U32 R14, RZ, RZ, UR7 ;  /* 0x00000007ff0e7e24 */ /* 0x000fce000f8e00ff */
[----:B------:R-:W-:Y:S05]  /*1e80*/  CALL.REL.NOINC `($__internal_12_$__cuda_sm20_div_s64) ;  /* 0x0000003c00787944 */ /* 0x000fea0003c00000 */
[----:B------:R-:W-:Y:S01]  /*1e90*/  MOV R8, R28 ;  /* 0x0000001c00087202 */ /* 0x000fe20000000f00 */
[----:B------:R-:W-:-:S07]  /*1ea0*/  IMAD.MOV.U32 R9, RZ, RZ, R16 ;  /* 0x000000ffff097224 */ /* 0x000fce00078e0010 */
.L_x_569:
[----:B------:R-:W-:Y:S05]  /*1eb0*/  BSYNC.RECONVERGENT B4 ;  /* 0x0000000000047941 */ /* 0x000fea0003800200 */
.L_x_567:
        /* <DEDUP_REMOVED lines=24> */
.L_x_571:
        /* <DEDUP_REMOVED lines=8> */
.L_x_572:
[----:B------:R-:W-:Y:S05]  /*20c0*/  BSYNC.RECONVERGENT B4 ;  /* 0x0000000000047941 */ /* 0x000fea0003800200 */
.L_x_570:
[----:B------:R-:W0:Y:S01]  /*20d0*/  LDCU.128 UR12, c[0x0][0x3a0] ;  /* 0x00007400ff0c77ac */ /* 0x000e220008000c00 */
[----:B------:R-:W-:Y:S02]  /*20e0*/  IMAD.MOV.U32 R12, RZ, RZ, R28 ;  /* 0x000000ffff0c7224 */ /* 0x000fe400078e001c */
[----:B------:R-:W-:Y:S01]  /*20f0*/  IMAD.MOV.U32 R13, RZ, RZ, R29 ;  /* 0x000000ffff0d7224 */ /* 0x000fe200078e001d */
[----:B------:R-:W1:Y:S01]  /*2100*/  LDCU.128 UR16, c[0x0][0x3e0] ;  /* 0x00007c00ff1077ac */ /* 0x000e620008000c00 */
        /* <DEDUP_REMOVED lines=8> */
[----:B-1----:R-:W-:-:S03]  /*2190*/  IMAD.WIDE.U32 R8, R12, UR16, R2 ;  /* 0x000000100c087c25 */ /* 0x002fc6000f8e0002 */
[----:B------:R-:W-:Y:S02]  /*21a0*/  IADD3 R0, PT, PT, R13, R5, RZ ;  /* 0x000000050d007210 */ /* 0x000fe40007ffe0ff */
[----:B------:R-:W-:-:S03]  /*21b0*/  MOV R13, R50 ;  /* 0x00000032000d7202 */ /* 0x000fc60000000f00 */
[----:B------:R-:W-:-:S04]  /*21c0*/  IMAD R5, R0, UR16, RZ ;  /* 0x0000001000057c24 */ /* 0x000fc8000f8e02ff */
[----:B------:R-:W-:Y:S02]  /*21d0*/  IMAD R5, R12, UR17, R5 ;  /* 0x000000110c057c24 */ /* 0x000fe4000f8e0205 */
[----:B------:R-:W-:Y:S02]  /*21e0*/  IMAD.MOV.U32 R12, RZ, RZ, R49 ;  /* 0x000000ffff0c7224 */ /* 0x000fe400078e0031 */
[----:B------:R-:W-:Y:S02]  /*21f0*/  IMAD.IADD R0, R9, 0x1, R5 ;  /* 0x0000000109007824 */ /* 0x000fe400078e0205 */
[----:B------:R-:W-:-:S04]  /*2200*/  IMAD.WIDE.U32 R12, R8, UR18, R12 ;  /* 0x00000012080c7c25 */ /* 0x000fc8000f8e000c */
[----:B------:R-:W-:-:S04]  /*2210*/  IMAD R5, R0, UR18, RZ ;  /* 0x0000001200057c24 */ /* 0x000fc8000f8e02ff */
[----:B------:R-:W-:Y:S01]  /*2220*/  IMAD R5, R8, UR19, R5 ;  /* 0x0000001308057c24 */ /* 0x000fe2000f8e0205 */
[----:B--2---:R-:W-:-:S03]  /*2230*/  LEA R8, P0, R12, UR6, 0x3 ;  /* 0x000000060c087c11 */ /* 0x004fc6000f8018ff */
[----:B------:R-:W-:-:S05]  /*2240*/  IMAD.IADD R5, R13, 0x1, R5 ;  /* 0x000000010d057824 */ /* 0x000fca00078e0205 */
[----:B------:R-:W-:-:S06]  /*2250*/  LEA.HI.X R9, R12, UR7, R5, 0x3, P0 ;  /* 0x000000070c097c11 */ /* 0x000fcc00080f1c05 */
[----:B------:R-:W2:Y:S02]  /*2260*/  LDG.E.64 R8, desc[UR8][R8.64] ;  /* 0x0000000808087981 */ /* 0x000ea4000c1e1b00 */
[----:B--2---:R0:W1:Y:S02]  /*2270*/  DADD R20, R20, R8 ;  /* 0x0000000014147229 */ /* 0x0040640000000008 */
.L_x_563:
[----:B------:R-:W-:Y:S05]  /*2280*/  BSYNC.RECONVERGENT B3 ;  /* 0x0000000000037941 */ /* 0x000fea0003800200 */
.L_x_562:
        /* <DEDUP_REMOVED lines=9> */
[----:B------:R-:W2:Y:S01]  /*2320*/  LDCU UR6, c[0x0][0x3dc] ;  /* 0x00007b80ff0677ac */ /* 0x000ea20008000800 */
[----:B------:R-:W-:Y:S01]  /*2330*/  BSSY.RECONVERGENT B4, `(.L_x_575) ;  /* 0x0000022000047945 */ /* 0x000fe20003800200 */
[----:B--2---:R-:W-:-:S04]  /*2340*/  LOP3.LUT R5, R58, UR6, RZ, 0xfc, !PT ;  /* 0x000000063a057c12 */ /* 0x004fc8000f8efcff */
[----:B------:R-:W-:-:S13]  /*2350*/  ISETP.NE.AND.EX P0, PT, R5, RZ, PT, !PT ;  /* 0x000000ff0500720c */ /* 0x000fda0003f053f0 */
[----:B------:R-:W-:Y:S05]  /*2360*/  @P0 BRA `(.L_x_576) ;  /* 0x0000000000540947 */ /* 0x000fea0003800000 */
[----:B------:R-:W2:Y:S02]  /*2370*/  LDCU UR6, c[0x0][0x3d8] ;  /* 0x00007b00ff0677ac */ /* 0x000ea40008000800 */
[----:B--2---:R-:W2:Y:S01]  /*2380*/  I2F.U32.RP R6, UR6 ;  /* 0x0000000600067d06 */ /* 0x004ea20008209000 */
[----:B------:R-:W-:-:S07]  /*2390*/  ISETP.NE.U32.AND P1, PT, RZ, UR6, PT ;  /* 0x00000006ff007c0c */ /* 0x000fce000bf25070 */
[----:B--2---:R-:W0:Y:S02]  /*23a0*/  MUFU.RCP R6, R6 ;  /* 0x0000000600067308 */ /* 0x004e240000001000 */
[----:B0-----:R-:W-:-:S06]  /*23b0*/  IADD3 R8, PT, PT, R6, 0xffffffe, RZ ;  /* 0x0ffffffe06087810 */ /* 0x001fcc0007ffe0ff */
[----:B------:R0:W2:Y:S02]  /*23c0*/  F2I.FTZ.U32.TRUNC.NTZ R9, R8 ;  /* 0x0000000800097305 */ /* 0x0000a4000021f000 */
[----:B0-----:R-:W-:Y:S02]  /*23d0*/  IMAD.MOV.U32 R8, RZ, RZ, RZ ;  /* 0x000000ffff087224 */ /* 0x001fe400078e00ff */
[----:B--2---:R-:W-:-:S04]  /*23e0*/  IMAD.MOV R11, RZ, RZ, -R9 ;  /* 0x000000ffff0b7224 */ /* 0x004fc800078e0a09 */
        /* <DEDUP_REMOVED lines=13> */
.L_x_576:
[----:B------:R-:W2:Y:S01]  /*24c0*/  LDCU.64 UR6, c[0x0][0x3d8] ;  /* 0x00007b00ff0677ac */ /* 0x000ea20008000a00 */
[----:B------:R-:W-:Y:S02]  /*24d0*/  MOV R33, R54 ;  /* 0x0000003600217202 */ /* 0x000fe40000000f00 */
[----:B------:R-:W-:Y:S02]  /*24e0*/  MOV R37, R58 ;  /* 0x0000003a00257202 */ /* 0x000fe40000000f00 */
[----:B------:R-:W-:Y:S01]  /*24f0*/  MOV R32, 0x2530 ;  /* 0x0000253000207802 */ /* 0x000fe20000000f00 */
[----:B--2---:R-:W-:Y:S02]  /*2500*/  IMAD.U32 R16, RZ, RZ, UR6 ;  /* 0x00000006ff107e24 */ /* 0x004fe4000f8e00ff */
[----:B------:R-:W-:-:S07]  /*2510*/  IMAD.U32 R0, RZ, RZ, UR7 ;  /* 0x00000007ff007e24 */ /* 0x000fce000f8e00ff */
[----:B01----:R-:W-:Y:S05]  /*2520*/  CALL.REL.NOINC `($__internal_13_$__cuda_sm20_rem_s64) ;  /* 0x0000003c002c7944 */ /* 0x003fea0003c00000 */
[----:B------:R-:W-:-:S04]  /*2530*/  ISETP.NE.U32.AND P0, PT, R0, RZ, PT ;  /* 0x000000ff0000720c */ /* 0x000fc80003f05070 */
[----:B------:R-:W-:-:S13]  /*2540*/  ISETP.NE.AND.EX P0, PT, R16, RZ, PT, P0 ;  /* 0x000000ff1000720c */ /* 0x000fda0003f05300 */
.L_x_577:
[----:B------:R-:W-:Y:S05]  /*2550*/  BSYNC.RECONVERGENT B4 ;  /* 0x0000000000047941 */ /* 0x000fea0003800200 */
.L_x_575:
        /* <DEDUP_REMOVED lines=9> */
[----:B------:R0:W2:Y:S02]  /*25f0*/  F2I.FTZ.U32.TRUNC.NTZ R9, R8 ;  /* 0x0000000800097305 */ /* 0x0000a4000021f000 */
[----:B0-----:R-:W-:Y:S02]  /*2600*/  HFMA2 R8, -RZ, RZ, 0, 0 ;  /* 0x00000000ff087431 */ /* 0x001fe400000001ff */
[----:B--2---:R-:W-:-:S04]  /*2610*/  IMAD.MOV R11, RZ, RZ, -R9 ;  /* 0x000000ffff0b7224 */ /* 0x004fc800078e0a09 */
        /* <DEDUP_REMOVED lines=13> */
.L_x_579:
[----:B------:R-:W0:Y:S01]  /*26f0*/  LDCU.64 UR6, c[0x0][0x3d0] ;  /* 0x00007a00ff0677ac */ /* 0x000e220008000a00 */
[----:B------:R-:W-:Y:S02]  /*2700*/  MOV R40, R22 ;  /* 0x0000001600287202 */ /* 0x000fe40000000f00 */
[----:B------:R-:W-:Y:S02]  /*2710*/  MOV R16, R4 ;  /* 0x0000000400107202 */ /* 0x000fe40000000f00 */
[----:B------:R-:W-:Y:S01]  /*2720*/  MOV R0, 0x2760 ;  /* 0x0000276000007802 */ /* 0x000fe20000000f00 */
[----:B0-----:R-:W-:Y:S02]  /*2730*/  IMAD.U32 R15, RZ, RZ, UR6 ;  /* 0x00000006ff0f7e24 */ /* 0x001fe4000f8e00ff */
[----:B------:R-:W-:-:S07]  /*2740*/  IMAD.U32 R14, RZ, RZ, UR7 ;  /* 0x00000007ff0e7e24 */ /* 0x000fce000f8e00ff */
[----:B-1----:R-:W-:Y:S05]  /*2750*/  CALL.REL.NOINC `($__internal_12_$__cuda_sm20_div_s64) ;  /* 0x0000003400447944 */ /* 0x002fea0003c00000 */
[----:B------:R-:W-:Y:S02]  /*2760*/  IMAD.MOV.U32 R8, RZ, RZ, R28 ;  /* 0x000000ffff087224 */ /* 0x000fe400078e001c */
[----:B------:R-:W-:-:S07]  /*2770*/  IMAD.MOV.U32 R9, RZ, RZ, R16 ;  /* 0x000000ffff097224 */ /* 0x000fce00078e0010 */
.L_x_580:
[----:B------:R-:W-:Y:S05]  /*2780*/  BSYNC.RECONVERGENT B4 ;  /* 0x0000000000047941 */ /* 0x000fea0003800200 */
.L_x_578:
        /* <DEDUP_REMOVED lines=24> */
.L_x_582:
[----:B------:R-:W0:Y:S01]  /*2910*/  LDCU.64 UR6, c[0x0][0x3d8] ;  /* 0x00007b00ff0677ac */ /* 0x000e220008000a00 */
[----:B------:R-:W-:Y:S01]  /*2920*/  IMAD.MOV.U32 R40, RZ, RZ, R54 ;  /* 0x000000ffff287224 */ /* 0x000fe200078e0036 */
[----:B------:R-:W-:Y:S01]  /*2930*/  MOV R0, 0x2980 ;  /* 0x0000298000007802 */ /* 0x000fe20000000f00 */
[----:B------:R-:W-:Y:S01]  /*2940*/  IMAD.MOV.U32 R16, RZ, RZ, R58 ;  /* 0x000000ffff107224 */ /* 0x000fe200078e003a */
[----:B0-----:R-:W-:Y:S01]  /*2950*/  MOV R15, UR6 ;  /* 0x00000006000f7c02 */ /* 0x001fe20008000f00 */
[----:B------:R-:W-:-:S07]  /*2960*/  IMAD.U32 R14, RZ, RZ, UR7 ;  /* 0x00000007ff0e7e24 */ /* 0x000fce000f8e00ff */
[----:B-1----:R-:W-:Y:S05]  /*2970*/  CALL.REL.NOINC `($__internal_12_$__cuda_sm20_div_s64) ;  /* 0x0000003000bc7944 */ /* 0x002fea0003c00000 */
[----:B------:R-:W-:-:S07]  /*2980*/  MOV R29, R16 ;  /* 0x00000010001d7202 */ /* 0x000fce0000000f00 */
.L_x_583:
[----:B------:R-:W-:Y:S05]  /*2990*/  BSYNC.RECONVERGENT B4 ;  /* 0x0000000000047941 */ /* 0x000fea0003800200 */
.L_x_581:
[----:B------:R-:W0:Y:S01]  /*29a0*/  LDCU.128 UR12, c[0x0][0x3a0] ;  /* 0x00007400ff0c77ac */ /* 0x000e220008000c00 */
[----:B------:R-:W-:Y:S01]  /*29b0*/  MOV R13, R29 ;  /* 0x0000001d000d7202 */ /* 0x000fe20000000f00 */
[----:B------:R-:W-:Y:S01]  /*29c0*/  IMAD.MOV.U32 R12, RZ, RZ, R28 ;  /* 0x000000ffff0c7224 */ /* 0x000fe200078e001c */
[----:B------:R-:W2:Y:S01]  /*29d0*/  LDCU.128 UR16, c[0x0][0x3e0] ;  /* 0x00007c00ff1077ac */ /* 0x000ea20008000c00 */
[----:B------:R-:W3:Y:S01]  /*29e0*/  LDCU.64 UR6, c[0x0][0x388] ;  /* 0x00007100ff0677ac */ /* 0x000ee20008000a00 */
[----:B0-----:R-:W-:Y:S02]  /*29f0*/  IMAD R5, R19, UR12, RZ ;  /* 0x0000000c13057c24 */ /* 0x001fe4000f8e02ff */
[----:B------:R-:W-:-:S04]  /*2a00*/  IMAD.WIDE.U32 R8, R18, UR12, R8 ;  /* 0x0000000c12087c25 */ /* 0x000fc8000f8e0008 */
[----:B------:R-:W-:Y:S02]  /*2a10*/  IMAD R5, R18, UR13, R5 ;  /* 0x0000000d12057c24 */ /* 0x000fe4000f8e0205 */
[----:B------:R-:W-:-:S04]  /*2a20*/  IMAD.WIDE.U32 R12, R8, UR14, R12 ;  /* 0x0000000e080c7c25 */ /* 0x000fc8000f8e000c */
[----:B------:R-:W-:-:S04]  /*2a30*/  IMAD.IADD R0, R5, 0x1, R9 ;  /* 0x0000000105007824 */ /* 0x000fc800078e0209 */
[----:B------:R-:W-:-:S04]  /*2a40*/  IMAD R5, R0, UR14, RZ ;  /* 0x0000000e00057c24 */ /* 0x000fc8000f8e02ff */
[----:B------:R-:W-:Y:S02]  /*2a50*/  IMAD R5, R8, UR15, R5 ;  /* 0x0000000f08057c24 */ /* 0x000fe4000f8e0205 */
[----:B--2---:R-:W-:-:S04]  /*2a60*/  IMAD.WIDE.U32 R8, R12, UR16, R2 ;  /* 0x000000100c087c25 */ /* 0x004fc8000f8e0002 */
[----:B------:R-:W-:Y:S02]  /*2a70*/  IMAD.IADD R0, R13, 0x1, R5 ;  /* 0x000000010d007824 */ /* 0x000fe400078e0205 */
[----:B------:R-:W-:Y:S02]  /*2a80*/  IMAD.MOV.U32 R13, RZ, RZ, R50 ;  /* 0x000000ffff0d7224 */ /* 0x000fe400078e0032 */
[----:B------:R-:W-:-:S04]  /*2a90*/  IMAD R5, R0, UR16, RZ ;  /* 0x0000001000057c24 */ /* 0x000fc8000f8e02ff */
[----:B------:R-:W-:Y:S01]  /*2aa0*/  IMAD R5, R12, UR17, R5 ;  /* 0x000000110c057c24 */ /* 0x000fe2000f8e0205 */
[----:B------:R-:W-:-:S03]  /*2ab0*/  MOV R12, R49 ;  /* 0x00000031000c7202 */ /* 0x000fc60000000f00 */
[----:B------:R-:W-:Y:S02]  /*2ac0*/  IMAD.IADD R0, R9, 0x1, R5 ;  /* 0x0000000109007824 */ /* 0x000fe400078e0205 */
[----:B------:R-:W-:-:S04]  /*2ad0*/  IMAD.WIDE.U32 R12, R8, UR18, R12 ;  /* 0x00000012080c7c25 */ /* 0x000fc8000f8e000c */
[----:B------:R-:W-:-:S04]  /*2ae0*/  IMAD R5, R0, UR18, RZ ;  /* 0x0000001200057c24 */ /* 0x000fc8000f8e02ff */
[----:B------:R-:W-:Y:S01]  /*2af0*/  IMAD R5, R8, UR19, R5 ;  /* 0x0000001308057c24 */ /* 0x000fe2000f8e0205 */
[----:B---3--:R-:W-:-:S03]  /*2b00*/  LEA R8, P0, R12, UR6, 0x3 ;  /* 0x000000060c087c11 */ /* 0x008fc6000f8018ff */
[----:B------:R-:W-:-:S05]  /*2b10*/  IMAD.IADD R5, R13, 0x1, R5 ;  /* 0x000000010d057824 */ /* 0x000fca00078e0205 */
[----:B------:R-:W-:-:S06]  /*2b20*/  LEA.HI.X R9, R12, UR7, R5, 0x3, P0 ;  /* 0x000000070c097c11 */ /* 0x000fcc00080f1c05 */
[----:B------:R-:W1:Y:S02]  /*2b30*/  LDG.E.64 R8, desc[UR8][R8.64+0x8] ;  /* 0x0000080808087981 */ /* 0x000e64000c1e1b00 */
[----:B-1----:R2:W3:Y:S02]  /*2b40*/  DADD R20, R20, R8 ;  /* 0x0000000014147229 */ /* 0x0024e40000000008 */
.L_x_574:
[----:B------:R-:W-:Y:S05]  /*2b50*/  BSYNC.RECONVERGENT B3 ;  /* 0x0000000000037941 */ /* 0x000fea0003800200 */
.L_x_573:
[----:B------:R-:W-:Y:S02]  /*2b60*/  ISETP.NE.U32.AND P1, PT, R10, 0x2, PT ;  /* 0x000000020a00780c */ /* 0x000fe40003f25070 */
[----:B------:R-:W-:Y:S02]  /*2b70*/  ISETP.NE.U32.AND P0, PT, R24, RZ, PT ;  /* 0x000000ff1800720c */ /* 0x000fe40003f05070 */
[----:B------:R-:W-:Y:S02]  /*2b80*/  ISETP.NE.AND.EX P1, PT, RZ, RZ, PT, P1 ;  /* 0x000000ffff00720c */ /* 0x000fe40003f25310 */
[----:B0-2---:R-:W-:Y:S02]  /*2b90*/  IADD3 R9, P3, PT, R49, 0x3, RZ ;  /* 0x0000000331097810 */ /* 0x005fe40007f7e0ff */
        /* <DEDUP_REMOVED lines=17> */
[----:B------:R0:W2:Y:S02]  /*2cb0*/  F2I.FTZ.U32.TRUNC.NTZ R13, R12 ;  /* 0x0000000c000d7305 */ /* 0x0000a4000021f000 */
[----:B0-----:R-:W-:Y:S01]  /*2cc0*/  IMAD.MOV.U32 R12, RZ, RZ, RZ ;  /* 0x000000ffff0c7224 */ /* 0x001fe200078e00ff */
[----:B--2---:R-:W-:-:S05]  /*2cd0*/  IADD3 R11, PT, PT, RZ, -R13, RZ ;  /* 0x8000000dff0b7210 */ /* 0x004fca0007ffe0ff */
        /* <DEDUP_REMOVED lines=13> */
.L_x_585:
[----:B------:R-:W0:Y:S01]  /*2db0*/  LDCU.64 UR6, c[0x0][0x3d8] ;  /* 0x00007b00ff0677ac */ /* 0x000e220008000a00 */
[----:B------:R-:W-:Y:S01]  /*2dc0*/  IMAD.MOV.U32 R33, RZ, RZ, R51 ;  /* 0x000000ffff217224 */ /* 0x000fe200078e0033 */
[----:B------:R-:W-:Y:S01]  /*2dd0*/  MOV R32, 0x2e20 ;  /* 0x00002e2000207802 */ /* 0x000fe20000000f00 */
[----:B------:R-:W-:Y:S01]  /*2de0*/  IMAD.MOV.U32 R37, RZ, RZ, R55 ;  /* 0x000000ffff257224 */ /* 0x000fe200078e0037 */
[----:B0-----:R-:W-:Y:S01]  /*2df0*/  MOV R16, UR6 ;  /* 0x0000000600107c02 */ /* 0x001fe20008000f00 */
[----:B------:R-:W-:-:S07]  /*2e00*/  IMAD.U32 R0, RZ, RZ, UR7 ;  /* 0x00000007ff007e24 */ /* 0x000fce000f8e00ff */
[----:B-1-3--:R-:W-:Y:S05]  /*2e10*/  CALL.REL.NOINC `($__internal_13_$__cuda_sm20_rem_s64) ;  /* 0x0000003000f07944 */ /* 0x00afea0003c00000 */
[----:B------:R-:W-:-:S04]  /*2e20*/  ISETP.NE.U32.AND P0, PT, R0, RZ, PT ;  /* 0x000000ff0000720c */ /* 0x000fc80003f05070 */
[----:B------:R-:W-:-:S13]  /*2e30*/  ISETP.NE.AND.EX P0, PT, R16, RZ, PT, P0 ;  /* 0x000000ff1000720c */ /* 0x000fda0003f05300 */
.L_x_586:
[----:B------:R-:W-:Y:S05]  /*2e40*/  BSYNC.RECONVERGENT B3 ;  /* 0x0000000000037941 */ /* 0x000fea0003800200 */
.L_x_584:
        /* <DEDUP_REMOVED lines=25> */
[----:B------:R-:W-:-:S04]  /*2fe0*/  @!P2 LOP3.LUT R5, RZ, UR6, RZ, 0x33, !PT ;  /* 0x00000006ff05ac12 */ /* 0x000fc8000f8e33ff */
[----:B------:R-:W-:Y:S01]  /*2ff0*/  MOV R6, R5 ;  /* 0x0000000500067202 */ /* 0x000fe20000000f00 */
[----:B------:R-:W-:Y:S06]  /*3000*/  BRA `(.L_x_589) ;  /* 0x0000000000247947 */ /* 0x000fec0003800000 */
.L_x_588:
[----:B------:R-:W0:Y:S01]  /*3010*/  LDCU.64 UR6, c[0x0][0x3d0] ;  /* 0x00007a00ff0677ac */ /* 0x000e220008000a00 */
[----:B------:R-:W-:Y:S01]  /*3020*/  IMAD.MOV.U32 R40, RZ, RZ, R22 ;  /* 0x000000ffff287224 */ /* 0x000fe200078e0016 */
[----:B------:R-:W-:Y:S01]  /*3030*/  MOV R0, 0x3080 ;  /* 0x0000308000007802 */ /* 0x000fe20000000f00 */
[----:B------:R-:W-:Y:S01]  /*3040*/  IMAD.MOV.U32 R16, RZ, RZ, R4 ;  /* 0x000000ffff107224 */ /* 0x000fe200078e0004 */
[----:B0-----:R-:W-:Y:S01]  /*3050*/  MOV R15, UR6 ;  /* 0x00000006000f7c02 */ /* 0x001fe20008000f00 */
[----:B------:R-:W-:-:S07]  /*3060*/  IMAD.U32 R14, RZ, RZ, UR7 ;  /* 0x00000007ff0e7e24 */ /* 0x000fce000f8e00ff */
[----:B-1-3--:R-:W-:Y:S05]  /*3070*/  CALL.REL.NOINC `($__internal_12_$__cuda_sm20_div_s64) ;  /* 0x0000002800fc7944 */ /* 0x00afea0003c00000 */
[----:B------:R-:W-:Y:S01]  /*3080*/  MOV R6, R28 ;  /* 0x0000001c00067202 */ /* 0x000fe20000000f00 */
[----:B------:R-:W-:-:S07]  /*3090*/  IMAD.MOV.U32 R7, RZ, RZ, R16 ;  /* 0x000000ffff077224 */ /* 0x000fce00078e0010 */
.L_x_589:
[----:B------:R-:W-:Y:S05]  /*30a0*/  BSYNC.RECONVERGENT B3 ;  /* 0x0000000000037941 */ /* 0x000fea0003800200 */
.L_x_587:
        /* <DEDUP_REMOVED lines=24> */
.L_x_591:
[----:B------:R-:W0:Y:S01]  /*3230*/  LDCU.64 UR6, c[0x0][0x3d8] ;  /* 0x00007b00ff0677ac */ /* 0x000e220008000a00 */
[----:B------:R-:W-:Y:S01]  /*3240*/  IMAD.MOV.U32 R40, RZ, RZ, R51 ;  /* 0x000000ffff287224 */ /* 0x000fe200078e0033 */
[----:B------:R-:W-:Y:S01]  /*3250*/  MOV R0, 0x32a0 ;  /* 0x000032a000007802 */ /* 0x000fe20000000f00 */
[----:B------:R-:W-:Y:S02]  /*3260*/  IMAD.MOV.U32 R16, RZ, RZ, R55 ;  /* 0x000000ffff107224 */ /* 0x000fe400078e0037 */
[----:B0-----:R-:W-:Y:S01]  /*3270*/  IMAD.U32 R15, RZ, RZ, UR6 ;  /* 0x00000006ff0f7e24 */ /* 0x001fe2000f8e00ff */
[----:B------:R-:W-:-:S07]  /*3280*/  MOV R14, UR7 ;  /* 0x00000007000e7c02 */ /* 0x000fce0008000f00 */
[----:B-1-3--:R-:W-:Y:S05]  /*3290*/  CALL.REL.NOINC `($__internal_12_$__cuda_sm20_div_s64) ;  /* 0x0000002800747944 */ /* 0x00afea0003c00000 */
[----:B------:R-:W-:-:S07]  /*32a0*/  IMAD.MOV.U32 R29, RZ, RZ, R16 ;  /* 0x000000ffff1d7224 */ /* 0x000fce00078e0010 */
.L_x_592:
[----:B------:R-:W-:Y:S05]  /*32b0*/  BSYNC.RECONVERGENT B3 ;  /* 0x0000000000037941 */ /* 0x000fea0003800200 */
.L_x_590:
[----:B------:R-:W0:Y:S01]  /*32c0*/  LDCU.128 UR12, c[0x0][0x3a0] ;  /* 0x00007400ff0c77ac */ /* 0x000e220008000c00 */
[----:B------:R-:W-:Y:S02]  /*32d0*/  IMAD.MOV.U32 R10, RZ, RZ, R28 ;  /* 0x000000ffff0a7224 */ /* 0x000fe400078e001c */
[----:B------:R-:W-:Y:S01]  /*32e0*/  IMAD.MOV.U32 R11, RZ, RZ, R29 ;  /* 0x000000ffff0b7224 */ /* 0x000fe200078e001d */
[----:B------:R-:W2:Y:S01]  /*32f0*/  LDCU.128 UR16, c[0x0][0x3e0] ;  /* 0x00007c00ff1077ac */ /* 0x000ea20008000c00 */
[----:B------:R-:W4:Y:S01]  /*3300*/  LDCU.64 UR6, c[0x0][0x388] ;  /* 0x00007100ff0677ac */ /* 0x000f220008000a00 */
[----:B0-----:R-:W-:Y:S02]  /*3310*/  IMAD R5, R19, UR12, RZ ;  /* 0x0000000c13057c24 */ /* 0x001fe4000f8e02ff */
[----:B------:R-:W-:-:S04]  /*3320*/  IMAD.WIDE.U32 R6, R18, UR12, R6 ;  /* 0x0000000c12067c25 */ /* 0x000fc8000f8e0006 */
[----:B------:R-:W-:Y:S02]  /*3330*/  IMAD R5, R18, UR13, R5 ;  /* 0x0000000d12057c24 */ /* 0x000fe4000f8e0205 */
[----:B------:R-:W-:-:S03]  /*3340*/  IMAD.WIDE.U32 R10, R6, UR14, R10 ;  /* 0x0000000e060a7c25 */ /* 0x000fc6000f8e000a */
[----:B------:R-:W-:-:S05]  /*3350*/  IADD3 R0, PT, PT, R5, R7, RZ ;  /* 0x0000000705007210 */ /* 0x000fca0007ffe0ff */
[----:B------:R-:W-:-:S04]  /*3360*/  IMAD R5, R0, UR14, RZ ;  /* 0x0000000e00057c24 */ /* 0x000fc8000f8e02ff */
[----:B------:R-:W-:Y:S02]  /*3370*/  IMAD R5, R6, UR15, R5 ;  /* 0x0000000f06057c24 */ /* 0x000fe4000f8e0205 */
[----:B--2---:R-:W-:-:S03]  /*3380*/  IMAD.WIDE.U32 R6, R10, UR16, R2 ;  /* 0x000000100a067c25 */ /* 0x004fc6000f8e0002 */
[----:B------:R-:W-:Y:S02]  /*3390*/  IADD3 R0, PT, PT, R11, R5, RZ ;  /* 0x000000050b007210 */ /* 0x000fe40007ffe0ff */
[----:B------:R-:W-:-:S03]  /*33a0*/  MOV R11, R50 ;  /* 0x00000032000b7202 */ /* 0x000fc60000000f00 */
[----:B------:R-:W-:-:S04]  /*33b0*/  IMAD R5, R0, UR16, RZ ;  /* 0x0000001000057c24 */ /* 0x000fc8000f8e02ff */
[----:B------:R-:W-:Y:S02]  /*33c0*/  IMAD R5, R10, UR17, R5 ;  /* 0x000000110a057c24 */ /* 0x000fe4000f8e0205 */
[----:B------:R-:W-:Y:S02]  /*33d0*/  IMAD.MOV.U32 R10, RZ, RZ, R49 ;  /* 0x000000ffff0a7224 */ /* 0x000fe400078e0031 */
[----:B------:R-:W-:Y:S02]  /*33e0*/  IMAD.IADD R0, R7, 0x1, R5 ;  /* 0x0000000107007824 */ /* 0x000fe400078e0205 */
[----:B------:R-:W-:-:S04]  /*33f0*/  IMAD.WIDE.U32 R10, R6, UR18, R10 ;  /* 0x00000012060a7c25 */ /* 0x000fc8000f8e000a */
[----:B------:R-:W-:Y:S01]  /*3400*/  IMAD R5, R0, UR18, RZ ;  /* 0x0000001200057c24 */ /* 0x000fe2000f8e02ff */
[----:B----4-:R-:W-:-:S03]  /*3410*/  LEA R12, P0, R10, UR6, 0x3 ;  /* 0x000000060a0c7c11 */ /* 0x010fc6000f8018ff */
[----:B------:R-:W-:-:S04]  /*3420*/  IMAD R5, R6, UR19, R5 ;  /* 0x0000001306057c24 */ /* 0x000fc8000f8e0205 */
[----:B------:R-:W-:-:S05]  /*3430*/  IMAD.IADD R5, R11, 0x1, R5 ;  /* 0x000000010b057824 */ /* 0x000fca00078e0205 */
[----:B------:R-:W-:-:S06]  /*3440*/  LEA.HI.X R13, R10, UR7, R5, 0x3, P0 ;  /* 0x000000070a0d7c11 */ /* 0x000fcc00080f1c05 */
[----:B------:R-:W1:Y:S01]  /*3450*/  LDG.E.64 R12, desc[UR8][R12.64+0x10] ;  /* 0x000010080c0c7981 */ /* 0x000e62000c1e1b00 */
[----:B------:R-:W-:Y:S01]  /*3460*/  IMAD.MOV.U32 R5, RZ, RZ, R9 ;  /* 0x000000ffff057224 */ /* 0x000fe200078e0009 */
[----:B------:R-:W-:Y:S01]  /*3470*/  MOV R6, R8 ;  /* 0x0000000800067202 */ /* 0x000fe20000000f00 */
[----:B-1-3--:R2:W4:Y:S06]  /*3480*/  DADD R20, R20, R12 ;  /* 0x0000000014147229 */ /* 0x00a52c000000000c */
.L_x_561:
[----:B------:R-:W-:Y:S05]  /*3490*/  BSYNC.RECONVERGENT B2 ;  /* 0x0000000000027941 */ /* 0x000fea0003800200 */
.L_x_560:
[----:B------:R-:W-:-:S04]  /*34a0*/  IADD3 R0, P1, PT, R49, -R17, RZ ;  /* 0x8000001131007210 */ /* 0x000fc80007f3e0ff */
[----:B------:R-:W-:Y:S01]  /*34b0*/  ISETP.GT.U32.AND P0, PT, R0, -0x4, PT ;  /* 0xfffffffc0000780c */ /* 0x000fe20003f04070 */
[----:B------:R-:W-:-:S05]  /*34c0*/  IMAD.X R0, R50, 0x1, ~R41, P1 ;  /* 0x0000000132007824 */ /* 0x000fca00008e0e29 */
[----:B------:R-:W-:-:S13]  /*34d0*/  ISETP.GT.U32.AND.EX P0, PT, R0, -0x1, PT, P0 ;  /* 0xffffffff0000780c */ /* 0x000fda0003f04100 */
[----:B------:R-:W-:Y:S05]  /*34e0*/  @P0 BRA `(.L_x_556) ;  /* 0x0000002400700947 */ /* 0x000fea0003800000 */
[----:B------:R-:W5:Y:S01]  /*34f0*/  LDCU.64 UR6, c[0x0][0x3c8] ;  /* 0x00007900ff0677ac */ /* 0x000f620008000a00 */
[C---:B------:R-:W-:Y:S01]  /*3500*/  IADD3 R11, P1, PT, R5.reuse, 0x3, RZ ;  /* 0x00000003050b7810 */ /* 0x040fe20007f3e0ff */
[C---:B0-----:R-:W-:Y:S01]  /*3510*/  IMAD.SHL.U32 R8, R5.reuse, 0x8, RZ ;  /* 0x0000000805087824 */ /* 0x041fe200078e00ff */
[C---:B------:R-:W-:Y:S01]  /*3520*/  IADD3 R10, P0, PT, R5.reuse, 0x2, RZ ;  /* 0x00000002050a7810 */ /* 0x040fe20007f1e0ff */
[----:B--2---:R-:W-:Y:S01]  /*3530*/  IMAD.MOV.U32 R12, RZ, RZ, R56 ;  /* 0x000000ffff0c7224 */ /* 0x004fe200078e0038 */
[--C-:B------:R-:W-:Y:S01]  /*3540*/  SHF.L.U64.HI R7, R5, 0x3, R6.reuse ;  /* 0x0000000305077819 */ /* 0x100fe20000010206 */
[----:B------:R-:W-:Y:S01]  /*3550*/  IMAD.MOV.U32 R13, RZ, RZ, R57 ;  /* 0x000000ffff0d7224 */ /* 0x000fe200078e0039 */
[----:B------:R-:W-:Y:S01]  /*3560*/  MOV R9, R5 ;  /* 0x0000000500097202 */ /* 0x000fe20000000f00 */
[----:B------:R-:W-:Y:S01]  /*3570*/  IMAD.X R42, RZ, RZ, R6, P1 ;  /* 0x000000ffff2a7224 */ /* 0x000fe200008e0606 */
[-C--:B------:R-:W-:Y:S02]  /*3580*/  MOV R47, R6.reuse ;  /* 0x00000006002f7202 */ /* 0x080fe40000000f00 */
[----:B------:R-:W-:Y:S01]  /*3590*/  IADD3.X R44, PT, PT, RZ, R6, RZ, P0, !PT ;  /* 0x00000006ff2c7210 */ /* 0x000fe200007fe4ff */
[----:B-----5:R-:W-:-:S04]  /*35a0*/  UIADD3 UR6, UP0, UPT, URZ, -UR6, URZ ;  /* 0x80000006ff067290 */ /* 0x020fc8000ff1e0ff */
[----:B------:R-:W-:Y:S02]  /*35b0*/  UIADD3.X UR7, UPT, UPT, URZ, ~UR7, URZ, UP0, !UPT ;  /* 0x80000007ff077290 */ /* 0x000fe400087fe4ff */
[----:B------:R-:W-:Y:S02]  /*35c0*/  IMAD.U32 R26, RZ, RZ, UR6 ;  /* 0x00000006ff1a7e24 */ /* 0x000fe4000f8e00ff */
[----:B------:R-:W-:Y:S02]  /*35d0*/  IMAD R0, R6, UR6, RZ ;  /* 0x0000000606007c24 */ /* 0x000fe4000f8e02ff */
[----:B------:R-:W-:Y:S02]  /*35e0*/  IMAD.U32 R27, RZ, RZ, UR7 ;  /* 0x00000007ff1b7e24 */ /* 0x000fe4000f8e00ff */
[C---:B------:R-:W-:Y:S02]  /*35f0*/  IMAD R15, R5.reuse, UR7, R0 ;  /* 0x00000007050f7c24 */ /* 0x040fe4000f8e0200 */
[----:B------:R-:W-:-:S04]  /*3600*/  IMAD.WIDE.U32 R26, R5, UR6, R26 ;  /* 0x00000006051a7c25 */ /* 0x000fc8000f8e001a */
[----:B------:R-:W-:-:S07]  /*3610*/  IMAD.IADD R46, R27, 0x1, R15 ;  /* 0x000000011b2e7824 */ /* 0x000fce00078e020f */
.L_x_637:
[----:B------:R-:W-:Y:S01]  /*3620*/  ISETP.NE.U32.AND P0, PT, R24, RZ, PT ;  /* 0x000000ff1800720c */ /* 0x000fe20003f05070 */
[----:B------:R-:W-:Y:S03]  /*3630*/  BSSY.RECONVERGENT B2, `(.L_x_593) ;  /* 0x0000091000027945 */ /* 0x000fe60003800200 */
[----:B------:R-:W-:-:S13]  /*3640*/  ISETP.NE.AND.EX P0, PT, R25, RZ, PT, P0 ;  /* 0x000000ff1900720c */ /* 0x000fda0003f05300 */
[----:B0-2---:R-:W-:Y:S05]  /*3650*/  @P0 BRA `(.L_x_594) ;  /* 0x0000000800380947 */ /* 0x005fea0003800000 */
[----:B------:R-:W0:Y:S01]  /*3660*/  LDCU.64 UR6, c[0x0][0x3c8] ;  /* 0x00007900ff0677ac */ /* 0x000e220008000a00 */
[----:B------:R-:W-:Y:S01]  /*3670*/  BSSY.RECONVERGENT B3, `(.L_x_595) ;  /* 0x0000029000037945 */ /* 0x000fe20003800200 */
[----:B------:R-:W2:Y:S01]  /*3680*/  LDCU UR10, c[0x0][0x3dc] ;  /* 0x00007b80ff0a77ac */ /* 0x000ea20008000800 */
[----:B0-----:R-:W-:-:S04]  /*3690*/  UIADD3 UR6, UP0, UPT, URZ, -UR6, URZ ;  /* 0x80000006ff067290 */ /* 0x001fc8000ff1e0ff */
[----:B------:R-:W-:Y:S02]  /*36a0*/  UIADD3.X UR7, UPT, UPT, URZ, ~UR7, URZ, UP0, !UPT ;  /* 0x80000007ff077290 */ /* 0x000fe400087fe4ff */
[----:B------:R-:W-:Y:S02]  /*36b0*/  IMAD R0, R47, UR6, RZ ;  /* 0x000000062f007c24 */ /* 0x000fe4000f8e02ff */
[----:B------:R-:W-:-:S04]  /*36c0*/  IMAD.WIDE.U32 R34, R9, UR6, R12 ;  /* 0x0000000609227c25 */ /* 0x000fc8000f8e000c */
[----:B------:R-:W-:-:S05]  /*36d0*/  IMAD R39, R9, UR7, R0 ;  /* 0x0000000709277c24 */ /* 0x000fca000f8e0200 */
[----:B------:R-:W-:-:S04]  /*36e0*/  IADD3 R39, PT, PT, R35, R39, RZ ;  /* 0x0000002723277210 */ /* 0x000fc80007ffe0ff */
[----:B--2---:R-:W-:-:S04]  /*36f0*/  LOP3.LUT R0, R39, UR10, RZ, 0xfc, !PT ;  /* 0x0000000a27007c12 */ /* 0x004fc8000f8efcff */
[----:B------:R-:W-:-:S13]  /*3700*/  ISETP.NE.U32.AND P1, PT, R0, RZ, PT ;  /* 0x000000ff0000720c */ /* 0x000fda0003f25070 */
        /* <DEDUP_REMOVED lines=22> */
.L_x_596:
[----:B------:R-:W0:Y:S01]  /*3870*/  LDCU.64 UR6, c[0x0][0x3d8] ;  /* 0x00007b00ff0677ac */ /* 0x000e220008000a00 */
[----:B------:R-:W-:Y:S01]  /*3880*/  IMAD.MOV.U32 R33, RZ, RZ, R34 ;  /* 0x000000ffff217224 */ /* 0x000fe200078e0022 */
[----:B------:R-:W-:Y:S01]  /*3890*/  MOV R32, 0x38e0 ;  /* 0x000038e000207802 */ /* 0x000fe20000000f00 */
[----:B------:R-:W-:Y:S02]  /*38a0*/  IMAD.MOV.U32 R37, RZ, RZ, R39 ;  /* 0x000000ffff257224 */ /* 0x000fe400078e0027 */
[----:B0-----:R-:W-:Y:S01]  /*38b0*/  IMAD.U32 R16, RZ, RZ, UR6 ;  /* 0x00000006ff107e24 */ /* 0x001fe2000f8e00ff */
[----:B------:R-:W-:-:S07]  /*38c0*/  MOV R0, UR7 ;  /* 0x0000000700007c02 */ /* 0x000fce0008000f00 */
[----:B-1-34-:R-:W-:Y:S05]  /*38d0*/  CALL.REL.NOINC `($__internal_13_$__cuda_sm20_rem_s64) ;  /* 0x0000002800407944 */ /* 0x01afea0003c00000 */
[----:B------:R-:W-:-:S04]  /*38e0*/  ISETP.NE.U32.AND P1, PT, R0, RZ, PT ;  /* 0x000000ff0000720c */ /* 0x000fc80003f25070 */
[----:B------:R-:W-:-:S13]  /*38f0*/  ISETP.NE.AND.EX P1, PT, R16, RZ, PT, P1 ;  /* 0x000000ff1000720c */ /* 0x000fda0003f25310 */
.L_x_597:
[----:B------:R-:W-:Y:S05]  /*3900*/  BSYNC.RECONVERGENT B3 ;  /* 0x0000000000037941 */ /* 0x000fea0003800200 */
.L_x_595:
        /* <DEDUP_REMOVED lines=27> */
.L_x_599:
[----:B------:R-:W0:Y:S01]  /*3ac0*/  LDCU.64 UR6, c[0x0][0x3d0] ;  /* 0x00007a00ff0677ac */ /* 0x000e220008000a00 */
[----:B------:R-:W-:Y:S01]  /*3ad0*/  IMAD.MOV.U32 R40, RZ, RZ, R22 ;  /* 0x000000ffff287224 */ /* 0x000fe200078e0016 */
[----:B------:R-:W-:Y:S01]  /*3ae0*/  MOV R0, 0x3b30 ;  /* 0x00003b3000007802 */ /* 0x000fe20000000f00 */
[----:B------:R-:W-:Y:S02]  /*3af0*/  IMAD.MOV.U32 R16, RZ, RZ, R4 ;  /* 0x000000ffff107224 */ /* 0x000fe400078e0004 */
[----:B0-----:R-:W-:Y:S01]  /*3b00*/  IMAD.U32 R15, RZ, RZ, UR6 ;  /* 0x00000006ff0f7e24 */ /* 0x001fe2000f8e00ff */
[----:B------:R-:W-:-:S07]  /*3b10*/  MOV R14, UR7 ;  /* 0x00000007000e7c02 */ /* 0x000fce0008000f00 */
[----:B-1-34-:R-:W-:Y:S05]  /*3b20*/  CALL.REL.NOINC `($__internal_12_$__cuda_sm20_div_s64) ;  /* 0x0000002000507944 */ /* 0x01afea0003c00000 */
[----:B------:R-:W-:Y:S01]  /*3b30*/  IMAD.MOV.U32 R36, RZ, RZ, R28 ;  /* 0x000000ffff247224 */ /* 0x000fe200078e001c */
[----:B------:R-:W-:-:S07]  /*3b40*/  MOV R37, R16 ;  /* 0x0000001000257202 */ /* 0x000fce0000000f00 */
.L_x_600:
[----:B------:R-:W-:Y:S05]  /*3b50*/  BSYNC.RECONVERGENT B3 ;  /* 0x0000000000037941 */ /* 0x000fea0003800200 */
.L_x_598:
        /* <DEDUP_REMOVED lines=26> */
.L_x_602:
[----:B------:R-:W0:Y:S01]  /*3d00*/  LDCU.64 UR6, c[0x0][0x3d8] ;  /* 0x00007b00ff0677ac */ /* 0x000e220008000a00 */
[----:B------:R-:W-:Y:S02]  /*3d10*/  MOV R40, R34 ;  /* 0x0000002200287202 */ /* 0x000fe40000000f00 */
[----:B------:R-:W-:Y:S02]  /*3d20*/  MOV R16, R39 ;  /* 0x0000002700107202 */ /* 0x000fe40000000f00 */
[----:B------:R-:W-:Y:S01]  /*3d30*/  MOV R0, 0x3d70 ;  /* 0x00003d7000007802 */ /* 0x000fe20000000f00 */
[----:B0-----:R-:W-:Y:S02]  /*3d40*/  IMAD.U32 R15, RZ, RZ, UR6 ;  /* 0x00000006ff0f7e24 */ /* 0x001fe4000f8e00ff */
[----:B------:R-:W-:-:S07]  /*3d50*/  IMAD.U32 R14, RZ, RZ, UR7 ;  /* 0x00000007ff0e7e24 */ /* 0x000fce000f8e00ff */
[----:B-1-34-:R-:W-:Y:S05]  /*3d60*/  CALL.REL.NOINC `($__internal_12_$__cuda_sm20_div_s64) ;  /* 0x0000001c00c07944 */ /* 0x01afea0003c00000 */
[----:B------:R-:W-:Y:S02]  /*3d70*/  IMAD.MOV.U32 R14, RZ, RZ, R28 ;  /* 0x000000ffff0e7224 */ /* 0x000fe400078e001c */
[----:B------:R-:W-:-:S07]  /*3d80*/  IMAD.MOV.U32 R15, RZ, RZ, R16 ;  /* 0x000000ffff0f7224 */ /* 0x000fce00078e0010 */
.L_x_603:
[----:B------:R-:W-:Y:S05]  /*3d90*/  BSYNC.RECONVERGENT B3 ;  /* 0x0000000000037941 */ /* 0x000fea0003800200 */
.L_x_601:
[----:B------:R-:W0:Y:S01]  /*3da0*/  LDCU.128 UR12, c[0x0][0x3a0] ;  /* 0x00007400ff0c77ac */ /* 0x000e220008000c00 */
[----:B------:R-:W-:Y:S01]  /*3db0*/  MOV R28, R36 ;  /* 0x00000024001c7202 */ /* 0x000fe20000000f00 */
[----:B------:R-:W-:Y:S01]  /*3dc0*/  IMAD.MOV.U32 R29, RZ, RZ, R37 ;  /* 0x000000ffff1d7224 */ /* 0x000fe200078e0025 */
[----:B------:R-:W2:Y:S01]  /*3dd0*/  LDCU.64 UR6, c[0x0][0x3e0] ;  /* 0x00007c00ff0677ac */ /* 0x000ea20008000a00 */
[----:B------:R-:W5:Y:S01]  /*3de0*/  LDCU.64 UR10, c[0x0][0x388] ;  /* 0x00007100ff0a77ac */ /* 0x000f620008000a00 */
[----:B0-----:R-:W-:Y:S02]  /*3df0*/  IMAD R31, R19, UR12, RZ ;  /* 0x0000000c131f7c24 */ /* 0x001fe4000f8e02ff */
[----:B------:R-:W-:-:S04]  /*3e00*/  IMAD.WIDE.U32 R28, R18, UR12, R28 ;  /* 0x0000000c121c7c25 */ /* 0x000fc8000f8e001c */
[----:B------:R-:W-:Y:S02]  /*3e10*/  IMAD R31, R18, UR13, R31 ;  /* 0x0000000d121f7c24 */ /* 0x000fe4000f8e021f */
[----:B------:R-:W-:-:S03]  /*3e20*/  IMAD.WIDE.U32 R14, R28, UR14, R14 ;  /* 0x0000000e1c0e7c25 */ /* 0x000fc6000f8e000e */
[----:B------:R-:W-:-:S05]  /*3e30*/  IADD3 R0, PT, PT, R31, R29, RZ ;  /* 0x0000001d1f007210 */ /* 0x000fca0007ffe0ff */
[----:B------:R-:W-:-:S04]  /*3e40*/  IMAD R29, R0, UR14, RZ ;  /* 0x0000000e001d7c24 */ /* 0x000fc8000f8e02ff */
[----:B------:R-:W-:-:S04]  /*3e50*/  IMAD R29, R28, UR15, R29 ;  /* 0x0000000f1c1d7c24 */ /* 0x000fc8000f8e021d */
[----:B------:R-:W-:Y:S02]  /*3e60*/  IMAD.IADD R0, R15, 0x1, R29 ;  /* 0x000000010f007824 */ /* 0x000fe400078e021d */
[----:B--2---:R-:W-:-:S04]  /*3e70*/  IMAD.WIDE.U32 R28, R14, UR6, R2 ;  /* 0x000000060e1c7c25 */ /* 0x004fc8000f8e0002 */
[----:B------:R-:W-:-:S04]  /*3e80*/  IMAD R15, R0, UR6, RZ ;  /* 0x00000006000f7c24 */ /* 0x000fc8000f8e02ff */
[----:B------:R-:W-:Y:S01]  /*3e90*/  IMAD R31, R14, UR7, R15 ;  /* 0x000000070e1f7c24 */ /* 0x000fe2000f8e020f */
[----:B------:R-:W-:Y:S01]  /*3ea0*/  MOV R14, R8 ;  /* 0x00000008000e7202 */ /* 0x000fe20000000f00 */
[----:B------:R-:W-:-:S03]  /*3eb0*/  IMAD.MOV.U32 R15, RZ, RZ, R7 ;  /* 0x000000ffff0f7224 */ /* 0x000fc600078e0007 */
[----:B------:R-:W-:Y:S01]  /*3ec0*/  IADD3 R0, PT, PT, R29, R31, RZ ;  /* 0x0000001f1d007210 */ /* 0x000fe20007ffe0ff */
[----:B------:R-:W-:-:S04]  /*3ed0*/  IMAD.WIDE.U32 R14, R28, UR5, R14 ;  /* 0x000000051c0e7c25 */ /* 0x000fc8000f8e000e */
[----:B------:R-:W-:Y:S01]  /*3ee0*/  IMAD R29, R28, UR4, RZ ;  /* 0x000000041c1d7c24 */ /* 0x000fe2000f8e02ff */
[----:B-----5:R-:W-:-:S03]  /*3ef0*/  IADD3 R14, P1, PT, R14, UR10, RZ ;  /* 0x0000000a0e0e7c10 */ /* 0x020fc6000ff3e0ff */
[----:B------:R-:W-:-:S05]  /*3f00*/  IMAD R29, R0, UR5, R29 ;  /* 0x00000005001d7c24 */ /* 0x000fca000f8e021d */
[----:B------:R-:W-:-:S06]  /*3f10*/  IADD3.X R15, PT, PT, R15, UR11, R29, P1, !PT ;  /* 0x0000000b0f0f7c10 */ /* 0x000fcc0008ffe41d */
[----:B------:R-:W1:Y:S02]  /*3f20*/  LDG.E.64 R14, desc[UR8][R14.64] ;  /* 0x000000080e0e7981 */ /* 0x000e64000c1e1b00 */
[----:B-1-34-:R0:W2:Y:S02]  /*3f30*/  DADD R20, R20, R14 ;  /* 0x0000000014147229 */ /* 0x01a0a4000000000e */
.L_x_594:
[----:B------:R-:W-:Y:S05]  /*3f40*/  BSYNC.RECONVERGENT B2 ;  /* 0x0000000000027941 */ /* 0x000fea0003800200 */
.L_x_593:
[----:B------:R-:W-:Y:S04]  /*3f50*/  BSSY.RECONVERGENT B2, `(.L_x_604) ;  /* 0x000008a000027945 */ /* 0x000fe80003800200 */
[----:B------:R-:W-:Y:S05]  /*3f60*/  @P0 BRA `(.L_x_605) ;  /* 0x0000000800200947 */ /* 0x000fea0003800000 */
[----:B------:R-:W5:Y:S01]  /*3f70*/  LDCU UR6, c[0x0][0x3dc] ;  /* 0x00007b80ff0677ac */ /* 0x000f620008000800 */
[----:B------:R-:W-:Y:S01]  /*3f80*/  IADD3 R36, P1, PT, R12, R26, RZ ;  /* 0x0000001a0c247210 */ /* 0x000fe20007f3e0ff */
[----:B------:R-:W-:Y:S04]  /*3f90*/  BSSY.RECONVERGENT B3, `(.L_x_606) ;  /* 0x0000022000037945 */ /* 0x000fe80003800200 */
[----:B------:R-:W-:-:S05]  /*3fa0*/  IMAD.X R37, R13, 0x1, R46, P1 ;  /* 0x000000010d257824 */ /* 0x000fca00008e062e */
[----:B-----5:R-:W-:-:S04]  /*3fb0*/  LOP3.LUT R0, R37, UR6, RZ, 0xfc, !PT ;  /* 0x0000000625007c12 */ /* 0x020fc8000f8efcff */
[----:B------:R-:W-:-:S13]  /*3fc0*/  ISETP.NE.U32.AND P1, PT, R0, RZ, PT ;  /* 0x000000ff0000720c */ /* 0x000fda0003f25070 */
[----:B------:R-:W-:Y:S05]  /*3fd0*/  @P1 BRA `(.L_x_607) ;  /* 0x0000000000541947 */ /* 0x000fea0003800000 */
[----:B------:R-:W5:Y:S02]  /*3fe0*/  LDCU UR6, c[0x0][0x3d8] ;  /* 0x00007b00ff0677ac */ /* 0x000f640008000800 */
[----:B-----5:R-:W5:Y:S01]  /*3ff0*/  I2F.U32.RP R16, UR6 ;  /* 0x0000000600107d06 */ /* 0x020f620008209000 */
[----:B------:R-:W-:-:S07]  /*4000*/  ISETP.NE.U32.AND P2, PT, RZ, UR6, PT ;  /* 0x00000006ff007c0c */ /* 0x000fce000bf45070 */
[----:B-----5:R-:W0:Y:S02]  /*4010*/  MUFU.RCP R16, R16 ;  /* 0x0000001000107308 */ /* 0x020e240000001000 */
[----:B0-----:R-:W-:-:S06]  /*4020*/  IADD3 R14, PT, PT, R16, 0xffffffe, RZ ;  /* 0x0ffffffe100e7810 */ /* 0x001fcc0007ffe0ff */
[----:B------:R0:W5:Y:S02]  /*4030*/  F2I.FTZ.U32.TRUNC.NTZ R15, R14 ;  /* 0x0000000e000f7305 */ /* 0x000164000021f000 */
[----:B0-----:R-:W-:Y:S01]  /*4040*/  MOV R14, RZ ;  /* 0x000000ff000e7202 */ /* 0x001fe20000000f00 */
[----:B-----5:R-:W-:-:S04]  /*4050*/  IMAD.MOV R29, RZ, RZ, -R15 ;  /* 0x000000ffff1d7224 */ /* 0x020fc800078e0a0f */
        /* <DEDUP_REMOVED lines=13> */
.L_x_607:
[----:B------:R-:W5:Y:S01]  /*4130*/  LDCU.64 UR6, c[0x0][0x3d8] ;  /* 0x00007b00ff0677ac */ /* 0x000f620008000a00 */
[----:B------:R-:W-:Y:S02]  /*4140*/  MOV R33, R36 ;  /* 0x0000002400217202 */ /* 0x000fe40000000f00 */
[----:B------:R-:W-:Y:S01]  /*4150*/  MOV R32, 0x4190 ;  /* 0x0000419000207802 */ /* 0x000fe20000000f00 */
[----:B-----5:R-:W-:Y:S01]  /*4160*/  IMAD.U32 R16, RZ, RZ, UR6 ;  /* 0x00000006ff107e24 */ /* 0x020fe2000f8e00ff */
[----:B------:R-:W-:-:S07]  /*4170*/  MOV R0, UR7 ;  /* 0x0000000700007c02 */ /* 0x000fce0008000f00 */
[----:B01234-:R-:W-:Y:S05]  /*4180*/  CALL.REL.NOINC `($__internal_13_$__cuda_sm20_rem_s64) ;  /* 0x0000002000147944 */ /* 0x01ffea0003c00000 */
[----:B------:R-:W-:-:S04]  /*4190*/  ISETP.NE.U32.AND P1, PT, R0, RZ, PT ;  /* 0x000000ff0000720c */ /* 0x000fc80003f25070 */
[----:B------:R-:W-:-:S13]  /*41a0*/  ISETP.NE.AND.EX P1, PT, R16, RZ, PT, P1 ;  /* 0x000000ff1000720c */ /* 0x000fda0003f25310 */
.L_x_608:
[----:B------:R-:W-:Y:S05]  /*41b0*/  BSYNC.RECONVERGENT B3 ;  /* 0x0000000000037941 */ /* 0x000fea0003800200 */
.L_x_606:
        /* <DEDUP_REMOVED lines=12> */
[----:B------:R0:W5:Y:S02]  /*4280*/  F2I.FTZ.U32.TRUNC.NTZ R15, R14 ;  /* 0x0000000e000f7305 */ /* 0x000164000021f000 */
[----:B0-----:R-:W-:Y:S01]  /*4290*/  IMAD.MOV.U32 R14, RZ, RZ, RZ ;  /* 0x000000ffff0e7224 */ /* 0x001fe200078e00ff */
[----:B-----5:R-:W-:-:S05]  /*42a0*/  IADD3 R29, PT, PT, RZ, -R15, RZ ;  /* 0x8000000fff1d7210 */ /* 0x020fca0007ffe0ff */
        /* <DEDUP_REMOVED lines=12> */
.L_x_610:
[----:B------:R-:W0:Y:S01]  /*4370*/  LDCU.64 UR6, c[0x0][0x3d0] ;  /* 0x00007a00ff0677ac */ /* 0x000e220008000a00 */
[----:B------:R-:W-:Y:S01]  /*4380*/  IMAD.MOV.U32 R40, RZ, RZ, R22 ;  /* 0x000000ffff287224 */ /* 0x000fe200078e0016 */
[----:B------:R-:W-:Y:S02]  /*4390*/  MOV R16, R4 ;  /* 0x0000000400107202 */ /* 0x000fe40000000f00 */
[----:B------:R-:W-:Y:S02]  /*43a0*/  MOV R0, 0x43e0 ;  /* 0x000043e000007802 */ /* 0x000fe40000000f00 */
[----:B0-----:R-:W-:Y:S01]  /*43b0*/  MOV R15, UR6 ;  /* 0x00000006000f7c02 */ /* 0x001fe20008000f00 */
[----:B------:R-:W-:-:S07]  /*43c0*/  IMAD.U32 R14, RZ, RZ, UR7 ;  /* 0x00000007ff0e7e24 */ /* 0x000fce000f8e00ff */
[----:B-1234-:R-:W-:Y:S05]  /*43d0*/  CALL.REL.NOINC `($__internal_12_$__cuda_sm20_div_s64) ;  /* 0x0000001800247944 */ /* 0x01efea0003c00000 */
[----:B------:R-:W-:Y:S01]  /*43e0*/  IMAD.MOV.U32 R34, RZ, RZ, R28 ;  /* 0x000000ffff227224 */ /* 0x000fe200078e001c */
[----:B------:R-:W-:-:S07]  /*43f0*/  MOV R35, R16 ;  /* 0x0000001000237202 */ /* 0x000fce0000000f00 */
.L_x_611:
[----:B------:R-:W-:Y:S05]  /*4400*/  BSYNC.RECONVERGENT B3 ;  /* 0x0000000000037941 */ /* 0x000fea0003800200 */
.L_x_609:
        /* <DEDUP_REMOVED lines=26> */
.L_x_613:
        /* <DEDUP_REMOVED lines=9> */
.L_x_614:
[----:B------:R-:W-:Y:S05]  /*4640*/  BSYNC.RECONVERGENT B3 ;  /* 0x0000000000037941 */ /* 0x000fea0003800200 */
.L_x_612:
[----:B------:R-:W0:Y:S01]  /*4650*/  LDCU.128 UR12, c[0x0][0x3a0] ;  /* 0x00007400ff0c77ac */ /* 0x000e220008000c00 */
[----:B------:R-:W-:Y:S01]  /*4660*/  MOV R29, R35 ;  /* 0x00000023001d7202 */ /* 0x000fe20000000f00 */
[----:B------:R-:W-:Y:S01]  /*4670*/  IMAD.MOV.U32 R28, RZ, RZ, R34 ;  /* 0x000000ffff1c7224 */ /* 0x000fe200078e0022 */
[----:B------:R-:W5:Y:S01]  /*4680*/  LDCU.64 UR6, c[0x0][0x3e0] ;  /* 0x00007c00ff0677ac */ /* 0x000f620008000a00 */
[----:B------:R-:W1:Y:S01]  /*4690*/  LDCU.64 UR10, c[0x0][0x388] ;  /* 0x00007100ff0a77ac */ /* 0x000e620008000a00 */
[----:B0-----:R-:W-:Y:S02]  /*46a0*/  IMAD R31, R19, UR12, RZ ;  /* 0x0000000c131f7c24 */ /* 0x001fe4000f8e02ff */
[----:B------:R-:W-:-:S04]  /*46b0*/  IMAD.WIDE.U32 R28, R18, UR12, R28 ;  /* 0x0000000c121c7c25 */ /* 0x000fc8000f8e001c */
[----:B------:R-:W-:Y:S02]  /*46c0*/  IMAD R31, R18, UR13, R31 ;  /* 0x0000000d121f7c24 */ /* 0x000fe4000f8e021f */
[----:B------:R-:W-:-:S04]  /*46d0*/  IMAD.WIDE.U32 R14, R28, UR14, R14 ;  /* 0x0000000e1c0e7c25 */ /* 0x000fc8000f8e000e */
[----:B------:R-:W-:-:S04]  /*46e0*/  IMAD.IADD R0, R31, 0x1, R29 ;  /* 0x000000011f007824 */ /* 0x000fc800078e021d */
[----:B------:R-:W-:-:S04]  /*46f0*/  IMAD R29, R0, UR14, RZ ;  /* 0x0000000e001d7c24 */ /* 0x000fc8000f8e02ff */
[----:B------:R-:W-:-:S05]  /*4700*/  IMAD R29, R28, UR15, R29 ;  /* 0x0000000f1c1d7c24 */ /* 0x000fca000f8e021d */
[----:B------:R-:W-:Y:S01]  /*4710*/  IADD3 R0, PT, PT, R15, R29, RZ ;  /* 0x0000001d0f007210 */ /* 0x000fe20007ffe0ff */
[----:B-----5:R-:W-:-:S04]  /*4720*/  IMAD.WIDE.U32 R28, R14, UR6, R2 ;  /* 0x000000060e1c7c25 */ /* 0x020fc8000f8e0002 */
[----:B------:R-:W-:-:S04]  /*4730*/  IMAD R15, R0, UR6, RZ ;  /* 0x00000006000f7c24 */ /* 0x000fc8000f8e02ff */
[----:B------:R-:W-:Y:S01]  /*4740*/  IMAD R31, R14, UR7, R15 ;  /* 0x000000070e1f7c24 */ /* 0x000fe2000f8e020f */
[----:B------:R-:W-:Y:S01]  /*4750*/  MOV R15, R7 ;  /* 0x00000007000f7202 */ /* 0x000fe20000000f00 */
[----:B------:R-:W-:Y:S02]  /*4760*/  IMAD.MOV.U32 R14, RZ, RZ, R8 ;  /* 0x000000ffff0e7224 */ /* 0x000fe400078e0008 */
[----:B------:R-:W-:Y:S02]  /*4770*/  IMAD.IADD R0, R29, 0x1, R31 ;  /* 0x000000011d007824 */ /* 0x000fe400078e021f */
[----:B------:R-:W-:-:S04]  /*4780*/  IMAD.WIDE.U32 R14, R28, UR5, R14 ;  /* 0x000000051c0e7c25 */ /* 0x000fc8000f8e000e */
[----:B------:R-:W-:Y:S01]  /*4790*/  IMAD R29, R28, UR4, RZ ;  /* 0x000000041c1d7c24 */ /* 0x000fe2000f8e02ff */
[----:B-1----:R-:W-:-:S03]  /*47a0*/  IADD3 R14, P1, PT, R14, UR10, RZ ;  /* 0x0000000a0e0e7c10 */ /* 0x002fc6000ff3e0ff */
[----:B------:R-:W-:-:S05]  /*47b0*/  IMAD R29, R0, UR5, R29 ;  /* 0x00000005001d7c24 */ /* 0x000fca000f8e021d */
[----:B------:R-:W-:-:S06]  /*47c0*/  IADD3.X R15, PT, PT, R15, UR11, R29, P1, !PT ;  /* 0x0000000b0f0f7c10 */ /* 0x000fcc0008ffe41d */
[----:B------:R-:W2:Y:S02]  /*47d0*/  LDG.E.64 R14, desc[UR8][R14.64+0x8] ;  /* 0x000008080e0e7981 */ /* 0x000ea4000c1e1b00 */
[----:B--234-:R0:W1:Y:S02]  /*47e0*/  DADD R20, R20, R14 ;  /* 0x0000000014147229 */ /* 0x01c064000000000e */
.L_x_605:
[----:B------:R-:W-:Y:S05]  /*47f0*/  BSYNC.RECONVERGENT B2 ;  /* 0x0000000000027941 */ /* 0x000fea0003800200 */
.L_x_604:
[----:B------:R-:W-:Y:S04]  /*4800*/  BSSY.RECONVERGENT B2, `(.L_x_615) ;  /* 0x0000090000027945 */ /* 0x000fe80003800200 */
[----:B------:R-:W-:Y:S05]  /*4810*/  @P0 BRA `(.L_x_616) ;  /* 0x0000000800380947 */ /* 0x000fea0003800000 */
[----:B------:R-:W5:Y:S01]  /*4820*/  LDCU.64 UR6, c[0x0][0x3c8] ;  /* 0x00007900ff0677ac */ /* 0x000f620008000a00 */
[----:B------:R-:W-:Y:S01]  /*4830*/  BSSY.RECONVERGENT B3, `(.L_x_617) ;  /* 0x0000029000037945 */ /* 0x000fe20003800200 */
[----:B------:R-:W1:Y:S01]  /*4840*/  LDCU UR10, c[0x0][0x3dc] ;  /* 0x00007b80ff0a77ac */ /* 0x000e620008000800 */
[----:B-----5:R-:W-:-:S04]  /*4850*/  UIADD3 UR6, UP0, UPT, URZ, -UR6, URZ ;  /* 0x80000006ff067290 */ /* 0x020fc8000ff1e0ff */
[----:B------:R-:W-:Y:S02]  /*4860*/  UIADD3.X UR7, UPT, UPT, URZ, ~UR7, URZ, UP0, !UPT ;  /* 0x80000007ff077290 */ /* 0x000fe400087fe4ff */
[----:B0-----:R-:W-:Y:S02]  /*4870*/  IMAD R15, R44, UR6, RZ ;  /* 0x000000062c0f7c24 */ /* 0x001fe4000f8e02ff */
        /* <DEDUP_REMOVED lines=27> */
.L_x_618:
[----:B------:R-:W0:Y:S01]  /*4a30*/  LDCU.64 UR6, c[0x0][0x3d8] ;  /* 0x00007b00ff0677ac */ /* 0x000e220008000a00 */
[----:B------:R-:W-:Y:S01]  /*4a40*/  IMAD.MOV.U32 R33, RZ, RZ, R34 ;  /* 0x000000ffff217224 */ /* 0x000fe200078e0022 */
[----:B------:R-:W-:Y:S02]  /*4a50*/  MOV R37, R39 ;  /* 0x0000002700257202 */ /* 0x000fe40000000f00 */
[----:B------:R-:W-:Y:S02]  /*4a60*/  MOV R32, 0x4aa0 ;  /* 0x00004aa000207802 */ /* 0x000fe40000000f00 */
[----:B0-----:R-:W-:Y:S01]  /*4a70*/  MOV R16, UR6 ;  /* 0x0000000600107c02 */ /* 0x001fe20008000f00 */
[----:B------:R-:W-:-:S07]  /*4a80*/  IMAD.U32 R0, RZ, RZ, UR7 ;  /* 0x00000007ff007e24 */ /* 0x000fce000f8e00ff */
[----:B--234-:R-:W-:Y:S05]  /*4a90*/  CALL.REL.NOINC `($__internal_13_$__cuda_sm20_rem_s64) ;  /* 0x0000001400d07944 */ /* 0x01cfea0003c00000 */
[----:B------:R-:W-:-:S04]  /*4aa0*/  ISETP.NE.U32.AND P1, PT, R0, RZ, PT ;  /* 0x000000ff0000720c */ /* 0x000fc80003f25070 */
[----:B------:R-:W-:-:S13]  /*4ab0*/  ISETP.NE.AND.EX P1, PT, R16, RZ, PT, P1 ;  /* 0x000000ff1000720c */ /* 0x000fda0003f25310 */
.L_x_619:
[----:B------:R-:W-:Y:S05]  /*4ac0*/  BSYNC.RECONVERGENT B3 ;  /* 0x0000000000037941 */ /* 0x000fea0003800200 */
.L_x_617:
        /* <DEDUP_REMOVED lines=27> */
.L_x_621:
[----:B------:R-:W0:Y:S01]  /*4c80*/  LDCU.64 UR6, c[0x0][0x3d0] ;  /* 0x00007a00ff0677ac */ /* 0x000e220008000a00 */
[----:B------:R-:W-:Y:S01]  /*4c90*/  IMAD.MOV.U32 R40, RZ, RZ, R22 ;  /* 0x000000ffff287224 */ /* 0x000fe200078e0016 */
[----:B------:R-:W-:Y:S02]  /*4ca0*/  MOV R16, R4 ;  /* 0x0000000400107202 */ /* 0x000fe40000000f00 */
[----:B------:R-:W-:Y:S02]  /*4cb0*/  MOV R0, 0x4cf0 ;  /* 0x00004cf000007802 */ /* 0x000fe40000000f00 */
[----:B0-----:R-:W-:Y:S01]  /*4cc0*/  MOV R15, UR6 ;  /* 0x00000006000f7c02 */ /* 0x001fe20008000f00 */
[----:B------:R-:W-:-:S07]  /*4cd0*/  IMAD.U32 R14, RZ, RZ, UR7 ;  /* 0x00000007ff0e7e24 */ /* 0x000fce000f8e00ff */
[----:B--234-:R-:W-:Y:S05]  /*4ce0*/  CALL.REL.NOINC `($__internal_12_$__cuda_sm20_div_s64) ;  /* 0x0000000c00e07944 */ /* 0x01cfea0003c00000 */
[----:B------:R-:W-:Y:S01]  /*4cf0*/  IMAD.MOV.U32 R36, RZ, RZ, R28 ;  /* 0x000000ffff247224 */ /* 0x000fe200078e001c */
[----:B------:R-:W-:-:S07]  /*4d00*/  MOV R37, R16 ;  /* 0x0000001000257202 */ /* 0x000fce0000000f00 */
.L_x_622:
[----:B------:R-:W-:Y:S05]  /*4d10*/  BSYNC.RECONVERGENT B3 ;  /* 0x0000000000037941 */ /* 0x000fea0003800200 */
.L_x_620:
        /* <DEDUP_REMOVED lines=26> */
.L_x_624:
        /* <DEDUP_REMOVED lines=9> */
.L_x_625:
[----:B------:R-:W-:Y:S05]  /*4f50*/  BSYNC.RECONVERGENT B3 ;  /* 0x0000000000037941 */ /* 0x000fea0003800200 */
.L_x_623:
[----:B------:R-:W0:Y:S01]  /*4f60*/  LDCU.128 UR12, c[0x0][0x3a0] ;  /* 0x00007400ff0c77ac */ /* 0x000e220008000c00 */
[----:B------:R-:W-:Y:S01]  /*4f70*/  MOV R29, R37 ;  /* 0x00000025001d7202 */ /* 0x000fe20000000f00 */
[----:B------:R-:W-:Y:S01]  /*4f80*/  IMAD.MOV.U32 R28, RZ, RZ, R36 ;  /* 0x000000ffff1c7224 */ /* 0x000fe200078e0024 */
[----:B------:R-:W1:Y:S01]  /*4f90*/  LDCU.64 UR6, c[0x0][0x3e0] ;  /* 0x00007c00ff0677ac */ /* 0x000e620008000a00 */
[----:B------:R-:W5:Y:S01]  /*4fa0*/  LDCU.64 UR10, c[0x0][0x388] ;  /* 0x00007100ff0a77ac */ /* 0x000f620008000a00 */
        /* <DEDUP_REMOVED lines=8> */
[----:B-1----:R-:W-:-:S04]  /*5030*/  IMAD.WIDE.U32 R28, R14, UR6, R2 ;  /* 0x000000060e1c7c25 */ /* 0x002fc8000f8e0002 */
[----:B------:R-:W-:-:S04]  /*5040*/  IMAD R15, R0, UR6, RZ ;  /* 0x00000006000f7c24 */ /* 0x000fc8000f8e02ff */
[----:B------:R-:W-:Y:S01]  /*5050*/  IMAD R31, R14, UR7, R15 ;  /* 0x000000070e1f7c24 */ /* 0x000fe2000f8e020f */
[----:B------:R-:W-:Y:S01]  /*5060*/  MOV R15, R7 ;  /* 0x00000007000f7202 */ /* 0x000fe20000000f00 */
[----:B------:R-:W-:Y:S02]  /*5070*/  IMAD.MOV.U32 R14, RZ, RZ, R8 ;  /* 0x000000ffff0e7224 */ /* 0x000fe400078e0008 */
[----:B------:R-:W-:Y:S02]  /*5080*/  IMAD.IADD R0, R29, 0x1, R31 ;  /* 0x000000011d007824 */ /* 0x000fe400078e021f */
[----:B------:R-:W-:-:S04]  /*5090*/  IMAD.WIDE.U32 R14, R28, UR5, R14 ;  /* 0x000000051c0e7c25 */ /* 0x000fc8000f8e000e */
[----:B------:R-:W-:Y:S01]  /*50a0*/  IMAD R29, R28, UR4, RZ ;  /* 0x000000041c1d7c24 */ /* 0x000fe2000f8e02ff */
[----:B-----5:R-:W-:-:S03]  /*50b0*/  IADD3 R14, P1, PT, R14, UR10, RZ ;  /* 0x0000000a0e0e7c10 */ /* 0x020fc6000ff3e0ff */
[----:B------:R-:W-:-:S05]  /*50c0*/  IMAD R29, R0, UR5, R29 ;  /* 0x00000005001d7c24 */ /* 0x000fca000f8e021d */
[----:B------:R-:W-:-:S06]  /*50d0*/  IADD3.X R15, PT, PT, R15, UR11, R29, P1, !PT ;  /* 0x0000000b0f0f7c10 */ /* 0x000fcc0008ffe41d */
[----:B------:R-:W2:Y:S02]  /*50e0*/  LDG.E.64 R14, desc[UR8][R14.64+0x10] ;  /* 0x000010080e0e7981 */ /* 0x000ea4000c1e1b00 */
[----:B--234-:R0:W1:Y:S02]  /*50f0*/  DADD R20, R20, R14 ;  /* 0x0000000014147229 */ /* 0x01c064000000000e */
.L_x_616:
[----:B------:R-:W-:Y:S05]  /*5100*/  BSYNC.RECONVERGENT B2 ;  /* 0x0000000000027941 */ /* 0x000fea0003800200 */
.L_x_615:
[----:B------:R-:W-:Y:S04]  /*5110*/  BSSY.RECONVERGENT B2, `(.L_x_626) ;  /* 0x0000090000027945 */ /* 0x000fe80003800200 */
[----:B------:R-:W-:Y:S05]  /*5120*/  @P0 BRA `(.L_x_627) ;  /* 0x0000000800380947 */ /* 0x000fea0003800000 */
[----:B------:R-:W5:Y:S01]  /*5130*/  LDCU.64 UR6, c[0x0][0x3c8] ;  /* 0x00007900ff0677ac */ /* 0x000f620008000a00 */
[----:B------:R-:W-:Y:S01]  /*5140*/  BSSY.RECONVERGENT B3, `(.L_x_628) ;  /* 0x0000029000037945 */ /* 0x000fe20003800200 */
[----:B------:R-:W0:Y:S01]  /*5150*/  LDCU UR10, c[0x0][0x3dc] ;  /* 0x00007b80ff0a77ac */ /* 0x000e220008000800 */
[----:B-----5:R-:W-:-:S04]  /*5160*/  UIADD3 UR6, UP0, UPT, URZ, -UR6, URZ ;  /* 0x80000006ff067290 */ /* 0x020fc8000ff1e0ff */
[----:B------:R-:W-:Y:S02]  /*5170*/  UIADD3.X UR7, UPT, UPT, URZ, ~UR7, URZ, UP0, !UPT ;  /* 0x80000007ff077290 */ /* 0x000fe400087fe4ff */
[----:B------:R-:W-:Y:S02]  /*5180*/  IMAD R0, R42, UR6, RZ ;  /* 0x000000062a007c24 */ /* 0x000fe4000f8e02ff */
[----:B------:R-:W-:-:S04]  /*5190*/  IMAD.WIDE.U32 R34, R11, UR6, R12 ;  /* 0x000000060b227c25 */ /* 0x000fc8000f8e000c */
[----:B------:R-:W-:-:S05]  /*51a0*/  IMAD R39, R11, UR7, R0 ;  /* 0x000000070b277c24 */ /* 0x000fca000f8e0200 */
[----:B------:R-:W-:-:S04]  /*51b0*/  IADD3 R39, PT, PT, R35, R39, RZ ;  /* 0x0000002723277210 */ /* 0x000fc80007ffe0ff */
        /* <DEDUP_REMOVED lines=24> */
.L_x_629:
[----:B------:R-:W0:Y:S01]  /*5340*/  LDCU.64 UR6, c[0x0][0x3d8] ;  /* 0x00007b00ff0677ac */ /* 0x000e220008000a00 */
[----:B------:R-:W-:Y:S01]  /*5350*/  IMAD.MOV.U32 R33, RZ, RZ, R34 ;  /* 0x000000ffff217224 */ /* 0x000fe200078e0022 */
[----:B------:R-:W-:Y:S02]  /*5360*/  MOV R37, R39 ;  /* 0x0000002700257202 */ /* 0x000fe40000000f00 */
[----:B------:R-:W-:Y:S02]  /*5370*/  MOV R32, 0x53b0 ;  /* 0x000053b000207802 */ /* 0x000fe40000000f00 */
[----:B0-----:R-:W-:Y:S01]  /*5380*/  MOV R16, UR6 ;  /* 0x0000000600107c02 */ /* 0x001fe20008000f00 */
[----:B------:R-:W-:-:S07]  /*5390*/  IMAD.U32 R0, RZ, RZ, UR7 ;  /* 0x00000007ff007e24 */ /* 0x000fce000f8e00ff */
[----:B-1234-:R-:W-:Y:S05]  /*53a0*/  CALL.REL.NOINC `($__internal_13_$__cuda_sm20_rem_s64) ;  /* 0x0000000c008c7944 */ /* 0x01efea0003c00000 */
[----:B------:R-:W-:-:S04]  /*53b0*/  ISETP.NE.U32.AND P0, PT, R0, RZ, PT ;  /* 0x000000ff0000720c */ /* 0x000fc80003f05070 */
[----:B------:R-:W-:-:S13]  /*53c0*/  ISETP.NE.AND.EX P0, PT, R16, RZ, PT, P0 ;  /* 0x000000ff1000720c */ /* 0x000fda0003f05300 */
.L_x_630:
[----:B------:R-:W-:Y:S05]  /*53d0*/  BSYNC.RECONVERGENT B3 ;  /* 0x0000000000037941 */ /* 0x000fea0003800200 */
.L_x_628:
        /* <DEDUP_REMOVED lines=27> */
.L_x_632:
        /* <DEDUP_REMOVED lines=9> */
.L_x_633:
[----:B------:R-:W-:Y:S05]  /*5620*/  BSYNC.RECONVERGENT B3 ;  /* 0x0000000000037941 */ /* 0x000fea0003800200 */
.L_x_631:
        /* <DEDUP_REMOVED lines=26> */
.L_x_635:
        /* <DEDUP_REMOVED lines=9> */
.L_x_636:
[----:B------:R-:W-:Y:S05]  /*5860*/  BSYNC.RECONVERGENT B3 ;  /* 0x0000000000037941 */ /* 0x000fea0003800200 */
.L_x_634:
        /* <DEDUP_REMOVED lines=26> */
.L_x_627:
[----:B------:R-:W-:Y:S05]  /*5a10*/  BSYNC.RECONVERGENT B2 ;  /* 0x0000000000027941 */ /* 0x000fea0003800200 */
.L_x_626:
        /* <DEDUP_REMOVED lines=9> */
.L_x_556:
[----:B------:R-:W-:Y:S05]  /*5ab0*/  BSYNC.RECONVERGENT B0 ;  /* 0x0000000000007941 */ /* 0x000fea0003800200 */
.L_x_555:
[----:B0-----:R-:W5:Y:S04]  /*5ac0*/  LDL R14, [R1] ;  /* 0x00000000010e7983 */ /* 0x001f680000100800 */
[----:B------:R-:W2:Y:S01]  /*5ad0*/  LDL R0, [R1+0x4] ;  /* 0x0000040001007983 */ /* 0x000ea20000100800 */
[----:B------:R-:W-:-:S05]  /*5ae0*/  IADD3 R2, P0, PT, R2, 0x1, RZ ;  /* 0x0000000102027810 */ /* 0x000fca0007f1e0ff */
[----:B------:R-:W-:Y:S01]  /*5af0*/  IMAD.X R3, RZ, RZ, R3, P0 ;  /* 0x000000ffff037224 */ /* 0x000fe200000e0603 */
[----:B-----5:R-:W-:-:S04]  /*5b00*/  ISETP.GE.U32.AND P0, PT, R2, R14, PT ;  /* 0x0000000e0200720c */ /* 0x020fc80003f06070 */
[----:B--2---:R-:W-:-:S13]  /*5b10*/  ISETP.GE.AND.EX P0, PT, R3, R0, PT, P0 ;  /* 0x000000000300720c */ /* 0x004fda0003f06300 */
[----:B------:R-:W-:Y:S05]  /*5b20*/  @!P0 BRA `(.L_x_638) ;  /* 0xffffffb800e08947 */ /* 0x000fea000383ffff */
.L_x_554:
[----:B------:R-:W-:Y:S05]  /*5b30*/  BSYNC.RECONVERGENT B1 ;  /* 0x0000000000017941 */ /* 0x000fea0003800200 */
.L_x_553:
[----:B------:R-:W2:Y:S01]  /*5b40*/  LDL.LU R5, [R1+0x8] ;  /* 0x0000080001057983 */ /* 0x000ea20000300800 */
[----:B------:R-:W0:Y:S03]  /*5b50*/  LDCU UR6, c[0x0][0x360] ;  /* 0x00006c00ff0677ac */ /* 0x000e260008000800 */
[----:B------:R-:W5:Y:S01]  /*5b60*/  LDL.LU R4, [R1+0xc] ;  /* 0x00000c0001047983 */ /* 0x000f620000300800 */
[----:B------:R-:W0:Y:S01]  /*5b70*/  LDC R0, c[0x0][0x370] ;  /* 0x0000dc00ff007b82 */ /* 0x000e220000000800 */
[----:B------:R-:W1:Y:S01]  /*5b80*/  LDCU.64 UR10, c[0x0][0x3f0] ;  /* 0x00007e00ff0a77ac */ /* 0x000e620008000a00 */
[----:B------:R-:W5:Y:S01]  /*5b90*/  LDCU.64 UR12, c[0x0][0x380] ;  /* 0x00007000ff0c77ac */ /* 0x000f620008000a00 */
[----:B0-----:R-:W-:Y:S01]  /*5ba0*/  IMAD R0, R0, UR6, RZ ;  /* 0x0000000600007c24 */ /* 0x001fe2000f8e02ff */
[----:B--2---:R-:W-:Y:S02]  /*5bb0*/  SHF.R.S32.HI R3, RZ, 0x1f, R5 ;  /* 0x0000001fff037819 */ /* 0x004fe40000011405 */
[----:B-1----:R-:W-:-:S04]  /*5bc0*/  LEA R2, P0, R5, UR10, 0x3 ;  /* 0x0000000a05027c11 */ /* 0x002fc8000f8018ff */
[----:B------:R-:W-:Y:S02]  /*5bd0*/  LEA.HI.X R3, R5, UR11, R3, 0x3, P0 ;  /* 0x0000000b05037c11 */ /* 0x000fe400080f1c03 */
[----:B------:R-:W-:-:S03]  /*5be0*/  IADD3 R5, P0, PT, R0, R5, RZ ;  /* 0x0000000500057210 */ /* 0x000fc60007f1e0ff */
[----:B---34-:R0:W-:Y:S01]  /*5bf0*/  STG.E.64 desc[UR8][R2.64], R20 ;  /* 0x0000001402007986 */ /* 0x0181e2000c101b08 */
[----:B-----5:R-:W-:Y:S02]  /*5c00*/  IADD3.X R4, PT, PT, RZ, R4, RZ, P0, !PT ;  /* 0x00000004ff047210 */ /* 0x020fe400007fe4ff */
[----:B------:R-:W-:Y:S01]  /*5c10*/  ISETP.GE.U32.AND P0, PT, R5, UR12, PT ;  /* 0x0000000c05007c0c */ /* 0x000fe2000bf06070 */
[----:B------:R0:W-:Y:S03]  /*5c20*/  STL [R1+0x8], R5 ;  /* 0x0000080501007387 */ /* 0x0001e60000100800 */
[----:B------:R-:W-:Y:S01]  /*5c30*/  ISETP.GE.AND.EX P0, PT, R4, UR13, PT, P0 ;  /* 0x0000000d04007c0c */ /* 0x000fe2000bf06300 */
[----:B------:R0:W-:-:S12]  /*5c40*/  STL [R1+0xc], R4 ;  /* 0x00000c0401007387 */ /* 0x0001d80000100800 */
[----:B0-----:R-:W-:Y:S05]  /*5c50*/  @!P0 BRA `(.L_x_639) ;  /* 0xffffffa400348947 */ /* 0x001fea000383ffff */
[----:B------:R-:W-:Y:S05]  /*5c60*/  EXIT ;  /* 0x000000000000794d */ /* 0x000fea0003800000 */
        .weak           $__internal_12_$__cuda_sm20_div_s64
        .type           $__internal_12_$__cuda_sm20_div_s64,@function
        .size           $__internal_12_$__cuda_sm20_div_s64,($__internal_13_$__cuda_sm20_rem_s64 - $__internal_12_$__cuda_sm20_div_s64)
$__internal_12_$__cuda_sm20_div_s64:
        /* <DEDUP_REMOVED lines=21> */
[----:B------:R-:W-:-:S04]  /*5dc0*/  IMAD.HI.U32 R32, P2, R31, R45, R32 ;  /* 0x0000002d1f207227 */ /* 0x000fc80007840020 */
[CC--:B------:R-:W-:Y:S02]  /*5dd0*/  IMAD R33, R31.reuse, R43.reuse, RZ ;  /* 0x0000002b1f217224 */ /* 0x0c0fe400078e02ff */
[----:B------:R-:W-:-:S03]  /*5de0*/  IMAD.HI.U32 R43, R31, R43, RZ ;  /* 0x0000002b1f2b7227 */ /* 0x000fc600078e00ff */
[----:B------:R-:W-:Y:S01]  /*5df0*/  IADD3 R33, P3, PT, R33, R32, RZ ;  /* 0x0000002021217210 */ /* 0x000fe20007f7e0ff */
[----:B------:R-:W-:-:S04]  /*5e00*/  IMAD.X R43, R43, 0x1, R31, P1 ;  /* 0x000000012b2b7824 */ /* 0x000fc800008e061f */
[----:B------:R-:W-:Y:S01]  /*5e10*/  IMAD.WIDE.U32 R30, R33, R28, RZ ;  /* 0x0000001c211e7225 */ /* 0x000fe200078e00ff */
[----:B------:R-:W-:-:S03]  /*5e20*/  IADD3.X R43, PT, PT, RZ, RZ, R43, P3, P2 ;  /* 0x000000ffff2b7210 */ /* 0x000fc60001fe442b */
[----:B------:R-:W-:Y:S01]  /*5e30*/  IMAD R32, R33, R29, R31 ;  /* 0x0000001d21207224 */ /* 0x000fe200078e021f */
[----:B------:R-:W-:-:S03]  /*5e40*/  IADD3 R31, P1, PT, RZ, -R30, RZ ;  /* 0x8000001eff1f7210 */ /* 0x000fc60007f3e0ff */
[----:B------:R-:W-:Y:S02]  /*5e50*/  IMAD R30, R43, R28, R32 ;  /* 0x0000001c2b1e7224 */ /* 0x000fe400078e0220 */
[----:B------:R-:W-:-:S03]  /*5e60*/  IMAD.HI.U32 R32, R33, R31, RZ ;  /* 0x0000001f21207227 */ /* 0x000fc600078e00ff */
[----:B------:R-:W-:-:S05]  /*5e70*/  IADD3.X R30, PT, PT, RZ, ~R30, RZ, P1, !PT ;  /* 0x8000001eff1e7210 */ /* 0x000fca0000ffe4ff */
[----:B------:R-:W-:-:S04]  /*5e80*/  IMAD.WIDE.U32 R32, P1, R33, R30, R32 ;  /* 0x0000001e21207225 */ /* 0x000fc80007820020 */
[----:B------:R-:W-:Y:S01]  /*5e90*/  IMAD.HI.U32 R33, P2, R43, R31, R32 ;  /* 0x0000001f2b217227 */ /* 0x000fe20007840020 */
[----:B------:R-:W-:-:S03]  /*5ea0*/  IADD3 R32, P5, PT, RZ, -R40, RZ ;  /* 0x80000028ff207210 */ /* 0x000fc60007fbe0ff */
[----:B------:R-:W-:Y:S01]  /*5eb0*/  IMAD R31, R43, R30, RZ ;  /* 0x0000001e2b1f7224 */ /* 0x000fe200078e02ff */
[----:B------:R-:W-:-:S04]  /*5ec0*/  SEL R32, R32, R40, !P4 ;  /* 0x0000002820207207 */ /* 0x000fc80006000000 */
[----:B------:R-:W-:Y:S01]  /*5ed0*/  IADD3 R40, P3, PT, R31, R33, RZ ;  /* 0x000000211f287210 */ /* 0x000fe20007f7e0ff */
[----:B------:R-:W-:Y:S02]  /*5ee0*/  IMAD.X R33, RZ, RZ, ~R16, P5 ;  /* 0x000000ffff217224 */ /* 0x000fe400028e0e10 */
[----:B------:R-:W-:-:S03]  /*5ef0*/  IMAD.HI.U32 R31, R43, R30, RZ ;  /* 0x0000001e2b1f7227 */ /* 0x000fc600078e00ff */
[----:B------:R-:W-:Y:S01]  /*5f00*/  SEL R33, R33, R16, !P4 ;  /* 0x0000001021217207 */ /* 0x000fe20006000000 */
[----:B------:R-:W-:Y:S01]  /*5f10*/  IMAD.HI.U32 R30, R40, R32, RZ ;  /* 0x00000020281e7227 */ /* 0x000fe200078e00ff */
[----:B------:R-:W-:Y:S02]  /*5f20*/  IADD3.X R43, PT, PT, R31, R43, RZ, P1, !PT ;  /* 0x0000002b1f2b7210 */ /* 0x000fe40000ffe4ff */
[----:B------:R-:W-:Y:S01]  /*5f30*/  LOP3.LUT R16, R14, R16, RZ, 0x3c, !PT ;  /* 0x000000100e107212 */ /* 0x000fe200078e3cff */
[----:B------:R-:W-:Y:S01]  /*5f40*/  IMAD.MOV.U32 R31, RZ, RZ, RZ ;  /* 0x000000ffff1f7224 */ /* 0x000fe200078e00ff */
[----:B------:R-:W-:Y:S01]  /*5f50*/  IADD3.X R43, PT, PT, RZ, RZ, R43, P3, P2 ;  /* 0x000000ffff2b7210 */ /* 0x000fe20001fe442b */
[----:B------:R-:W-:-:S04]  /*5f60*/  IMAD.WIDE.U32 R30, R40, R33, R30 ;  /* 0x00000021281e7225 */ /* 0x000fc800078e001e */
[C---:B------:R-:W-:Y:S02]  /*5f70*/  IMAD R40, R43.reuse, R33, RZ ;  /* 0x000000212b287224 */ /* 0x040fe400078e02ff */
[----:B------:R-:W-:-:S04]  /*5f80*/  IMAD.HI.U32 R30, P1, R43, R32, R30 ;  /* 0x000000202b1e7227 */ /* 0x000fc8000782001e */
[----:B------:R-:W-:Y:S01]  /*5f90*/  IMAD.HI.U32 R43, R43, R33, RZ ;  /* 0x000000212b2b7227 */ /* 0x000fe200078e00ff */
[----:B------:R-:W-:-:S04]  /*5fa0*/  IADD3 R40, P2, PT, R40, R30, RZ ;  /* 0x0000001e28287210 */ /* 0x000fc80007f5e0ff */
[----:B------:R-:W-:Y:S01]  /*5fb0*/  IADD3.X R43, PT, PT, R43, RZ, RZ, P1, !PT ;  /* 0x000000ff2b2b7210 */ /* 0x000fe20000ffe4ff */
[----:B------:R-:W-:-:S04]  /*5fc0*/  IMAD.WIDE.U32 R30, R40, R28, RZ ;  /* 0x0000001c281e7225 */ /* 0x000fc800078e00ff */
[----:B------:R-:W-:Y:S01]  /*5fd0*/  IMAD.X R43, RZ, RZ, R43, P2 ;  /* 0x000000ffff2b7224 */ /* 0x000fe200010e062b */
[----:B------:R-:W-:Y:S01]  /*5fe0*/  IADD3 R30, P2, PT, -R30, R32, RZ ;  /* 0x000000201e1e7210 */ /* 0x000fe20007f5e1ff */
[----:B------:R-:W-:-:S03]  /*5ff0*/  IMAD R31, R40, R29, R31 ;  /* 0x0000001d281f7224 */ /* 0x000fc600078e021f */
[-C--:B------:R-:W-:Y:S01]  /*6000*/  ISETP.GE.U32.AND P1, PT, R30, R28.reuse, PT ;  /* 0x0000001c1e00720c */ /* 0x080fe20003f26070 */
[----:B------:R-:W-:-:S05]  /*6010*/  IMAD R31, R43, R28, R31 ;  /* 0x0000001c2b1f7224 */ /* 0x000fca00078e021f */
[----:B------:R-:W-:Y:S02]  /*6020*/  IADD3.X R33, PT, PT, ~R31, R33, RZ, P2, !PT ;  /* 0x000000211f217210 */ /* 0x000fe400017fe5ff */
[----:B------:R-:W-:Y:S02]  /*6030*/  IADD3 R32, P2, PT, R30, -R28, RZ ;  /* 0x8000001c1e207210 */ /* 0x000fe40007f5e0ff */
[C---:B------:R-:W-:Y:S02]  /*6040*/  ISETP.GE.U32.AND.EX P1, PT, R33.reuse, R29, PT, P1 ;  /* 0x0000001d2100720c */ /* 0x040fe40003f26110 */
[----:B------:R-:W-:Y:S02]  /*6050*/  IADD3 R31, P3, PT, R40, 0x1, RZ ;  /* 0x00000001281f7810 */ /* 0x000fe40007f7e0ff */
[----:B------:R-:W-:Y:S01]  /*6060*/  SEL R30, R32, R30, P1 ;  /* 0x0000001e201e7207 */ /* 0x000fe20000800000 */
[----:B------:R-:W-:Y:S01]  /*6070*/  IMAD.X R32, R33, 0x1, ~R29, P2 ;  /* 0x0000000121207824 */ /* 0x000fe200010e0e1d */
[----:B------:R-:W-:-:S02]  /*6080*/  SEL R31, R31, R40, P1 ;  /* 0x000000281f1f7207 */ /* 0x000fc40000800000 */
[----:B------:R-:W-:Y:S02]  /*6090*/  IADD3.X R40, PT, PT, RZ, R43, RZ, P3, !PT ;  /* 0x0000002bff287210 */ /* 0x000fe40001ffe4ff */
[----:B------:R-:W-:Y:S02]  /*60a0*/  SEL R32, R32, R33, P1 ;  /* 0x0000002120207207 */ /* 0x000fe40000800000 */
[----:B------:R-:W-:Y:S02]  /*60b0*/  ISETP.GE.U32.AND P2, PT, R30, R28, PT ;  /* 0x0000001c1e00720c */ /* 0x000fe40003f46070 */
[----:B------:R-:W-:Y:S02]  /*60c0*/  SEL R40, R40, R43, P1 ;  /* 0x0000002b28287207 */ /* 0x000fe40000800000 */
[----:B------:R-:W-:Y:S02]  /*60d0*/  IADD3 R28, P3, PT, R31, 0x1, RZ ;  /* 0x000000011f1c7810 */ /* 0x000fe40007f7e0ff */
[----:B------:R-:W-:-:S02]  /*60e0*/  ISETP.GE.U32.AND.EX P1, PT, R32, R29, PT, P2 ;  /* 0x0000001d2000720c */ /* 0x000fc40003f26120 */
[----:B------:R-:W-:Y:S01]  /*60f0*/  ISETP.GE.AND P2, PT, R16, RZ, PT ;  /* 0x000000ff1000720c */ /* 0x000fe20003f46270 */
[----:B------:R-:W-:Y:S01]  /*6100*/  IMAD.X R29, RZ, RZ, R40, P3 ;  /* 0x000000ffff1d7224 */ /* 0x000fe200018e0628 */
[----:B------:R-:W-:-:S04]  /*6110*/  SEL R28, R28, R31, P1 ;  /* 0x0000001f1c1c7207 */ /* 0x000fc80000800000 */
[----:B------:R-:W-:Y:S02]  /*6120*/  SEL R29, R29, R40, P1 ;  /* 0x000000281d1d7207 */ /* 0x000fe40000800000 */
[----:B------:R-:W-:Y:S02]  /*6130*/  IADD3 R30, P3, PT, RZ, -R28, RZ ;  /* 0x8000001cff1e7210 */ /* 0x000fe40007f7e0ff */
[----:B------:R-:W-:Y:S02]  /*6140*/  ISETP.NE.U32.AND P1, PT, R15, RZ, PT ;  /* 0x000000ff0f00720c */ /* 0x000fe40003f25070 */
[-C--:B------:R-:W-:Y:S02]  /*6150*/  IADD3.X R15, PT, PT, RZ, ~R29.reuse, RZ, P3, !PT ;  /* 0x8000001dff0f7210 */ /* 0x080fe40001ffe4ff */
[----:B------:R-:W-:Y:S01]  /*6160*/  ISETP.NE.AND.EX P1, PT, R14, RZ, PT, P1 ;  /* 0x000000ff0e00720c */ /* 0x000fe20003f25310 */
[----:B------:R-:W-:Y:S01]  /*6170*/  IMAD.MOV.U32 R14, RZ, RZ, R0 ;  /* 0x000000ffff0e7224 */ /* 0x000fe200078e0000 */
[----:B------:R-:W-:-:S02]  /*6180*/  SEL R15, R15, R29, !P2 ;  /* 0x0000001d0f0f7207 */ /* 0x000fc40005000000 */
[----:B------:R-:W-:Y:S02]  /*6190*/  SEL R28, R30, R28, !P2 ;  /* 0x0000001c1e1c7207 */ /* 0x000fe40005000000 */
[----:B------:R-:W-:Y:S01]  /*61a0*/  SEL R16, R15, 0xffffffff, P1 ;  /* 0xffffffff0f107807 */ /* 0x000fe20000800000 */
[----:B------:R-:W-:Y:S01]  /*61b0*/  HFMA2 R15, -RZ, RZ, 0, 0 ;  /* 0x00000000ff0f7431 */ /* 0x000fe200000001ff */
[----:B------:R-:W-:-:S03]  /*61c0*/  SEL R28, R28, 0xffffffff, P1 ;  /* 0xffffffff1c1c7807 */ /* 0x000fc60000800000 */
[----:B------:R-:W-:Y:S05]  /*61d0*/  RET.REL.NODEC R14 `(_ZN2at6native13col2im_kernelIddEEvlPKT_llllllllllllPS2_) ;  /* 0xffffff9c0e887950 */ /* 0x000fea0003c3ffff */
        .weak           $__internal_13_$__cuda_sm20_rem_s64
        .type           $__internal_13_$__cuda_sm20_rem_s64,@function
        .size           $__internal_13_$__cuda_sm20_rem_s64,(.L_x_717 - $__internal_13_$__cuda_sm20_rem_s64)
$__internal_13_$__cuda_sm20_rem_s64:
        /* <DEDUP_REMOVED lines=26> */
[----:B------:R-:W-:Y:S02]  /*6380*/  IADD3.X R40, PT, PT, RZ, RZ, R40, P3, P2 ;  /* 0x000000ffff287210 */ /* 0x000fe40001fe4428 */
[----:B------:R-:W-:Y:S01]  /*6390*/  ISETP.GE.AND P2, PT, R37, RZ, PT ;  /* 0x000000ff2500720c */ /* 0x000fe20003f46270 */
        /* <DEDUP_REMOVED lines=8> */
[-C--:B------:R-:W-:Y:S01]  /*6420*/  IMAD R29, R40, R28.reuse, RZ ;  /* 0x0000001c281d7224 */ /* 0x080fe200078e02ff */
[----:B------:R-:W-:Y:S01]  /*6430*/  SEL R30, R30, R33, !P2 ;  /* 0x000000211e1e7207 */ /* 0x000fe20005000000 */
[----:B------:R-:W-:-:S03]  /*6440*/  IMAD.HI.U32 R28, R40, R28, RZ ;  /* 0x0000001c281c7227 */ /* 0x000fc600078e00ff */
[----:B------:R-:W-:Y:S01]  /*6450*/  IADD3 R33, P4, PT, R29, R31, RZ ;  /* 0x0000001f1d217210 */ /* 0x000fe20007f9e0ff */
[----:B------:R-:W-:Y:S01]  /*6460*/  IMAD.X R31, RZ, RZ, ~R37, P5 ;  /* 0x000000ffff1f7224 */ /* 0x000fe200028e0e25 */
[----:B------:R-:W-:Y:S01]  /*6470*/  IADD3.X R40, PT, PT, R28, R40, RZ, P1, !PT ;  /* 0x000000281c287210 */ /* 0x000fe20000ffe4ff */
[----:B------:R-:W-:Y:S02]  /*6480*/  IMAD.MOV.U32 R29, RZ, RZ, RZ ;  /* 0x000000ffff1d7224 */ /* 0x000fe400078e00ff */
[----:B------:R-:W-:Y:S01]  /*6490*/  IMAD.HI.U32 R28, R33, R30, RZ ;  /* 0x0000001e211c7227 */ /* 0x000fe200078e00ff */
[----:B------:R-:W-:Y:S02]  /*64a0*/  SEL R31, R31, R37, !P2 ;  /* 0x000000251f1f7207 */ /* 0x000fe40005000000 */
[----:B------:R-:W-:-:S03]  /*64b0*/  IADD3.X R40, PT, PT, RZ, RZ, R40, P4, P3 ;  /* 0x000000ffff287210 */ /* 0x000fc600027e6428 */
        /* <DEDUP_REMOVED lines=12> */
[----:B------:R-:W-:Y:S01]  /*6580*/  IADD3.X R31, PT, PT, ~R33, R31, RZ, P3, !PT ;  /* 0x0000001f211f7210 */ /* 0x000fe20001ffe5ff */
[----:B------:R-:W-:Y:S01]  /*6590*/  HFMA2 R33, -RZ, RZ, 0, 0 ;  /* 0x00000000ff217431 */ /* 0x000fe200000001ff */
[----:B------:R-:W-:Y:S02]  /*65a0*/  IADD3 R29, P3, PT, R28, -R14, RZ ;  /* 0x8000000e1c1d7210 */ /* 0x000fe40007f7e0ff */
[----:B------:R-:W-:-:S03]  /*65b0*/  ISETP.GE.U32.AND.EX P1, PT, R31, R15, PT, P1 ;  /* 0x0000000f1f00720c */ /* 0x000fc60003f26110 */
[----:B------:R-:W-:Y:S01]  /*65c0*/  IMAD.X R30, R31, 0x1, ~R15, P3 ;  /* 0x000000011f1e7824 */ /* 0x000fe200018e0e0f */
[----:B------:R-:W-:-:S04]  /*65d0*/  SEL R29, R29, R28, P1 ;  /* 0x0000001c1d1d7207 */ /* 0x000fc80000800000 */
        /* <DEDUP_REMOVED lines=15> */
[----:B------:R-:W-:Y:S06]  /*66d0*/  RET.REL.NODEC R32 `(_ZN2at6native13col2im_kernelIddEEvlPKT_llllllllllllPS2_) ;  /* 0xffffff9820487950 */ /* 0x000fec0003c3ffff */
.L_x_640:
        /* <DEDUP_REMOVED lines=10> */
.L_x_717:


//--------------------- .text._ZN2at6native13vol2im_kernelIddEEvlPKT_jjjjjjjjjjjjjjjjjjjPS2_ --------------------------
	.section	.text._ZN2at6native13vol2im_kernelIddEEvlPKT_jjjjjjjjjjjjjjjjjjjPS2_,"ax",@progbits
	.align	128
        .global         _ZN2at6native13vol2im_kernelIddEEvlPKT_jjjjjjjjjjjjjjjjjjjPS2_
        .type           _ZN2at6native13vol2im_kernelIddEEvlPKT_jjjjjjjjjjjjjjjjjjjPS2_,@function
        .size           _ZN2at6native13vol2im_kernelIddEEvlPKT_jjjjjjjjjjjjjjjjjjjPS2_,(.L_x_733 - _ZN2at6native13vol2im_kernelIddEEvlPKT_jjjjjjjjjjjjjjjjjjjPS2_)
        .other          _ZN2at6native13vol2im_kernelIddEEvlPKT_jjjjjjjjjjjjjjjjjjjPS2_,@"STO_CUDA_ENTRY STV_DEFAULT"
_ZN2at6native13vol2im_kernelIddEEvlPKT_jjjjjjjjjjjjjjjjjjjPS2_:
.text._ZN2at6native13vol2im_kernelIddEEvlPKT_jjjjjjjjjjjjjjjjjjjPS2_:
        /* <DEDUP_REMOVED lines=12> */
.L_x_662:
[----:B------:R-:W1:Y:S01]  /*00c0*/  LDCU UR7, c[0x0][0x398] ;  /* 0x00007300ff0777ac */ /* 0x000e620008000800 */
[----:B------:R-:W2:Y:S01]  /*00d0*/  LDC.64 R12, c[0x0][0x3c8] ;  /* 0x0000f200ff0c7b82 */ /* 0x000ea20000000a00 */
[----:B------:R-:W-:Y:S01]  /*00e0*/  BSSY.RECONVERGENT B0, `(.L_x_641) ;  /* 0x0000060000007945 */ /* 0x000fe20003800200 */
[----:B---3--:R-:W3:Y:S01]  /*00f0*/  LDCU.64 UR10, c[0x0][0x390] ;  /* 0x00007200ff0a77ac */ /* 0x008ee20008000a00 */
        /* <DEDUP_REMOVED lines=94> */
.L_x_642:
[----:B------:R-:W-:Y:S05]  /*06e0*/  BSYNC.RECONVERGENT B0 ;  /* 0x0000000000007941 */ /* 0x000fea0003800200 */
.L_x_641:
        /* <DEDUP_REMOVED lines=23> */
.L_x_644:
[----:B------:R-:W-:Y:S05]  /*0860*/  BSYNC.RECONVERGENT B0 ;  /* 0x0000000000007941 */ /* 0x000fea0003800200 */
.L_x_643:
        /* <DEDUP_REMOVED lines=10> */
[----:B------:R-:W-:Y:S02]  /*0910*/  HFMA2 R8, -RZ, RZ, 0, 0 ;  /* 0x00000000ff087431 */ /* 0x000fe400000001ff */
        /* <DEDUP_REMOVED lines=9> */
[----:B------:R-:W-:Y:S02]  /*09b0*/  @P0 IADD3 R9, PT, PT, R9, -UR4, RZ ;  /* 0x8000000409090c10 */ /* 0x000fe4000fffe0ff */
[----:B------:R-:W-:Y:S02]  /*09c0*/  @P0 IADD3 R10, PT, PT, R10, 0x1, RZ ;  /* 0x000000010a0a0810 */ /* 0x000fe40007ffe0ff */
[----:B------:R-:W-:-:S13]  /*09d0*/  ISETP.GE.U32.AND P1, PT, R9, UR4, PT ;  /* 0x0000000409007c0c */ /* 0x000fda000bf26070 */
[----:B------:R-:W-:Y:S01]  /*09e0*/  @P1 VIADD R10, R10, 0x1 ;  /* 0x000000010a0a1836 */ /* 0x000fe20000000000 */
        /* <DEDUP_REMOVED lines=11> */
[----:B------:R-:W-:Y:S01]  /*0aa0*/  IMAD.HI.U32 R13, R9, R13, R8 ;  /* 0x0000000d090d7227 */ /* 0x000fe200078e0008 */
[----:B------:R-:W-:-:S05]  /*0ab0*/  IADD3 R8, PT, PT, -R12, R7, RZ ;  /* 0x000000070c087210 */ /* 0x000fca0007ffe1ff */
        /* <DEDUP_REMOVED lines=9> */
[----:B------:R-:W-:-:S07]  /*0b50*/  VIADD R8, R13, 0x1 ;  /* 0x000000010d087836 */ /* 0x000fce0000000000 */
.L_x_646:
[----:B------:R-:W-:Y:S05]  /*0b60*/  BSYNC.RECONVERGENT B0 ;  /* 0x0000000000007941 */ /* 0x000fea0003800200 */
.L_x_645:
[----:B------:R-:W0:Y:S01]  /*0b70*/  LDCU UR4, c[0x0][0x3b8] ;  /* 0x00007700ff0477ac */ /* 0x000e220008000800 */
[----:B------:R-:W1:Y:S01]  /*0b80*/  LDC R13, c[0x0][0x3c0] ;  /* 0x0000f000ff0d7b82 */ /* 0x000e620000000800 */
[----:B------:R-:W-:Y:S01]  /*0b90*/  BSSY.RECONVERGENT B2, `(.L_x_647) ;  /* 0x00001b5000027945 */ /* 0x000fe20003800200 */
[----:B0-----:R-:W0:Y:S01]  /*0ba0*/  I2F.U32.RP R11, UR4 ;  /* 0x00000004000b7d06 */ /* 0x001e220008209000 */
[----:B------:R-:W-:-:S07]  /*0bb0*/  ISETP.NE.U32.AND P4, PT, RZ, UR4, PT ;  /* 0x00000004ff007c0c */ /* 0x000fce000bf85070 */
[----:B-1----:R-:W1:Y:S08]  /*0bc0*/  I2F.U32.RP R9, R13 ;  /* 0x0000000d00097306 */ /* 0x002e700000209000 */
[----:B0-----:R-:W0:Y:S08]  /*0bd0*/  MUFU.RCP R11, R11 ;  /* 0x0000000b000b7308 */ /* 0x001e300000001000 */
[----:B-1----:R-:W1:Y:S01]  /*0be0*/  MUFU.RCP R9, R9 ;  /* 0x0000000900097308 */ /* 0x002e620000001000 */
[----:B0-----:R-:W-:-:S07]  /*0bf0*/  IADD3 R16, PT, PT, R11, 0xffffffe, RZ ;  /* 0x0ffffffe0b107810 */ /* 0x001fce0007ffe0ff */
[----:B------:R0:W2:Y:S01]  /*0c00*/  F2I.FTZ.U32.TRUNC.NTZ R17, R16 ;  /* 0x0000001000117305 */ /* 0x0000a2000021f000 */
[----:B-1----:R-:W-:-:S07]  /*0c10*/  VIADD R14, R9, 0xffffffe ;  /* 0x0ffffffe090e7836 */ /* 0x002fce0000000000 */
[----:B------:R1:W3:Y:S01]  /*0c20*/  F2I.FTZ.U32.TRUNC.NTZ R15, R14 ;  /* 0x0000000e000f7305 */ /* 0x0002e2000021f000 */
[----:B0-----:R-:W-:Y:S02]  /*0c30*/  MOV R16, RZ ;  /* 0x000000ff00107202 */ /* 0x001fe40000000f00 */
[----:B--2---:R-:W-:Y:S01]  /*0c40*/  IADD3 R19, PT, PT, RZ, -R17, RZ ;  /* 0x80000011ff137210 */ /* 0x004fe20007ffe0ff */
[----:B-1----:R-:W-:-:S04]  /*0c50*/  IMAD.MOV.U32 R14, RZ, RZ, RZ ;  /* 0x000000ffff0e7224 */ /* 0x002fc800078e00ff */
[----:B------:R-:W-:Y:S02]  /*0c60*/  IMAD R19, R19, UR4, RZ ;  /* 0x0000000413137c24 */ /* 0x000fe4000f8e02ff */
[----:B---3--:R-:W-:Y:S02]  /*0c70*/  IMAD.MOV R18, RZ, RZ, -R15 ;  /* 0x000000ffff127224 */ /* 0x008fe400078e0a0f */
[----:B------:R-:W-:Y:S02]  /*0c80*/  IMAD.HI.U32 R12, R17, R19, R16 ;  /* 0x00000013110c7227 */ /* 0x000fe400078e0010 */
[----:B------:R-:W0:Y:S02]  /*0c90*/  LDC R16, c[0x0][0x3d0] ;  /* 0x0000f400ff107b82 */ /* 0x000e240000000800 */
[----:B------:R-:W-:Y:S02]  /*0ca0*/  IMAD R11, R18, R13, RZ ;  /* 0x0000000d120b7224 */ /* 0x000fe400078e02ff */
[----:B------:R-:W-:-:S04]  /*0cb0*/  IMAD.HI.U32 R9, R12, R7, RZ ;  /* 0x000000070c097227 */ /* 0x000fc800078e00ff */
[----:B------:R-:W-:Y:S01]  /*0cc0*/  IMAD.HI.U32 R11, R15, R11, R14 ;  /* 0x0000000b0f0b7227 */ /* 0x000fe200078e000e */
[----:B------:R-:W-:Y:S01]  /*0cd0*/  IADD3 R14, PT, PT, -R9, RZ, RZ ;  /* 0x000000ff090e7210 */ /* 0x000fe20007ffe1ff */
[----:B------:R-:W1:Y:S04]  /*0ce0*/  LDC R15, c[0x0][0x3d4] ;  /* 0x0000f500ff0f7b82 */ /* 0x000e680000000800 */
[----:B------:R-:W-:Y:S02]  /*0cf0*/  IMAD R14, R14, UR4, R7 ;  /* 0x000000040e0e7c24 */ /* 0x000fe4000f8e0207 */
[----:B------:R-:W-:-:S03]  /*0d00*/  IMAD.HI.U32 R11, R11, R2, RZ ;  /* 0x000000020b0b7227 */ /* 0x000fc600078e00ff */
[----:B------:R-:W-:Y:S01]  /*0d10*/  ISETP.GE.U32.AND P2, PT, R14, UR4, PT ;  /* 0x000000040e007c0c */ /* 0x000fe2000bf46070 */
[----:B------:R-:W-:-:S04]  /*0d20*/  IMAD.MOV R12, RZ, RZ, -R11 ;  /* 0x000000ffff0c7224 */ /* 0x000fc800078e0a0b */
[----:B------:R-:W-:-:S05]  /*0d30*/  IMAD R12, R13, R12, R2 ;  /* 0x0000000c0d0c7224 */ /* 0x000fca00078e0202 */
[----:B------:R-:W-:-:S03]  /*0d40*/  ISETP.GE.U32.AND P0, PT, R12, R13, PT ;  /* 0x0000000d0c00720c */ /* 0x000fc60003f06070 */
[----:B------:R-:W-:Y:S02]  /*0d50*/  @P2 IADD3 R14, PT, PT, R14, -UR4, RZ ;  /* 0x800000040e0e2c10 */ /* 0x000fe4000fffe0ff */
[----:B------:R-:W-:Y:S02]  /*0d60*/  @P2 IADD3 R9, PT, PT, R9, 0x1, RZ ;  /* 0x0000000109092810 */ /* 0x000fe40007ffe0ff */
[----:B------:R-:W-:Y:S02]  /*0d70*/  ISETP.GE.U32.AND P3, PT, R14, UR4, PT ;  /* 0x000000040e007c0c */ /* 0x000fe4000bf66070 */
[----:B------:R-:W2:Y:S01]  /*0d80*/  LDC R14, c[0x0][0x3d8] ;  /* 0x0000f600ff0e7b82 */ /* 0x000ea20000000800 */
[----:B------:R-:W-:Y:S02]  /*0d90*/  ISETP.NE.U32.AND P2, PT, R13, RZ, PT ;  /* 0x000000ff0d00720c */ /* 0x000fe40003f45070 */
[----:B-1----:R-:W-:Y:S01]  /*0da0*/  VIADDMNMX.U32 R10, R10, 0x1, R15, PT ;  /* 0x000000010a0a7846 */ /* 0x002fe2000380000f */
[----:B------:R-:W-:Y:S01]  /*0db0*/  @P0 IMAD.IADD R12, R12, 0x1, -R13 ;  /* 0x000000010c0c0824 */ /* 0x000fe200078e0a0d */
[----:B------:R-:W-:-:S04]  /*0dc0*/  @P0 IADD3 R11, PT, PT, R11, 0x1, RZ ;  /* 0x000000010b0b0810 */ /* 0x000fc80007ffe0ff */
[----:B------:R-:W-:Y:S02]  /*0dd0*/  ISETP.GE.U32.AND P1, PT, R12, R13, PT ;  /* 0x0000000d0c00720c */ /* 0x000fe40003f26070 */
[----:B------:R-:W-:Y:S01]  /*0de0*/  @P3 VIADD R9, R9, 0x1 ;  /* 0x0000000109093836 */ /* 0x000fe20000000000 */
[----:B------:R-:W-:-:S04]  /*0df0*/  @!P4 LOP3.LUT R9, RZ, UR4, RZ, 0x33, !PT ;  /* 0x00000004ff09cc12 */ /* 0x000fc8000f8e33ff */
[----:B0-----:R-:W-:Y:S02]  /*0e00*/  VIADDMNMX.U32 R9, R9, 0x1, R16, PT ;  /* 0x0000000109097846 */ /* 0x001fe40003800010 */
[----:B------:R-:W-:Y:S02]  /*0e10*/  CS2R R16, SRZ ;  /* 0x0000000000107805 */ /* 0x000fe4000001ff00 */
[----:B------:R-:W-:Y:S02]  /*0e20*/  ISETP.GE.U32.AND P0, PT, R8, R9, PT ;  /* 0x000000090800720c */ /* 0x000fe40003f06070 */
[----:B------:R-:W-:Y:S01]  /*0e30*/  @P1 VIADD R11, R11, 0x1 ;  /* 0x000000010b0b1836 */ /* 0x000fe20000000000 */
[----:B------:R-:W-:-:S04]  /*0e40*/  @!P2 LOP3.LUT R11, RZ, R13, RZ, 0x33, !PT ;  /* 0x0000000dff0ba212 */ /* 0x000fc800078e33ff */
[----:B--2---:R-:W-:-:S06]  /*0e50*/  VIADDMNMX.U32 R11, R11, 0x1, R14, PT ;  /* 0x000000010b0b7846 */ /* 0x004fcc000380000e */
[----:B------:R-:W-:Y:S05]  /*0e60*/  @P0 BRA `(.L_x_648) ;  /* 0x00000018001c0947 */ /* 0x000fea0003800000 */
[----:B------:R-:W0:Y:S01]  /*0e70*/  LDCU.64 UR4, c[0x0][0x390] ;  /* 0x00007200ff0477ac */ /* 0x000e220008000a00 */
        /* <DEDUP_REMOVED lines=11> */
[----:B------:R-:W-:Y:S02]  /*0f30*/  IMAD R12, R13, R12, R2 ;  /* 0x0000000c0d0c7224 */ /* 0x000fe400078e0202 */
[----:B-1----:R-:W-:Y:S02]  /*0f40*/  HFMA2 R14, -RZ, RZ, 0, 0 ;  /* 0x00000000ff0e7431 */ /* 0x002fe400000001ff */
        /* <DEDUP_REMOVED lines=9> */
[----:B------:R-:W-:Y:S02]  /*0fe0*/  ISETP.GE.U32.AND P1, PT, R16, UR4, PT ;  /* 0x0000000410007c0c */ /* 0x000fe4000bf26070 */
[----:B------:R-:W-:-:S11]  /*0ff0*/  CS2R R16, SRZ ;  /* 0x0000000000107805 */ /* 0x000fd6000001ff00 */
[----:B------:R-:W-:Y:S02]  /*1000*/  @P1 IADD3 R15, PT, PT, R15, 0x1, RZ ;  /* 0x000000010f0f1810 */ /* 0x000fe40007ffe0ff */
[----:B------:R-:W-:-:S05]  /*1010*/  @!P2 LOP3.LUT R15, RZ, UR4, RZ, 0x33, !PT ;  /* 0x00000004ff0fac12 */ /* 0x000fca000f8e33ff */
[----:B0-----:R-:W-:-:S07]  /*1020*/  IMAD R13, R15, UR5, RZ ;  /* 0x000000050f0d7c24 */ /* 0x001fce000f8e02ff */
.L_x_661:
[----:B------:R-:W-:Y:S01]  /*1030*/  ISETP.GE.U32.AND P0, PT, R5, R10, PT ;  /* 0x0000000a0500720c */ /* 0x000fe20003f06070 */
[----:B------:R-:W-:-:S12]  /*1040*/  BSSY.RECONVERGENT B1, `(.L_x_649) ;  /* 0x0000166000017945 */ /* 0x000fd80003800200 */
[----:B01234-:R-:W-:Y:S05]  /*1050*/  @P0 BRA `(.L_x_650) ;  /* 0x0000001400900947 */ /* 0x01ffea0003800000 */
[----:B------:R-:W0:Y:S01]  /*1060*/  LDCU UR4, c[0x0][0x3b8] ;  /* 0x00007700ff0477ac */ /* 0x000e220008000800 */
[----:B------:R-:W-:Y:S01]  /*1070*/  IMAD.MOV R18, RZ, RZ, -R8 ;  /* 0x000000ffff127224 */ /* 0x000fe200078e0a08 */
[----:B------:R-:W-:-:S03]  /*1080*/  MOV R24, R5 ;  /* 0x0000000500187202 */ /* 0x000fc60000000f00 */
[----:B0-----:R-:W-:-:S07]  /*1090*/  IMAD R15, R18, UR4, R7 ;  /* 0x00000004120f7c24 */ /* 0x001fce000f8e0207 */
.L_x_660:
[----:B------:R-:W-:Y:S01]  /*10a0*/  ISETP.GT.U32.AND P0, PT, R11, R6, PT ;  /* 0x000000060b00720c */ /* 0x000fe20003f04070 */
[----:B------:R-:W-:-:S12]  /*10b0*/  BSSY.RECONVERGENT B0, `(.L_x_651) ;  /* 0x000015b000007945 */ /* 0x000fd80003800200 */
[----:B01234-:R-:W-:Y:S05]  /*10c0*/  @!P0 BRA `(.L_x_652) ;  /* 0x0000001400648947 */ /* 0x01ffea0003800000 */
[----:B------:R-:W0:Y:S01]  /*10d0*/  LDCU UR5, c[0x0][0x3c4] ;  /* 0x00007880ff0577ac */ /* 0x000e220008000800 */
[----:B------:R-:W-:Y:S01]  /*10e0*/  IADD3 R25, PT, PT, -R24, RZ, RZ ;  /* 0x000000ff18197210 */ /* 0x000fe20007ffe1ff */
[----:B------:R-:W-:Y:S01]  /*10f0*/  BSSY.RECONVERGENT B3, `(.L_x_653) ;  /* 0x000007a000037945 */ /* 0x000fe20003800200 */
[----:B------:R-:W1:Y:S01]  /*1100*/  LDCU UR4, c[0x0][0x3bc] ;  /* 0x00007780ff0477ac */ /* 0x000e620008000800 */
[----:B0-----:R-:W0:Y:S01]  /*1110*/  I2F.U32.RP R21, UR5 ;  /* 0x0000000500157d06 */ /* 0x001e220008209000 */
[----:B------:R-:W-:Y:S01]  /*1120*/  ISETP.NE.U32.AND P1, PT, RZ, UR5, PT ;  /* 0x00000005ff007c0c */ /* 0x000fe2000bf25070 */
[----:B-1----:R-:W-:-:S03]  /*1130*/  IMAD R25, R25, UR4, R4 ;  /* 0x0000000419197c24 */ /* 0x002fc6000f8e0204 */
        /* <DEDUP_REMOVED lines=8> */
[----:B------:R-:W-:-:S04]  /*11c0*/  IMAD.HI.U32 R20, R19, R23, R18 ;  /* 0x0000001713147227 */ /* 0x000fc800078e0012 */
[----:B------:R-:W-:Y:S02]  /*11d0*/  IMAD.IADD R18, R11, 0x1, -R6 ;  /* 0x000000010b127824 */ /* 0x000fe400078e0a06 */
[----:B------:R-:W-:-:S03]  /*11e0*/  IMAD.HI.U32 R20, R20, R15, RZ ;  /* 0x0000000f14147227 */ /* 0x000fc600078e00ff */
[----:B------:R-:W-:Y:S02]  /*11f0*/  LOP3.LUT R19, R18, 0x1, RZ, 0xc0, !PT ;  /* 0x0000000112137812 */ /* 0x000fe400078ec0ff */
[----:B------:R-:W-:-:S03]  /*1200*/  IADD3 R22, PT, PT, -R20, RZ, RZ ;  /* 0x000000ff14167210 */ /* 0x000fc60007ffe1ff */
[----:B------:R-:W-:Y:S02]  /*1210*/  IMAD.IADD R26, R19, 0x1, R6 ;  /* 0x00000001131a7824 */ /* 0x000fe400078e0206 */
[----:B------:R-:W-:-:S05]  /*1220*/  IMAD R22, R22, UR5, R15 ;  /* 0x0000000516167c24 */ /* 0x000fca000f8e020f */
[----:B------:R-:W-:-:S13]  /*1230*/  ISETP.GE.U32.AND P6, PT, R22, UR5, PT ;  /* 0x0000000516007c0c */ /* 0x000fda000bfc6070 */
[----:B------:R-:W-:-:S05]  /*1240*/  @P6 VIADD R22, R22, -UR5 ;  /* 0x8000000516166c36 */ /* 0x000fca0008000000 */
[----:B------:R-:W-:-:S13]  /*1250*/  ISETP.GE.U32.AND P0, PT, R22, UR5, PT ;  /* 0x0000000516007c0c */ /* 0x000fda000bf06070 */
[----:B------:R-:W-:-:S04]  /*1260*/  @P0 IADD3 R22, PT, PT, R22, -UR5, RZ ;  /* 0x8000000516160c10 */ /* 0x000fc8000fffe0ff */
[----:B------:R-:W-:-:S04]  /*1270*/  SEL R22, R21, R22, !P1 ;  /* 0x0000001615167207 */ /* 0x000fc80004800000 */
[----:B------:R-:W-:-:S04]  /*1280*/  ISETP.NE.AND P1, PT, R22, RZ, PT ;  /* 0x000000ff1600720c */ /* 0x000fc80003f25270 */
[----:B------:R-:W-:Y:S02]  /*1290*/  P2R R27, PR, RZ, 0x2 ;  /* 0x00000002ff1b7803 */ /* 0x000fe40000000000 */
[----:B------:R-:W-:-:S13]  /*12a0*/  ISETP.EQ.OR P1, PT, R19, RZ, P1 ;  /* 0x000000ff1300720c */ /* 0x000fda0000f22670 */
[----:B------:R-:W-:Y:S05]  /*12b0*/  @P1 BRA `(.L_x_654) ;  /* 0x0000000400741947 */ /* 0x000fea0003800000 */
[----:B------:R-:W0:Y:S02]  /*12c0*/  LDCU UR4, c[0x0][0x3c8] ;  /* 0x00007900ff0477ac */ /* 0x000e240008000800 */
[----:B0-----:R-:W0:Y:S01]  /*12d0*/  I2F.U32.RP R22, UR4 ;  /* 0x0000000400167d06 */ /* 0x001e220008209000 */
[----:B------:R-:W-:-:S04]  /*12e0*/  ISETP.NE.U32.AND P3, PT, RZ, UR4, PT ;  /* 0x00000004ff007c0c */ /* 0x000fc8000bf65070 */
[----:B------:R-:W-:-:S03]  /*12f0*/  P2R R31, PR, RZ, 0x8 ;  /* 0x00000008ff1f7803 */ /* 0x000fc60000000000 */
        /* <DEDUP_REMOVED lines=11> */
[----:B------:R-:W-:-:S04]  /*13b0*/  MOV R26, R14 ;  /* 0x0000000e001a7202 */ /* 0x000fc80000000f00 */
[----:B------:R-:W-:-:S13]  /*13c0*/  ISETP.GE.U32.AND P1, PT, R19, UR4, PT ;  /* 0x0000000413007c0c */ /* 0x000fda000bf26070 */
[----:B------:R-:W-:-:S04]  /*13d0*/  @P1 IADD3 R19, PT, PT, R19, -UR4, RZ ;  /* 0x8000000413131c10 */ /* 0x000fc8000fffe0ff */
[----:B------:R-:W-:-:S13]  /*13e0*/  ISETP.GE.U32.AND P2, PT, R19, UR4, PT ;  /* 0x0000000413007c0c */ /* 0x000fda000bf46070 */
[----:B------:R-:W-:-:S05]  /*13f0*/  @P2 VIADD R19, R19, -UR4 ;  /* 0x8000000413132c36 */ /* 0x000fca0008000000 */
[----:B------:R-:W-:-:S04]  /*1400*/  SEL R19, R22, R19, !P3 ;  /* 0x0000001316137207 */ /* 0x000fc80005800000 */
[----:B------:R-:W-:-:S13]  /*1410*/  ISETP.NE.AND P3, PT, R19, RZ, PT ;  /* 0x000000ff1300720c */ /* 0x000fda0003f65270 */
[----:B------:R-:W-:Y:S05]  /*1420*/  @P3 BRA `(.L_x_654) ;  /* 0x0000000400183947 */ /* 0x000fea0003800000 */
[----:B------:R-:W0:Y:S02]  /*1430*/  LDCU UR4, c[0x0][0x3cc] ;  /* 0x00007980ff0477ac */ /* 0x000e240008000800 */
[----:B0-----:R-:W0:Y:S01]  /*1440*/  I2F.U32.RP R26, UR4 ;  /* 0x00000004001a7d06 */ /* 0x001e220008209000 */
[----:B------:R-:W-:-:S07]  /*1450*/  ISETP.NE.U32.AND P5, PT, RZ, UR4, PT ;  /* 0x00000004ff007c0c */ /* 0x000fce000bfa5070 */
[----:B0-----:R-:W0:Y:S02]  /*1460*/  MUFU.RCP R26, R26 ;  /* 0x0000001a001a7308 */ /* 0x001e240000001000 */
[----:B0-----:R-:W-:Y:S02]  /*1470*/  VIADD R18, R26, 0xffffffe ;  /* 0x0ffffffe1a127836 */ /* 0x001fe40000000000 */
[----:B------:R-:W-:-:S04]  /*1480*/  IMAD.MOV.U32 R26, RZ, RZ, R14 ;  /* 0x000000ffff1a7224 */ /* 0x000fc800078e000e */
[----:B------:R0:W1:Y:S02]  /*1490*/  F2I.FTZ.U32.TRUNC.NTZ R19, R18 ;  /* 0x0000001200137305 */ /* 0x000064000021f000 */
[----:B0-----:R-:W-:Y:S01]  /*14a0*/  IMAD.MOV.U32 R18, RZ, RZ, RZ ;  /* 0x000000ffff127224 */ /* 0x001fe200078e00ff */
[----:B-1----:R-:W-:-:S05]  /*14b0*/  IADD3 R29, PT, PT, RZ, -R19, RZ ;  /* 0x80000013ff1d7210 */ /* 0x002fca0007ffe0ff */
[----:B------:R-:W-:-:S04]  /*14c0*/  IMAD R29, R29, UR4, RZ ;  /* 0x000000041d1d7c24 */ /* 0x000fc8000f8e02ff */
[----:B------:R-:W-:Y:S01]  /*14d0*/  IMAD.HI.U32 R19, R19, R29, R18 ;  /* 0x0000001d13137227 */ /* 0x000fe200078e0012 */
[----:B------:R-:W-:Y:S02]  /*14e0*/  LOP3.LUT R29, RZ, UR4, RZ, 0x33, !PT ;  /* 0x00000004ff1d7c12 */ /* 0x000fe4000f8e33ff */
[----:B------:R-:W-:-:S03]  /*14f0*/  P2R R18, PR, RZ, 0x20 ;  /* 0x00000020ff127803 */ /* 0x000fc60000000000 */
        /* <DEDUP_REMOVED lines=10> */
[----:B------:R-:W-:Y:S01]  /*15a0*/  @P6 IADD3 R20, PT, PT, R20, 0x1, RZ ;  /* 0x0000000114146810 */ /* 0x000fe20007ffe0ff */
[----:B------:R-:W0:Y:S01]  /*15b0*/  LDCU UR4, c[0x0][0x3a4] ;  /* 0x00007480ff0477ac */ /* 0x000e220008000800 */
[----:B------:R-:W-:Y:S01]  /*15c0*/  @P1 IADD3 R23, PT, PT, R23, 0x1, RZ ;  /* 0x0000000117171810 */ /* 0x000fe20007ffe0ff */
[----:B------:R-:W-:Y:S01]  /*15d0*/  HFMA2 R19, -RZ, RZ, 0, 0 ;  /* 0x00000000ff137431 */ /* 0x000fe200000001ff */
[----:B------:R-:W-:Y:S01]  /*15e0*/  ISETP.NE.AND P6, PT, R31, RZ, PT ;  /* 0x000000ff1f00720c */ /* 0x000fe20003fc5270 */
[----:B------:R-:W-:Y:S01]  /*15f0*/  @P0 VIADD R20, R20, 0x1 ;  /* 0x0000000114140836 */ /* 0x000fe20000000000 */
[----:B------:R-:W-:Y:S01]  /*1600*/  ISETP.NE.AND P0, PT, R30, RZ, PT ;  /* 0x000000ff1e00720c */ /* 0x000fe20003f05270 */
[----:B------:R-:W-:Y:S01]  /*1610*/  @P2 VIADD R23, R23, 0x1 ;  /* 0x0000000117172836 */ /* 0x000fe20000000000 */
[----:B------:R-:W1:Y:S01]  /*1620*/  LDCU UR5, c[0x0][0x3a8] ;  /* 0x00007500ff0577ac */ /* 0x000e620008000800 */
[----:B------:R-:W-:Y:S02]  /*1630*/  ISETP.NE.AND P5, PT, R18, RZ, PT ;  /* 0x000000ff1200720c */ /* 0x000fe40003fa5270 */
[----:B------:R-:W-:Y:S01]  /*1640*/  SEL R20, R21, R20, !P0 ;  /* 0x0000001415147207 */ /* 0x000fe20004000000 */
[----:B------:R-:W2:Y:S01]  /*1650*/  LDCU.64 UR6, c[0x0][0x3d0] ;  /* 0x00007a00ff0677ac */ /* 0x000ea20008000a00 */
[----:B------:R-:W-:-:S02]  /*1660*/  SEL R18, R22, R23, !P6 ;  /* 0x0000001716127207 */ /* 0x000fc40007000000 */
[----:B------:R-:W-:Y:S02]  /*1670*/  IADD3 R21, P0, PT, R13, R20, RZ ;  /* 0x000000140d157210 */ /* 0x000fe40007f1e0ff */
[----:B------:R-:W-:-:S03]  /*1680*/  @P3 IADD3 R28, PT, PT, R28, 0x1, RZ ;  /* 0x000000011c1c3810 */ /* 0x000fc60007ffe0ff */
[----:B------:R-:W-:Y:S02]  /*1690*/  IMAD.X R20, RZ, RZ, RZ, P0 ;  /* 0x000000ffff147224 */ /* 0x000fe400000e06ff */
[----:B0-----:R-:W-:-:S04]  /*16a0*/  IMAD.WIDE.U32 R18, R21, UR4, R18 ;  /* 0x0000000415127c25 */ /* 0x001fc8000f8e0012 */
[----:B------:R-:W-:Y:S02]  /*16b0*/  @P4 VIADD R28, R28, 0x1 ;  /* 0x000000011c1c4836 */ /* 0x000fe40000000000 */
[----:B------:R-:W-:-:S03]  /*16c0*/  IMAD R21, R20, UR4, RZ ;  /* 0x0000000414157c24 */ /* 0x000fc6000f8e02ff */
[----:B------:R-:W-:Y:S02]  /*16d0*/  SEL R20, R29, R28, !P5 ;  /* 0x0000001c1d147207 */ /* 0x000fe40006800000 */
[----:B------:R-:W-:Y:S01]  /*16e0*/  IADD3 R19, PT, PT, R19, R21, RZ ;  /* 0x0000001513137210 */ /* 0x000fe20007ffe0ff */
[----:B------:R-:W-:Y:S02]  /*16f0*/  IMAD.MOV.U32 R21, RZ, RZ, RZ ;  /* 0x000000ffff157224 */ /* 0x000fe400078e00ff */
[----:B-1----:R-:W-:-:S04]  /*1700*/  IMAD.WIDE.U32 R20, R18, UR5, R20 ;  /* 0x0000000512147c25 */ /* 0x002fc8000f8e0014 */
[----:B------:R-:W-:Y:S01]  /*1710*/  IMAD R19, R19, UR5, RZ ;  /* 0x0000000513137c24 */ /* 0x000fe2000f8e02ff */
[----:B------:R-:W0:Y:S01]  /*1720*/  LDCU.64 UR4, c[0x0][0x388] ;  /* 0x00007100ff0477ac */ /* 0x000e220008000a00 */
[----:B------:R-:W-:-:S03]  /*1730*/  IMAD.MOV.U32 R18, RZ, RZ, R8 ;  /* 0x000000ffff127224 */ /* 0x000fc600078e0008 */
[----:B------:R-:W-:Y:S02]  /*1740*/  IADD3 R22, PT, PT, R21, R19, RZ ;  /* 0x0000001315167210 */ /* 0x000fe40007ffe0ff */
[----:B------:R-:W-:-:S03]  /*1750*/  MOV R19, RZ ;  /* 0x000000ff00137202 */ /* 0x000fc60000000f00 */
[----:B--2---:R-:W-:Y:S01]  /*1760*/  IMAD.WIDE.U32 R20, R20, UR6, R18 ;  /* 0x0000000614147c25 */ /* 0x004fe2000f8e0012 */
[----:B------:R-:W-:-:S03]  /*1770*/  MOV R18, R24 ;  /* 0x0000001800127202 */ /* 0x000fc60000000f00 */
[----:B------:R-:W-:Y:S01]  /*1780*/  IMAD R19, R22, UR6, RZ ;  /* 0x0000000616137c24 */ /* 0x000fe2000f8e02ff */
[----:B------:R-:W1:Y:S03]  /*1790*/  LDCU UR6, c[0x0][0x3d8] ;  /* 0x00007b00ff0677ac */ /* 0x000e660008000800 */
[----:B------:R-:W-:Y:S02]  /*17a0*/  IMAD.IADD R22, R21, 0x1, R19 ;  /* 0x0000000115167824 */ /* 0x000fe400078e0213 */
[----:B------:R-:W-:Y:S02]  /*17b0*/  IMAD.MOV.U32 R19, RZ, RZ, RZ ;  /* 0x000000ffff137224 */ /* 0x000fe400078e00ff */
[----:B------:R-:W-:-:S04]  /*17c0*/  IMAD.WIDE.U32 R20, R20, UR7, R18 ;  /* 0x0000000714147c25 */ /* 0x000fc8000f8e0012 */
[----:B------:R-:W-:Y:S02]  /*17d0*/  IMAD R19, R22, UR7, RZ ;  /* 0x0000000716137c24 */ /* 0x000fe4000f8e02ff */
[----:B------:R-:W-:-:S03]  /*17e0*/  IMAD.MOV.U32 R18, RZ, RZ, R6 ;  /* 0x000000ffff127224 */ /* 0x000fc600078e0006 */
[----:B------:R-:W-:Y:S01]  /*17f0*/  IADD3 R22, PT, PT, R21, R19, RZ ;  /* 0x0000001315167210 */ /* 0x000fe20007ffe0ff */
[----:B------:R-:W-:-:S03]  /*1800*/  HFMA2 R19, -RZ, RZ, 0, 0 ;  /* 0x00000000ff137431 */ /* 0x000fc600000001ff */
[----:B-1----:R-:W-:-:S04]  /*1810*/  IMAD.WIDE.U32 R20, R20, UR6, R18 ;  /* 0x0000000614147c25 */ /* 0x002fc8000f8e0012 */
[----:B------:R-:W-:Y:S01]  /*1820*/  IMAD R19, R22, UR6, RZ ;  /* 0x0000000616137c24 */ /* 0x000fe2000f8e02ff */
[----:B0-----:R-:W-:-:S03]  /*1830*/  LEA R18, P0, R20, UR4, 0x3 ;  /* 0x0000000414127c11 */ /* 0x001fc6000f8018ff */
[----:B------:R-:W-:-:S05]  /*1840*/  IMAD.IADD R19, R21, 0x1, R19 ;  /* 0x0000000115137824 */ /* 0x000fca00078e0213 */
[----:B------:R-:W-:-:S06]  /*1850*/  LEA.HI.X R19, R20, UR5, R19, 0x3, P0 ;  /* 0x0000000514137c11 */ /* 0x000fcc00080f1c13 */
[----:B------:R-:W2:Y:S01]  /*1860*/  LDG.E.64 R18, desc[UR8][R18.64] ;  /* 0x0000000812127981 */ /* 0x000ea2000c1e1b00 */
[----:B------:R-:W-:Y:S01]  /*1870*/  MOV R26, R14 ;  /* 0x0000000e001a7202 */ /* 0x000fe20000000f00 */
[----:B--2---:R0:W1:Y:S06]  /*1880*/  DADD R16, R16, R18 ;  /* 0x0000000010107229 */ /* 0x00406c0000000012 */
.L_x_654:
[----:B------:R-:W-:Y:S05]  /*1890*/  BSYNC.RECONVERGENT B3 ;  /* 0x0000000000037941 */ /* 0x000fea0003800200 */
.L_x_653:
[----:B------:R-:W-:-:S13]  /*18a0*/  ISETP.NE.AND P0, PT, R11, R14, PT ;  /* 0x0000000e0b00720c */ /* 0x000fda0003f05270 */
[----:B------:R-:W-:Y:S05]  /*18b0*/  @!P0 BRA `(.L_x_652) ;  /* 0x0000000c00688947 */ /* 0x000fea0003800000 */
.L_x_659:
[----:B--2---:R-:W2:Y:S01]  /*18c0*/  LDC R29, c[0x0][0x3c0] ;  /* 0x0000f000ff1d7b82 */ /* 0x004ea20000000800 */
[----:B------:R-:W-:Y:S01]  /*18d0*/  ISETP.NE.AND P0, PT, R27, RZ, PT ;  /* 0x000000ff1b00720c */ /* 0x000fe20003f05270 */
[----:B------:R-:W-:-:S12]  /*18e0*/  BSSY.RECONVERGENT B3, `(.L_x_655) ;  /* 0x0000069000037945 */ /* 0x000fd80003800200 */
[----:B0--34-:R-:W-:Y:S05]  /*18f0*/  @P0 BRA `(.L_x_656) ;  /* 0x00000004009c0947 */ /* 0x019fea0003800000 */
[----:B------:R-:W3:Y:S02]  /*1900*/  LDCU UR4, c[0x0][0x3c8] ;  /* 0x00007900ff0477ac */ /* 0x000ee40008000800 */
[----:B---3--:R-:W3:Y:S01]  /*1910*/  I2F.U32.RP R21, UR4 ;  /* 0x0000000400157d06 */ /* 0x008ee20008209000 */
[----:B------:R-:W-:-:S07]  /*1920*/  ISETP.NE.U32.AND P2, PT, RZ, UR4, PT ;  /* 0x00000004ff007c0c */ /* 0x000fce000bf45070 */
[----:B---3--:R-:W0:Y:S02]  /*1930*/  MUFU.RCP R21, R21 ;  /* 0x0000001500157308 */ /* 0x008e240000001000 */
[----:B0-----:R-:W-:Y:S01]  /*1940*/  VIADD R18, R21, 0xffffffe ;  /* 0x0ffffffe15127836 */ /* 0x001fe20000000000 */
[----:B------:R-:W-:-:S05]  /*1950*/  LOP3.LUT R21, RZ, UR4, RZ, 0x33, !PT ;  /* 0x00000004ff157c12 */ /* 0x000fca000f8e33ff */
[----:B------:R0:W3:Y:S02]  /*1960*/  F2I.FTZ.U32.TRUNC.NTZ R19, R18 ;  /* 0x0000001200137305 */ /* 0x0000e4000021f000 */
[----:B0-----:R-:W-:Y:S01]  /*1970*/  IMAD.MOV.U32 R18, RZ, RZ, RZ ;  /* 0x000000ffff127224 */ /* 0x001fe200078e00ff */
[----:B---3--:R-:W-:-:S05]  /*1980*/  IADD3 R23, PT, PT, RZ, -R19, RZ ;  /* 0x80000013ff177210 */ /* 0x008fca0007ffe0ff */
        /* <DEDUP_REMOVED lines=13> */
[----:B------:R-:W-:Y:S01]  /*1a60*/  IMAD.MOV.U32 R18, RZ, RZ, RZ ;  /* 0x000000ffff127224 */ /* 0x000fe200078e00ff */
[----:B0-----:R-:W0:Y:S01]  /*1a70*/  I2F.U32.RP R23, UR4 ;  /* 0x0000000400177d06 */ /* 0x001e220008209000 */
[----:B------:R-:W-:-:S07]  /*1a80*/  ISETP.NE.U32.AND P5, PT, RZ, UR4, PT ;  /* 0x00000004ff007c0c */ /* 0x000fce000bfa5070 */
[----:B0-----:R-:W0:Y:S02]  /*1a90*/  MUFU.RCP R23, R23 ;  /* 0x0000001700177308 */ /* 0x001e240000001000 */
[----:B0-----:R-:W-:Y:S01]  /*1aa0*/  VIADD R28, R23, 0xffffffe ;  /* 0x0ffffffe171c7836 */ /* 0x001fe20000000000 */
[----:B------:R-:W-:-:S05]  /*1ab0*/  LOP3.LUT R23, RZ, UR4, RZ, 0x33, !PT ;  /* 0x00000004ff177c12 */ /* 0x000fca000f8e33ff */
[----:B------:R-:W0:Y:S02]  /*1ac0*/  F2I.FTZ.U32.TRUNC.NTZ R19, R28 ;  /* 0x0000001c00137305 */ /* 0x000e24000021f000 */
[----:B0-----:R-:W-:-:S05]  /*1ad0*/  IADD3 R31, PT, PT, RZ, -R19, RZ ;  /* 0x80000013ff1f7210 */ /* 0x001fca0007ffe0ff */
[----:B------:R-:W-:-:S04]  /*1ae0*/  IMAD R31, R31, UR4, RZ ;  /* 0x000000041f1f7c24 */ /* 0x000fc8000f8e02ff */
[----:B------:R-:W-:Y:S01]  /*1af0*/  IMAD.HI.U32 R22, R19, R31, R18 ;  /* 0x0000001f13167227 */ /* 0x000fe200078e0012 */
[----:B------:R-:W-:-:S05]  /*1b00*/  IADD3 R18, PT, PT, -R26, RZ, RZ ;  /* 0x000000ff1a127210 */ /* 0x000fca0007ffe1ff */
[----:B--2---:R-:W-:-:S04]  /*1b10*/  IMAD R19, R29, R18, R2 ;  /* 0x000000121d137224 */ /* 0x004fc800078e0202 */
        /* <DEDUP_REMOVED lines=11> */
[----:B------:R-:W-:Y:S02]  /*1bd0*/  @P0 VIADD R20, R20, 0x1 ;  /* 0x0000000114140836 */ /* 0x000fe40000000000 */
[----:B------:R-:W-:Y:S01]  /*1be0*/  @P3 VIADD R22, R22, 0x1 ;  /* 0x0000000116163836 */ /* 0x000fe20000000000 */
[----:B------:R-:W2:Y:S02]  /*1bf0*/  LDCU UR5, c[0x0][0x3a4] ;  /* 0x00007480ff0577ac */ /* 0x000ea40008000800 */
[----:B------:R-:W-:Y:S01]  /*1c00*/  @P1 IADD3 R20, PT, PT, R20, 0x1, RZ ;  /* 0x0000000114141810 */ /* 0x000fe20007ffe0ff */
[----:B------:R-:W-:Y:S01]  /*1c10*/  @P4 VIADD R22, R22, 0x1 ;  /* 0x0000000116164836 */ /* 0x000fe20000000000 */
[----:B------:R-:W3:Y:S02]  /*1c20*/  LDCU.64 UR6, c[0x0][0x3d0] ;  /* 0x00007a00ff0677ac */ /* 0x000ee40008000a00 */
[----:B------:R-:W-:-:S02]  /*1c30*/  SEL R20, R21, R20, !P2 ;  /* 0x0000001415147207 */ /* 0x000fc40005000000 */
[----:B------:R-:W-:Y:S01]  /*1c40*/  SEL R22, R23, R22, !P5 ;  /* 0x0000001617167207 */ /* 0x000fe20006800000 */
[----:B------:R-:W4:Y:S01]  /*1c50*/  LDCU.64 UR10, c[0x0][0x388] ;  /* 0x00007100ff0a77ac */ /* 0x000f220008000a00 */
[----:B------:R-:W-:Y:S01]  /*1c60*/  MOV R23, RZ ;  /* 0x000000ff00177202 */ /* 0x000fe20000000f00 */
[----:B0-----:R-:W0:Y:S01]  /*1c70*/  I2F.U32.RP R28, UR4 ;  /* 0x00000004001c7d06 */ /* 0x001e220008209000 */
[----:B------:R-:W-:-:S07]  /*1c80*/  ISETP.NE.U32.AND P2, PT, RZ, UR4, PT ;  /* 0x00000004ff007c0c */ /* 0x000fce000bf45070 */
[----:B0-----:R-:W0:Y:S02]  /*1c90*/  MUFU.RCP R28, R28 ;  /* 0x0000001c001c7308 */ /* 0x001e240000001000 */
[----:B0-----:R-:W-:-:S06]  /*1ca0*/  IADD3 R18, PT, PT, R28, 0xffffffe, RZ ;  /* 0x0ffffffe1c127810 */ /* 0x001fcc0007ffe0ff */
[----:B------:R0:W5:Y:S02]  /*1cb0*/  F2I.FTZ.U32.TRUNC.NTZ R19, R18 ;  /* 0x0000001200137305 */ /* 0x000164000021f000 */
[----:B0-----:R-:W-:Y:S02]  /*1cc0*/  MOV R18, RZ ;  /* 0x000000ff00127202 */ /* 0x001fe40000000f00 */
[----:B-----5:R-:W-:-:S05]  /*1cd0*/  IADD3 R21, PT, PT, RZ, -R19, RZ ;  /* 0x80000013ff157210 */ /* 0x020fca0007ffe0ff */
[----:B------:R-:W-:-:S04]  /*1ce0*/  IMAD R21, R21, UR4, RZ ;  /* 0x0000000415157c24 */ /* 0x000fc8000f8e02ff */
[----:B------:R-:W-:-:S04]  /*1cf0*/  IMAD.HI.U32 R18, R19, R21, R18 ;  /* 0x0000001513127227 */ /* 0x000fc800078e0012 */
[----:B------:R-:W-:Y:S02]  /*1d00*/  HFMA2 R21, -RZ, RZ, 0, 0 ;  /* 0x00000000ff157431 */ /* 0x000fe400000001ff */
        /* <DEDUP_REMOVED lines=9> */
[----:B------:R-:W0:Y:S03]  /*1da0*/  LDCU UR4, c[0x0][0x3a8] ;  /* 0x00007500ff0477ac */ /* 0x000e260008000800 */
[----:B------:R-:W-:-:S05]  /*1db0*/  IADD3 R19, P0, PT, R13, R18, RZ ;  /* 0x000000120d137210 */ /* 0x000fca0007f1e0ff */
[----:B------:R-:W-:Y:S02]  /*1dc0*/  IMAD.X R18, RZ, RZ, RZ, P0 ;  /* 0x000000ffff127224 */ /* 0x000fe400000e06ff */
[----:B--2---:R-:W-:-:S04]  /*1dd0*/  IMAD.WIDE.U32 R20, R19, UR5, R20 ;  /* 0x0000000513147c25 */ /* 0x004fc8000f8e0014 */
[----:B------:R-:W-:Y:S01]  /*1de0*/  IMAD R19, R18, UR5, RZ ;  /* 0x0000000512137c24 */ /* 0x000fe2000f8e02ff */
[----:B------:R-:W-:-:S03]  /*1df0*/  MOV R18, R8 ;  /* 0x0000000800127202 */ /* 0x000fc60000000f00 */
[----:B------:R-:W-:Y:S02]  /*1e00*/  IMAD.IADD R19, R21, 0x1, R19 ;  /* 0x0000000115137824 */ /* 0x000fe400078e0213 */
[----:B0-----:R-:W-:-:S04]  /*1e10*/  IMAD.WIDE.U32 R20, R20, UR4, R22 ;  /* 0x0000000414147c25 */ /* 0x001fc8000f8e0016 */
[----:B------:R-:W-:Y:S01]  /*1e20*/  IMAD R19, R19, UR4, RZ ;  /* 0x0000000413137c24 */ /* 0x000fe2000f8e02ff */
[----:B------:R-:W0:Y:S03]  /*1e30*/  LDCU UR4, c[0x0][0x3d8] ;  /* 0x00007b00ff0477ac */ /* 0x000e260008000800 */
[----:B------:R-:W-:Y:S02]  /*1e40*/  IMAD.IADD R22, R19, 0x1, R21 ;  /* 0x0000000113167824 */ /* 0x000fe400078e0215 */
[----:B------:R-:W-:Y:S02]  /*1e50*/  IMAD.MOV.U32 R19, RZ, RZ, RZ ;  /* 0x000000ffff137224 */ /* 0x000fe400078e00ff */
[----:B---3--:R-:W-:-:S04]  /*1e60*/  IMAD.WIDE.U32 R20, R20, UR6, R18 ;  /* 0x0000000614147c25 */ /* 0x008fc8000f8e0012 */
[----:B------:R-:W-:Y:S02]  /*1e70*/  IMAD R19, R22, UR6, RZ ;  /* 0x0000000616137c24 */ /* 0x000fe4000f8e02ff */
[----:B------:R-:W-:-:S03]  /*1e80*/  IMAD.MOV.U32 R18, RZ, RZ, R24 ;  /* 0x000000ffff127224 */ /* 0x000fc600078e0018 */
[----:B------:R-:W-:Y:S01]  /*1e90*/  IADD3 R22, PT, PT, R21, R19, RZ ;  /* 0x0000001315167210 */ /* 0x000fe20007ffe0ff */
[----:B------:R-:W-:-:S03]  /*1ea0*/  HFMA2 R19, -RZ, RZ, 0, 0 ;  /* 0x00000000ff137431 */ /* 0x000fc600000001ff */
[----:B------:R-:W-:Y:S01]  /*1eb0*/  IMAD.WIDE.U32 R20, R20, UR7, R18 ;  /* 0x0000000714147c25 */ /* 0x000fe2000f8e0012 */
[----:B------:R-:W-:-:S03]  /*1ec0*/  MOV R18, R26 ;  /* 0x0000001a00127202 */ /* 0x000fc60000000f00 */
[----:B------:R-:W-:-:S04]  /*1ed0*/  IMAD R19, R22, UR7, RZ ;  /* 0x0000000716137c24 */ /* 0x000fc8000f8e02ff */
[----:B------:R-:W-:Y:S02]  /*1ee0*/  IMAD.IADD R22, R21, 0x1, R19 ;  /* 0x0000000115167824 */ /* 0x000fe400078e0213 */
[----:B------:R-:W-:Y:S02]  /*1ef0*/  IMAD.MOV.U32 R19, RZ, RZ, RZ ;  /* 0x000000ffff137224 */ /* 0x000fe400078e00ff */
[----:B0-----:R-:W-:-:S04]  /*1f00*/  IMAD.WIDE.U32 R20, R20, UR4, R18 ;  /* 0x0000000414147c25 */ /* 0x001fc8000f8e0012 */
[----:B------:R-:W-:Y:S01]  /*1f10*/  IMAD R19, R22, UR4, RZ ;  /* 0x0000000416137c24 */ /* 0x000fe2000f8e02ff */
[----:B----4-:R-:W-:-:S04]  /*1f20*/  LEA R18, P0, R20, UR10, 0x3 ;  /* 0x0000000a14127c11 */ /* 0x010fc8000f8018ff */
[----:B------:R-:W-:-:S04]  /*1f30*/  IADD3 R19, PT, PT, R21, R19, RZ ;  /* 0x0000001315137210 */ /* 0x000fc80007ffe0ff */
[----:B------:R-:W-:-:S06]  /*1f40*/  LEA.HI.X R19, R20, UR11, R19, 0x3, P0 ;  /* 0x0000000b14137c11 */ /* 0x000fcc00080f1c13 */
[----:B------:R-:W1:Y:S02]  /*1f50*/  LDG.E.64 R18, desc[UR8][R18.64] ;  /* 0x0000000812127981 */ /* 0x000e64000c1e1b00 */
[----:B-1----:R3:W4:Y:S02]  /*1f60*/  DADD R16, R16, R18 ;  /* 0x0000000010107229 */ /* 0x0027240000000012 */
.L_x_656:
[----:B------:R-:W-:Y:S05]  /*1f70*/  BSYNC.RECONVERGENT B3 ;  /* 0x0000000000037941 */ /* 0x000fea0003800200 */
.L_x_655:
[----:B------:R-:W-:Y:S01]  /*1f80*/  ISETP.NE.AND P0, PT, R27, RZ, PT ;  /* 0x000000ff1b00720c */ /* 0x000fe20003f05270 */
[----:B------:R-:W-:Y:S01]  /*1f90*/  BSSY.RECONVERGENT B3, `(.L_x_657) ;  /* 0x0000069000037945 */ /* 0x000fe20003800200 */
[----:B--2---:R-:W-:-:S11]  /*1fa0*/  IMAD R29, R26, R29, R29 ;  /* 0x0000001d1a1d7224 */ /* 0x004fd600078e021d */
[----:B------:R-:W-:Y:S05]  /*1fb0*/  @P0 BRA `(.L_x_658) ;  /* 0x0000000400980947 */ /* 0x000fea0003800000 */
[----:B------:R-:W2:Y:S02]  /*1fc0*/  LDCU UR4, c[0x0][0x3c8] ;  /* 0x00007900ff0477ac */ /* 0x000ea40008000800 */
[----:B--2---:R-:W2:Y:S01]  /*1fd0*/  I2F.U32.RP R21, UR4 ;  /* 0x0000000400157d06 */ /* 0x004ea20008209000 */
[----:B------:R-:W-:-:S07]  /*1fe0*/  ISETP.NE.U32.AND P2, PT, RZ, UR4, PT ;  /* 0x00000004ff007c0c */ /* 0x000fce000bf45070 */
[----:B--2---:R-:W0:Y:S02]  /*1ff0*/  MUFU.RCP R21, R21 ;  /* 0x0000001500157308 */ /* 0x004e240000001000 */
[----:B0--3--:R-:W-:Y:S01]  /*2000*/  VIADD R18, R21, 0xffffffe ;  /* 0x0ffffffe15127836 */ /* 0x009fe20000000000 */
[----:B------:R-:W-:-:S05]  /*2010*/  LOP3.LUT R21, RZ, UR4, RZ, 0x33, !PT ;  /* 0x00000004ff157c12 */ /* 0x000fca000f8e33ff */
[----:B------:R0:W2:Y:S02]  /*2020*/  F2I.FTZ.U32.TRUNC.NTZ R19, R18 ;  /* 0x0000001200137305 */ /* 0x0000a4000021f000 */
[----:B0-----:R-:W-:Y:S01]  /*2030*/  IMAD.MOV.U32 R18, RZ, RZ, RZ ;  /* 0x000000ffff127224 */ /* 0x001fe200078e00ff */
[----:B--2---:R-:W-:-:S05]  /*2040*/  IADD3 R23, PT, PT, RZ, -R19, RZ ;  /* 0x80000013ff177210 */ /* 0x004fca0007ffe0ff */
        /* <DEDUP_REMOVED lines=14> */
[----:B------:R-:W-:Y:S01]  /*2130*/  IADD3 R29, PT, PT, R2, -R29, RZ ;  /* 0x8000001d021d7210 */ /* 0x000fe20007ffe0ff */
        /* <DEDUP_REMOVED lines=20> */
[----:B------:R-:W-:Y:S01]  /*2280*/  @P0 VIADD R20, R20, 0x1 ;  /* 0x0000000114140836 */ /* 0x000fe20000000000 */
[----:B------:R-:W-:Y:S01]  /*2290*/  @P3 IADD3 R22, PT, PT, R22, 0x1, RZ ;  /* 0x0000000116163810 */ /* 0x000fe20007ffe0ff */
[----:B------:R-:W2:Y:S03]  /*22a0*/  LDCU UR5, c[0x0][0x3a4] ;  /* 0x00007480ff0577ac */ /* 0x000ea60008000800 */
[----:B------:R-:W-:Y:S01]  /*22b0*/  @P1 IADD3 R20, PT, PT, R20, 0x1, RZ ;  /* 0x0000000114141810 */ /* 0x000fe20007ffe0ff */
[----:B------:R-:W-:Y:S01]  /*22c0*/  @P4 VIADD R22, R22, 0x1 ;  /* 0x0000000116164836 */ /* 0x000fe20000000000 */
[----:B------:R-:W3:Y:S02]  /*22d0*/  LDCU.64 UR6, c[0x0][0x3d0] ;  /* 0x00007a00ff0677ac */ /* 0x000ee40008000a00 */
[----:B------:R-:W-:-:S02]  /*22e0*/  SEL R20, R21, R20, !P2 ;  /* 0x0000001415147207 */ /* 0x000fc40005000000 */
[----:B------:R-:W-:Y:S01]  /*22f0*/  SEL R22, R23, R22, !P5 ;  /* 0x0000001617167207 */ /* 0x000fe20006800000 */
[----:B------:R-:W5:Y:S01]  /*2300*/  LDCU.64 UR10, c[0x0][0x388] ;  /* 0x00007100ff0a77ac */ /* 0x000f620008000a00 */
[----:B------:R-:W-:Y:S01]  /*2310*/  MOV R23, RZ ;  /* 0x000000ff00177202 */ /* 0x000fe20000000f00 */
[----:B0-----:R-:W0:Y:S01]  /*2320*/  I2F.U32.RP R28, UR4 ;  /* 0x00000004001c7d06 */ /* 0x001e220008209000 */
[----:B------:R-:W-:-:S07]  /*2330*/  ISETP.NE.U32.AND P2, PT, RZ, UR4, PT ;  /* 0x00000004ff007c0c */ /* 0x000fce000bf45070 */
[----:B0-----:R-:W0:Y:S02]  /*2340*/  MUFU.RCP R28, R28 ;  /* 0x0000001c001c7308 */ /* 0x001e240000001000 */
[----:B0-----:R-:W-:-:S06]  /*2350*/  IADD3 R18, PT, PT, R28, 0xffffffe, RZ ;  /* 0x0ffffffe1c127810 */ /* 0x001fcc0007ffe0ff */
[----:B------:R0:W1:Y:S02]  /*2360*/  F2I.FTZ.U32.TRUNC.NTZ R19, R18 ;  /* 0x0000001200137305 */ /* 0x000064000021f000 */
[----:B0-----:R-:W-:Y:S01]  /*2370*/  MOV R18, RZ ;  /* 0x000000ff00127202 */ /* 0x001fe20000000f00 */
[----:B-1----:R-:W-:-:S04]  /*2380*/  IMAD.MOV R21, RZ, RZ, -R19 ;  /* 0x000000ffff157224 */ /* 0x002fc800078e0a13 */
        /* <DEDUP_REMOVED lines=36> */
[----:B-----5:R-:W-:-:S04]  /*25d0*/  LEA R18, P0, R20, UR10, 0x3 ;  /* 0x0000000a14127c11 */ /* 0x020fc8000f8018ff */
[----:B------:R-:W-:-:S04]  /*25e0*/  IADD3 R19, PT, PT, R21, R19, RZ ;  /* 0x0000001315137210 */ /* 0x000fc80007ffe0ff */
[----:B------:R-:W-:-:S06]  /*25f0*/  LEA.HI.X R19, R20, UR11, R19, 0x3, P0 ;  /* 0x0000000b14137c11 */ /* 0x000fcc00080f1c13 */
[----:B------:R-:W4:Y:S02]  /*2600*/  LDG.E.64 R18, desc[UR8][R18.64+0x8] ;  /* 0x0000080812127981 */ /* 0x000f24000c1e1b00 */
[----:B----4-:R2:W0:Y:S02]  /*2610*/  DADD R16, R16, R18 ;  /* 0x0000000010107229 */ /* 0x0104240000000012 */
.L_x_658:
[----:B------:R-:W-:Y:S05]  /*2620*/  BSYNC.RECONVERGENT B3 ;  /* 0x0000000000037941 */ /* 0x000fea0003800200 */
.L_x_657:
[----:B------:R-:W-:-:S05]  /*2630*/  VIADD R26, R26, 0x2 ;  /* 0x000000021a1a7836 */ /* 0x000fca0000000000 */
[----:B------:R-:W-:-:S13]  /*2640*/  ISETP.GE.U32.AND P0, PT, R26, R11, PT ;  /* 0x0000000b1a00720c */ /* 0x000fda0003f06070 */
[----:B------:R-:W-:Y:S05]  /*2650*/  @!P0 BRA `(.L_x_659) ;  /* 0xfffffff000988947 */ /* 0x000fea000383ffff */
.L_x_652:
[----:B------:R-:W-:Y:S05]  /*2660*/  BSYNC.RECONVERGENT B0 ;  /* 0x0000000000007941 */ /* 0x000fea0003800200 */
.L_x_651:
[----:B------:R-:W-:-:S04]  /*2670*/  IADD3 R24, PT, PT, R24, 0x1, RZ ;  /* 0x0000000118187810 */ /* 0x000fc80007ffe0ff */
[----:B------:R-:W-:-:S13]  /*2680*/  ISETP.GE.U32.AND P0, PT, R24, R10, PT ;  /* 0x0000000a1800720c */ /* 0x000fda0003f06070 */
[----:B------:R-:W-:Y:S05]  /*2690*/  @!P0 BRA `(.L_x_660) ;  /* 0xffffffe800808947 */ /* 0x000fea000383ffff */
.L_x_650:
[----:B------:R-:W-:Y:S05]  /*26a0*/  BSYNC.RECONVERGENT B1 ;  /* 0x0000000000017941 */ /* 0x000fea0003800200 */
.L_x_649:
[----:B------:R-:W-:-:S05]  /*26b0*/  VIADD R8, R8, 0x1 ;  /* 0x0000000108087836 */ /* 0x000fca0000000000 */
[----:B------:R-:W-:-:S13]  /*26c0*/  ISETP.GE.U32.AND P0, PT, R8, R9, PT ;  /* 0x000000090800720c */ /* 0x000fda0003f06070 */
[----:B------:R-:W-:Y:S05]  /*26d0*/  @!P0 BRA `(.L_x_661) ;  /* 0xffffffe800548947 */ /* 0x000fea000383ffff */
.L_x_648:
[----:B------:R-:W-:Y:S05]  /*26e0*/  BSYNC.RECONVERGENT B2 ;  /* 0x0000000000027941 */ /* 0x000fea0003800200 */
.L_x_647:
[----:B------:R-:W5:Y:S01]  /*26f0*/  LDCU UR4, c[0x0][0x360] ;  /* 0x00006c00ff0477ac */ /* 0x000f620008000800 */
[----:B------:R-:W5:Y:S01]  /*2700*/  LDC R2, c[0x0][0x370] ;  /* 0x0000dc00ff027b82 */ /* 0x000f620000000800 */
[----:B------:R-:W-:Y:S01]  /*2710*/  SHF.R.S64 R4, RZ, 0x1d, R0 ;  /* 0x0000001dff047819 */ /* 0x000fe20000001000 */
[----:B------:R-:W0:Y:S01]  /*2720*/  LDCU.64 UR6, c[0x0][0x3e0] ;  /* 0x00007c00ff0677ac */ /* 0x000e220008000a00 */
[----:B------:R-:W2:Y:S02]  /*2730*/  LDCU.64 UR10, c[0x0][0x380] ;  /* 0x00007000ff0a77ac */ /* 0x000ea40008000a00 */
[----:B0-----:R-:W-:Y:S01]  /*2740*/  IADD3 R4, P0, PT, R4, UR6, RZ ;  /* 0x0000000604047c10 */ /* 0x001fe2000ff1e0ff */
[----:B-----5:R-:W-:-:S03]  /*2750*/  IMAD R7, R2, UR4, RZ ;  /* 0x0000000402077c24 */ /* 0x020fc6000f8e02ff */
[----:B------:R-:W-:Y:S02]  /*2760*/  LEA.HI.X.SX32 R5, R0, UR7, 0x3, P0 ;  /* 0x0000000700057c11 */ /* 0x000fe400080f1eff */
[----:B------:R-:W-:-:S03]  /*2770*/  IADD3 R0, P0, PT, R7, R0, RZ ;  /* 0x0000000007007210 */ /* 0x000fc60007f1e0ff */
[----:B-1--4-:R1:W-:Y:S01]  /*2780*/  STG.E.64 desc[UR8][R4.64], R16 ;  /* 0x0000001004007986 */ /* 0x0123e2000c101b08 */
[----:B------:R-:W-:Y:S02]  /*2790*/  IADD3.X R3, PT, PT, RZ, R3, RZ, P0, !PT ;  /* 0x00000003ff037210 */ /* 0x000fe400007fe4ff */
[----:B--2---:R-:W-:-:S04]  /*27a0*/  ISETP.GE.U32.AND P0, PT, R0, UR10, PT ;  /* 0x0000000a00007c0c */ /* 0x004fc8000bf06070 */
[----:B------:R-:W-:-:S13]  /*27b0*/  ISETP.GE.AND.EX P0, PT, R3, UR11, PT, P0 ;  /* 0x0000000b03007c0c */ /* 0x000fda000bf06300 */
[----:B-1----:R-:W-:Y:S05]  /*27c0*/  @!P0 BRA `(.L_x_662) ;  /* 0xffffffd8003c8947 */ /* 0x002fea000383ffff */
[----:B------:R-:W-:Y:S05]  /*27d0*/  EXIT ;  /* 0x000000000000794d */ /* 0x000fea0003800000 */
.L_x_663:
        /* <DEDUP_REMOVED lines=10> */
.L_x_733:


//--------------------- .text._ZN2at6native13im2col_kernelIdEEvlPKT_llllllllllllPS2_ --------------------------
	.section	.text._ZN2at6native13im2col_kernelIdEEvlPKT_llllllllllllPS2_,"ax",@progbits
	.align	128
        .global         _ZN2at6native13im2col_kernelIdEEvlPKT_llllllllllllPS2_
        .type           _ZN2at6native13im2col_kernelIdEEvlPKT_llllllllllllPS2_,@function
        .size           _ZN2at6native13im2col_kernelIdEEvlPKT_llllllllllllPS2_,(.L_x_718 - _ZN2at6native13im2col_kernelIdEEvlPKT_llllllllllllPS2_)
        .other          _ZN2at6native13im2col_kernelIdEEvlPKT_llllllllllllPS2_,@"STO_CUDA_ENTRY STV_DEFAULT"
_ZN2at6native13im2col_kernelIdEEvlPKT_llllllllllllPS2_:
.text._ZN2at6native13im2col_kernelIdEEvlPKT_llllllllllllPS2_:
        /* <DEDUP_REMOVED lines=27> */
.L_x_678:
[----:B--2---:R-:W3:Y:S01]  /*01b0*/  LDL R6, [R1+0x2c] ;  /* 0x00002c0001067983 */ /* 0x004ee20000100800 */
[----:B------:R-:W3:Y:S03]  /*01c0*/  LDCU UR6, c[0x0][0x3ec] ;  /* 0x00007d80ff0677ac */ /* 0x000ee60008000800 */
[----:B0-----:R0:W5:Y:S01]  /*01d0*/  LDL R7, [R1+0x28] ;  /* 0x0000280001077983 */ /* 0x0011620000100800 */
[----:B------:R-:W-:Y:S01]  /*01e0*/  BSSY.RECONVERGENT B0, `(.L_x_664) ;  /* 0x000002f000007945 */ /* 0x000fe20003800200 */
[----:B---3--:R-:W-:-:S04]  /*01f0*/  LOP3.LUT R0, R6, UR6, RZ, 0xfc, !PT ;  /* 0x0000000606007c12 */ /* 0x008fc8000f8efcff */
        /* <DEDUP_REMOVED lines=17> */
[----:B------:R-:W-:Y:S02]  /*0310*/  @P0 VIADD R3, R3, -UR6 ;  /* 0x8000000603030c36 */ /* 0x000fe40008000000 */
[----:B------:R-:W-:-:S03]  /*0320*/  @P0 VIADD R4, R4, 0x1 ;  /* 0x0000000104040836 */ /* 0x000fc60000000000 */
[----:B------:R-:W-:Y:S01]  /*0330*/  ISETP.GE.U32.AND P1, PT, R3, UR6, PT ;  /* 0x0000000603007c0c */ /* 0x000fe2000bf26070 */
[----:B------:R-:W-:-:S12]  /*0340*/  IMAD.MOV.U32 R3, RZ, RZ, RZ ;  /* 0x000000ffff037224 */ /* 0x000fd800078e00ff */
[----:B------:R-:W-:Y:S01]  /*0350*/  @P1 VIADD R4, R4, 0x1 ;  /* 0x0000000104041836 */ /* 0x000fe20000000000 */
[----:B------:R-:W-:-:S04]  /*0360*/  @!P2 LOP3.LUT R4, RZ, UR6, RZ, 0x33, !PT ;  /* 0x00000006ff04ac12 */ /* 0x000fc8000f8e33ff */
[----:B------:R-:W-:-:S05]  /*0370*/  IADD3 R0, PT, PT, -R4, RZ, RZ ;  /* 0x000000ff04007210 */ /* 0x000fca0007ffe1ff */
[----:B------:R-:W-:Y:S01]  /*0380*/  IMAD R0, R0, UR6, R7 ;  /* 0x0000000600007c24 */ /* 0x000fe2000f8e0207 */
[----:B------:R-:W-:Y:S06]  /*0390*/  BRA `(.L_x_666) ;  /* 0x00000000004c7947 */ /* 0x000fec0003800000 */
.L_x_665:
[----:B------:R-:W0:Y:S01]  /*03a0*/  LDCU.64 UR6, c[0x0][0x3e8] ;  /* 0x00007d00ff0677ac */ /* 0x000e220008000a00 */
[----:B-----5:R-:W-:Y:S01]  /*03b0*/  IMAD.MOV.U32 R16, RZ, RZ, R7 ;  /* 0x000000ffff107224 */ /* 0x020fe200078e0007 */
[----:B------:R-:W-:Y:S01]  /*03c0*/  MOV R2, 0x410 ;  /* 0x0000041000027802 */ /* 0x000fe20000000f00 */
[----:B------:R-:W-:Y:S02]  /*03d0*/  IMAD.MOV.U32 R11, RZ, RZ, R6 ;  /* 0x000000ffff0b7224 */ /* 0x000fe400078e0006 */
[----:B0-----:R-:W-:Y:S01]  /*03e0*/  IMAD.U32 R9, RZ, RZ, UR6 ;  /* 0x00000006ff097e24 */ /* 0x001fe2000f8e00ff */
[----:B------:R-:W-:-:S07]  /*03f0*/  MOV R8, UR7 ;  /* 0x0000000700087c02 */ /* 0x000fce0008000f00 */
[----:B--2---:R-:W-:Y:S05]  /*0400*/  CALL.REL.NOINC `($__internal_14_$__cuda_sm20_div_s64) ;  /* 0x0000002400ec7944 */ /* 0x004fea0003c00000 */
        /* <DEDUP_REMOVED lines=12> */
.L_x_666:
[----:B--2---:R-:W-:Y:S05]  /*04d0*/  BSYNC.RECONVERGENT B0 ;  /* 0x0000000000007941 */ /* 0x004fea0003800200 */
.L_x_664:
        /* <DEDUP_REMOVED lines=16> */
[----:B-1----:R-:W-:-:S05]  /*05e0*/  IMAD R5, R7, R11, RZ ;  /* 0x0000000b07057224 */ /* 0x002fca00078e02ff */
[----:B------:R-:W-:-:S05]  /*05f0*/  IADD3 R5, PT, PT, -R5, RZ, RZ ;  /* 0x000000ff05057210 */ /* 0x000fca0007ffe1ff */
        /* <DEDUP_REMOVED lines=12> */
[----:B------:R-:W-:Y:S06]  /*06c0*/  BRA `(.L_x_669) ;  /* 0x0000000000447947 */ /* 0x000fec0003800000 */
.L_x_668:
[----:B------:R-:W0:Y:S01]  /*06d0*/  LDCU.64 UR6, c[0x0][0x3e0] ;  /* 0x00007c00ff0677ac */ /* 0x000e220008000a00 */
[----:B------:R-:W-:Y:S01]  /*06e0*/  IMAD.MOV.U32 R16, RZ, RZ, R4 ;  /* 0x000000ffff107224 */ /* 0x000fe200078e0004 */
[----:B------:R-:W-:Y:S01]  /*06f0*/  MOV R2, 0x740 ;  /* 0x0000074000027802 */ /* 0x000fe20000000f00 */
[----:B------:R-:W-:Y:S01]  /*0700*/  IMAD.MOV.U32 R11, RZ, RZ, R5 ;  /* 0x000000ffff0b7224 */ /* 0x000fe200078e0005 */
[----:B0-----:R-:W-:Y:S01]  /*0710*/  MOV R9, UR6 ;  /* 0x0000000600097c02 */ /* 0x001fe20008000f00 */
[----:B------:R-:W-:-:S07]  /*0720*/  IMAD.U32 R8, RZ, RZ, UR7 ;  /* 0x00000007ff087e24 */ /* 0x000fce000f8e00ff */
[----:B------:R-:W-:Y:S05]  /*0730*/  CALL.REL.NOINC `($__internal_14_$__cuda_sm20_div_s64) ;  /* 0x0000002400207944 */ /* 0x000fea0003c00000 */
        /* <DEDUP_REMOVED lines=10> */
.L_x_669:
[----:B------:R-:W-:Y:S05]  /*07e0*/  BSYNC.RECONVERGENT B0 ;  /* 0x0000000000007941 */ /* 0x000fea0003800200 */
.L_x_667:
[----:B------:R-:W0:Y:S01]  /*07f0*/  LDCU.128 UR12, c[0x0][0x3a0] ;  /* 0x00007400ff0c77ac */ /* 0x000e220008000c00 */
[----:B------:R-:W1:Y:S01]  /*0800*/  LDC.64 R54, c[0x0][0x3b0] ;  /* 0x0000ec00ff367b82 */ /* 0x000e620000000a00 */
[----:B------:R-:W-:Y:S02]  /*0810*/  IMAD.MOV.U32 R6, RZ, RZ, R13 ;  /* 0x000000ffff067224 */ /* 0x000fe400078e000d */
[----:B------:R-:W-:Y:S02]  /*0820*/  IMAD.MOV.U32 R49, RZ, RZ, RZ ;  /* 0x000000ffff317224 */ /* 0x000fe400078e00ff */
[----:B------:R-:W-:-:S03]  /*0830*/  IMAD.MOV.U32 R52, RZ, RZ, RZ ;  /* 0x000000ffff347224 */ /* 0x000fc600078e00ff */
        /* <DEDUP_REMOVED lines=10> */
[----:B------:R-:W-:-:S04]  /*08e0*/  IMAD R2, R11, UR7, RZ ;  /* 0x000000070b027c24 */ /* 0x000fc8000f8e02ff */
[----:B------:R-:W-:Y:S01]  /*08f0*/  IMAD R7, R9, UR6, R2 ;  /* 0x0000000609077c24 */ /* 0x000fe2000f8e0202 */
[----:B------:R-:W3:Y:S03]  /*0900*/  LDCU.64 UR6, c[0x0][0x3f0] ;  /* 0x00007e00ff0677ac */ /* 0x000ee60008000a00 */
[----:B------:R-:W-:Y:S01]  /*0910*/  IMAD.IADD R5, R5, 0x1, R7 ;  /* 0x0000000105057824 */ /* 0x000fe200078e0207 */
[----:B------:R-:W-:-:S03]  /*0920*/  MOV R7, R12 ;  /* 0x0000000c00077202 */ /* 0x000fc60000000f00 */
        /* <DEDUP_REMOVED lines=11> */
[----:B--2---:R-:W-:-:S03]  /*09e0*/  IADD3 R6, P0, PT, RZ, -R50, RZ ;  /* 0x80000032ff067210 */ /* 0x004fc60007f1e0ff */
[----:B------:R-:W-:Y:S01]  /*09f0*/  IMAD R3, R3, UR10, RZ ;  /* 0x0000000a03037c24 */ /* 0x000fe2000f8e02ff */
[----:B---3--:R-:W-:Y:S01]  /*0a00*/  LEA R10, P1, R8, UR6, 0x3 ;  /* 0x00000006080a7c11 */ /* 0x008fe2000f8218ff */
[----:B------:R-:W-:Y:S01]  /*0a10*/  IMAD.IADD R11, R9, 0x1, R7 ;  /* 0x00000001090b7824 */ /* 0x000fe200078e0207 */
[----:B------:R-:W-:Y:S01]  /*0a20*/  IADD3.X R7, PT, PT, RZ, ~R51, RZ, P0, !PT ;  /* 0x80000033ff077210 */ /* 0x000fe200007fe4ff */
[C---:B------:R-:W-:Y:S02]  /*0a30*/  IMAD R19, R0.reuse, UR11, R3 ;  /* 0x0000000b00137c24 */ /* 0x040fe4000f8e0203 */
[----:B------:R-:W-:Y:S01]  /*0a40*/  IMAD.WIDE.U32 R2, R0, UR10, RZ ;  /* 0x0000000a00027c25 */ /* 0x000fe2000f8e00ff */
[----:B------:R-:W-:Y:S02]  /*0a50*/  LEA.HI.X R11, R8, UR7, R11, 0x3, P1 ;  /* 0x00000007080b7c11 */ /* 0x000fe400088f1c0b */
[----:B------:R-:W-:Y:S01]  /*0a60*/  SHF.L.U64.HI R0, R50, 0x3, R51 ;  /* 0x0000000332007819 */ /* 0x000fe20000010233 */
[----:B------:R-:W-:-:S02]  /*0a70*/  IMAD.SHL.U32 R17, R2, 0x8, RZ ;  /* 0x0000000802117824 */ /* 0x000fc400078e00ff */
[----:B------:R-:W-:Y:S02]  /*0a80*/  IMAD.IADD R19, R3, 0x1, R19 ;  /* 0x0000000103137824 */ /* 0x000fe400078e0213 */
[----:B-1----:R-:W-:Y:S01]  /*0a90*/  IMAD.WIDE.U32 R8, R4, 0x7, R6 ;  /* 0x0000000704087825 */ /* 0x002fe200078e0006 */
[----:B------:R-:W-:Y:S02]  /*0aa0*/  LEA R17, P0, -R50, R17, 0x3 ;  /* 0x0000001132117211 */ /* 0x000fe400078019ff */
[C---:B------:R-:W-:Y:S01]  /*0ab0*/  SHF.L.U64.HI R3, R2.reuse, 0x3, R19 ;  /* 0x0000000302037819 */ /* 0x040fe20000010213 */
[----:B------:R-:W-:Y:S01]  /*0ac0*/  IMAD.WIDE.U32 R54, R13, UR8, R54 ;  /* 0x000000080d367c25 */ /* 0x000fe2000f8e0036 */
[----:B------:R-:W-:Y:S01]  /*0ad0*/  IADD3 R56, P1, PT, R2, R8, RZ ;  /* 0x0000000802387210 */ /* 0x000fe20007f3e0ff */
[----:B------:R-:W-:Y:S02]  /*0ae0*/  STL [R1+0x24], R17 ;  /* 0x0000241101007387 */ /* 0x000fe40000100800 */
[----:B------:R-:W-:-:S02]  /*0af0*/  IMAD R16, R5, 0x7, RZ ;  /* 0x0000000705107824 */ /* 0x000fc400078e02ff */
[----:B------:R-:W-:-:S03]  /*0b00*/  IMAD.WIDE.U32 R12, R4, 0x6, R6 ;  /* 0x00000006040c7825 */ /* 0x000fc600078e0006 */
[----:B------:R-:W-:Y:S01]  /*0b10*/  IADD3.X R57, PT, PT, R19, R9, R16, P1, !PT ;  /* 0x0000000913397210 */ /* 0x000fe20000ffe410 */
[----:B------:R-:W-:Y:S01]  /*0b20*/  IMAD.WIDE.U32 R14, R4, 0x5, R6 ;  /* 0x00000005040e7825 */ /* 0x000fe200078e0006 */
[----:B------:R-:W-:-:S03]  /*0b30*/  IADD3 R58, P2, PT, R2, R12, RZ ;  /* 0x0000000c023a7210 */ /* 0x000fc60007f5e0ff */
[----:B------:R-:W-:Y:S01]  /*0b40*/  IMAD R18, R5, 0x6, RZ ;  /* 0x0000000605127824 */ /* 0x000fe200078e02ff */
[C---:B------:R-:W-:Y:S01]  /*0b50*/  IADD3 R60, P3, PT, R2.reuse, R14, RZ ;  /* 0x0000000e023c7210 */ /* 0x040fe20007f7e0ff */
[----:B------:R-:W-:Y:S01]  /*0b60*/  IMAD.X R0, R3, 0x1, ~R0, P0 ;  /* 0x0000000103007824 */ /* 0x000fe200000e0e00 */
[----:B------:R-:W-:Y:S01]  /*0b70*/  IADD3 R24, P0, P1, R2, R4, -R50 ;  /* 0x0000000402187210 */ /* 0x000fe2000791e832 */
[----:B------:R-:W-:Y:S01]  /*0b80*/  IMAD R22, R5, 0x5, RZ ;  /* 0x0000000505167824 */ /* 0x000fe200078e02ff */
[C---:B------:R-:W-:Y:S01]  /*0b90*/  IADD3.X R59, PT, PT, R19.reuse, R13, R18, P2, !PT ;  /* 0x0000000d133b7210 */ /* 0x040fe200017fe412 */
[C---:B------:R-:W-:Y:S01]  /*0ba0*/  IMAD.SHL.U32 R3, R4.reuse, 0x2, RZ ;  /* 0x0000000204037824 */ /* 0x040fe200078e00ff */
[----:B------:R0:W-:Y:S01]  /*0bb0*/  STL [R1+0x20], R0 ;  /* 0x0000200001007387 */ /* 0x0001e20000100800 */
[----:B------:R-:W-:Y:S01]  /*0bc0*/  IMAD.WIDE.U32 R6, R4, 0x3, R6 ;  /* 0x0000000304067825 */ /* 0x000fe200078e0006 */
[----:B------:R-:W-:Y:S02]  /*0bd0*/  IADD3.X R25, PT, PT, R19, R5, ~R51, P0, P1 ;  /* 0x0000000513197210 */ /* 0x000fe400007e2c33 */
[C---:B------:R-:W-:Y:S01]  /*0be0*/  IADD3 R14, P1, P2, R2.reuse, UR5, -R50 ;  /* 0x00000005020e7c10 */ /* 0x040fe2000fa3e832 */
[----:B------:R-:W-:Y:S01]  /*0bf0*/  IMAD.IADD R53, R55, 0x1, R53 ;  /* 0x0000000137357824 */ /* 0x000fe200078e0235 */
[----:B------:R-:W-:Y:S01]  /*0c00*/  IADD3.X R61, PT, PT, R19, R15, R22, P3, !PT ;  /* 0x0000000f133d7210 */ /* 0x000fe20001ffe416 */
[----:B------:R1:W-:Y:S01]  /*0c10*/  STL.64 [R1+0x18], R24 ;  /* 0x0000181801007387 */ /* 0x0003e20000100a00 */
[----:B------:R-:W-:-:S02]  /*0c20*/  IADD3 R12, P4, P5, R2, -R50, R3 ;  /* 0x80000032020c7210 */ /* 0x000fc40007d9e003 */
[----:B0-----:R-:W-:Y:S01]  /*0c30*/  SHF.L.U64.HI R0, R4, 0x1, R5 ;  /* 0x0000000104007819 */ /* 0x001fe20000010205 */
[----:B------:R-:W-:Y:S01]  /*0c40*/  IMAD R4, R5, 0x3, RZ ;  /* 0x0000000305047824 */ /* 0x000fe200078e02ff */
[C---:B------:R-:W-:Y:S02]  /*0c50*/  IADD3 R8, P3, PT, R2.reuse, R6, RZ ;  /* 0x0000000602087210 */ /* 0x040fe40007f7e0ff */
[C---:B------:R-:W-:Y:S02]  /*0c60*/  IADD3.X R15, PT, PT, R19.reuse, UR4, ~R51, P1, P2 ;  /* 0x00000004130f7c10 */ /* 0x040fe40008fe4c33 */
[C---:B------:R-:W-:Y:S02]  /*0c70*/  IADD3.X R13, PT, PT, R19.reuse, ~R51, R0, P4, P5 ;  /* 0x80000033130d7210 */ /* 0x040fe400027ea400 */
[----:B------:R-:W-:Y:S01]  /*0c80*/  IADD3.X R9, PT, PT, R19, R7, R4, P3, !PT ;  /* 0x0000000713097210 */ /* 0x000fe20001ffe404 */
[----:B------:R1:W-:Y:S01]  /*0c90*/  STL.64 [R1], R14 ;  /* 0x0000000e01007387 */ /* 0x0003e20000100a00 */
[----:B------:R-:W-:-:S03]  /*0ca0*/  IADD3 R50, P0, PT, R2, -R50, RZ ;  /* 0x8000003202327210 */ /* 0x000fc60007f1e0ff */
[----:B------:R1:W-:Y:S01]  /*0cb0*/  STL.64 [R1+0x10], R12 ;  /* 0x0000100c01007387 */ /* 0x0003e20000100a00 */
[----:B------:R-:W-:-:S03]  /*0cc0*/  IADD3.X R51, PT, PT, R19, ~R51, RZ, P0, !PT ;  /* 0x8000003313337210 */ /* 0x000fc600007fe4ff */
[----:B------:R1:W-:Y:S06]  /*0cd0*/  STL.64 [R1+0x8], R8 ;  /* 0x0000080801007387 */ /* 0x0003ec0000100a00 */
.L_x_677:
[----:B0-----:R-:W0:Y:S01]  /*0ce0*/  LDCU.64 UR6, c[0x0][0x3a8] ;  /* 0x00007500ff0677ac */ /* 0x001e220008000a00 */
[----:B-1-3--:R-:W-:Y:S01]  /*0cf0*/  MOV R3, R53 ;  /* 0x0000003500037202 */ /* 0x00afe20000000f00 */
[----:B------:R-:W-:Y:S01]  /*0d00*/  IMAD.MOV.U32 R2, RZ, RZ, R54 ;  /* 0x000000ffff027224 */ /* 0x000fe200078e0036 */
[----:B-1----:R-:W-:Y:S01]  /*0d10*/  CS2R R14, SRZ ;  /* 0x00000000000e7805 */ /* 0x002fe2000001ff00 */
[----:B------:R-:W1:Y:S01]  /*0d20*/  LDCU.64 UR8, c[0x0][0x3d0] ;  /* 0x00007a00ff0877ac */ /* 0x000e620008000a00 */
[----:B0-----:R-:W-:-:S04]  /*0d30*/  UISETP.GE.U32.AND UP0, UPT, UR6, 0x8, UPT ;  /* 0x000000080600788c */ /* 0x001fc8000bf06070 */
[----:B------:R-:W-:Y:S01]  /*0d40*/  UISETP.GE.U32.AND.EX UP0, UPT, UR7, URZ, UPT, UP0 ;  /* 0x000000ff0700728c */ /* 0x000fe2000bf06100 */
[----:B-1----:R-:W-:Y:S02]  /*0d50*/  IMAD R0, R52, UR8, RZ ;  /* 0x0000000834007c24 */ /* 0x002fe4000f8e02ff */
[----:B------:R-:W-:-:S04]  /*0d60*/  IMAD.WIDE.U32 R22, R49, UR8, R2 ;  /* 0x0000000831167c25 */ /* 0x000fc8000f8e0002 */
[----:B------:R-:W-:-:S04]  /*0d70*/  IMAD R3, R49, UR9, R0 ;  /* 0x0000000931037c24 */ /* 0x000fc8000f8e0200 */
[----:B------:R-:W-:Y:S01]  /*0d80*/  IMAD.IADD R0, R23, 0x1, R3 ;  /* 0x0000000117007824 */ /* 0x000fe200078e0203 */
[----:B--2---:R-:W-:Y:S06]  /*0d90*/  BRA.U !UP0, `(.L_x_670) ;  /* 0x0000000d08447547 */ /* 0x004fec000b800000 */
[----:B------:R-:W2:Y:S01]  /*0da0*/  LDL.64 R8, [R1+0x18] ;  /* 0x0000180001087983 */ /* 0x000ea20000100a00 */
[----:B------:R-:W0:Y:S03]  /*0db0*/  LDCU.128 UR8, c[0x0][0x390] ;  /* 0x00007200ff0877ac */ /* 0x000e260008000c00 */
[----:B------:R-:W3:Y:S04]  /*0dc0*/  LDL.64 R26, [R1+0x8] ;  /* 0x00000800011a7983 */ /* 0x000ee80000100a00 */
[----:B------:R-:W4:Y:S04]  /*0dd0*/  LDL.64 R18, [R1+0x10] ;  /* 0x0000100001127983 */ /* 0x000f280000100a00 */
[----:B------:R-:W5:Y:S04]  /*0de0*/  LDL R17, [R1+0x24] ;  /* 0x0000240001117983 */ /* 0x000f680000100800 */
[----:B------:R-:W5:Y:S04]  /*0df0*/  LDL R24, [R1+0x20] ;  /* 0x0000200001187983 */ /* 0x000f680000100800 */
[----:B------:R-:W5:Y:S01]  /*0e00*/  LDL.64 R6, [R1] ;  /* 0x0000000001067983 */ /* 0x000f620000100a00 */
[----:B0-----:R-:W-:-:S02]  /*0e10*/  IMAD R5, R21, UR8, RZ ;  /* 0x0000000815057c24 */ /* 0x001fc4000f8e02ff */
[----:B------:R-:W-:Y:S02]  /*0e20*/  IMAD.MOV.U32 R2, RZ, RZ, R22 ;  /* 0x000000ffff027224 */ /* 0x000fe400078e0016 */
[----:B------:R-:W-:Y:S02]  /*0e30*/  IMAD.MOV.U32 R3, RZ, RZ, R0 ;  /* 0x000000ffff037224 */ /* 0x000fe400078e0000 */
[C---:B------:R-:W-:Y:S02]  /*0e40*/  IMAD R5, R20.reuse, UR9, R5 ;  /* 0x0000000914057c24 */ /* 0x040fe4000f8e0205 */
[----:B------:R-:W-:Y:S01]  /*0e50*/  IMAD.WIDE.U32 R12, R20, UR8, R2 ;  /* 0x00000008140c7c25 */ /* 0x000fe2000f8e0002 */
[----:B------:R-:W0:Y:S03]  /*0e60*/  LDCU.64 UR8, c[0x0][0x388] ;  /* 0x00007100ff0877ac */ /* 0x000e260008000a00 */
[----:B------:R-:W-:-:S04]  /*0e70*/  IMAD.IADD R2, R13, 0x1, R5 ;  /* 0x000000010d027824 */ /* 0x000fc800078e0205 */
[----:B------:R-:W-:-:S04]  /*0e80*/  IMAD R5, R2, UR10, RZ ;  /* 0x0000000a02057c24 */ /* 0x000fc8000f8e02ff */
[C---:B------:R-:W-:Y:S02]  /*0e90*/  IMAD R16, R12.reuse, UR11, R5 ;  /* 0x0000000b0c107c24 */ /* 0x040fe4000f8e0205 */
[C---:B------:R-:W-:Y:S01]  /*0ea0*/  IMAD.WIDE.U32 R14, R12.reuse, UR10, R58 ;  /* 0x0000000a0c0e7c25 */ /* 0x040fe2000f8e003a */
[----:B------:R-:W-:Y:S02]  /*0eb0*/  ULOP3.LUT UR6, UR6, 0xfffffff8, URZ, 0xc0, !UPT ;  /* 0xfffffff806067892 */ /* 0x000fe4000f8ec0ff */
[----:B------:R-:W-:Y:S01]  /*0ec0*/  ULOP3.LUT UR7, UR7, 0x7fffffff, URZ, 0xc0, !UPT ;  /* 0x7fffffff07077892 */ /* 0x000fe2000f8ec0ff */
[----:B--2---:R-:W-:-:S04]  /*0ed0*/  IMAD.WIDE.U32 R8, R12, UR10, R8 ;  /* 0x0000000a0c087c25 */ /* 0x004fc8000f8e0008 */
[----:B------:R-:W-:Y:S02]  /*0ee0*/  IMAD.IADD R45, R16, 0x1, R9 ;  /* 0x00000001102d7824 */ /* 0x000fe400078e0209 */
[----:B---3--:R-:W-:Y:S02]  /*0ef0*/  IMAD.WIDE.U32 R40, R12, UR10, R26 ;  /* 0x0000000a0c287c25 */ /* 0x008fe4000f8e001a */
[----:B------:R-:W1:Y:S01]  /*0f00*/  LDC.64 R26, c[0x0][0x3e0] ;  /* 0x0000f800ff1a7b82 */ /* 0x000e620000000a00 */
[C---:B------:R-:W-:Y:S01]  /*0f10*/  SHF.L.U64.HI R45, R8.reuse, 0x3, R45 ;  /* 0x00000003082d7819 */ /* 0x040fe2000001022d */
[----:B------:R-:W-:Y:S02]  /*0f20*/  IMAD.SHL.U32 R44, R8, 0x8, RZ ;  /* 0x00000008082c7824 */ /* 0x000fe400078e00ff */
[----:B----4-:R-:W-:-:S04]  /*0f30*/  IMAD.WIDE.U32 R2, R12, UR10, R18 ;  /* 0x0000000a0c027c25 */ /* 0x010fc8000f8e0012 */
[----:B------:R-:W1:Y:S01]  /*0f40*/  LDC.64 R8, c[0x0][0x3e8] ;  /* 0x0000fa00ff087b82 */ /* 0x000e620000000a00 */
[----:B------:R-:W-:-:S03]  /*0f50*/  IMAD.WIDE.U32 R18, R12, UR10, RZ ;  /* 0x0000000a0c127c25 */ /* 0x000fc6000f8e00ff */
[----:B-----5:R-:W-:Y:S02]  /*0f60*/  LEA R47, P0, R18, R17, 0x3 ;  /* 0x00000011122f7211 */ /* 0x020fe400078018ff */
[----:B------:R-:W-:-:S04]  /*0f70*/  IADD3 R17, PT, PT, R19, R16, RZ ;  /* 0x0000001013117210 */ /* 0x000fc80007ffe0ff */
[----:B------:R-:W-:Y:S02]  /*0f80*/  LEA.HI.X R46, R18, R24, R17, 0x3, P0 ;  /* 0x00000018122e7211 */ /* 0x000fe400000f1c11 */
[----:B------:R-:W2:Y:S01]  /*0f90*/  LDC.64 R24, c[0x0][0x3d8] ;  /* 0x0000f600ff187b82 */ /* 0x000ea20000000a00 */
[----:B------:R-:W-:-:S04]  /*0fa0*/  IMAD.WIDE.U32 R4, R12, UR10, R6 ;  /* 0x0000000a0c047c25 */ /* 0x000fc8000f8e0006 */
[----:B------:R-:W-:-:S04]  /*0fb0*/  IMAD.WIDE.U32 R6, R12, UR10, R60 ;  /* 0x0000000a0c067c25 */ /* 0x000fc8000f8e003c */
[C---:B------:R-:W-:Y:S02]  /*0fc0*/  IMAD.IADD R43, R16.reuse, 0x1, R3 ;  /* 0x00000001102b7824 */ /* 0x040fe400078e0203 */
[----:B-1----:R-:W-:Y:S02]  /*0fd0*/  IMAD R9, R9, R26, RZ ;  /* 0x0000001a09097224 */ /* 0x002fe400078e02ff */
[C---:B------:R-:W-:Y:S02]  /*0fe0*/  IMAD.IADD R3, R16.reuse, 0x1, R5 ;  /* 0x0000000110037824 */ /* 0x040fe400078e0205 */
[----:B------:R-:W-:Y:S02]  /*0ff0*/  IMAD.IADD R5, R16, 0x1, R7 ;  /* 0x0000000110057824 */ /* 0x000fe400078e0207 */
[----:B------:R-:W-:-:S04]  /*1000*/  IMAD.WIDE.U32 R12, R12, UR10, R56 ;  /* 0x0000000a0c0c7c25 */ /* 0x000fc8000f8e0038 */
[----:B------:R-:W-:Y:S02]  /*1010*/  IMAD.IADD R7, R16, 0x1, R15 ;  /* 0x0000000110077824 */ /* 0x000fe400078e020f */
[C---:B------:R-:W-:Y:S02]  /*1020*/  IMAD R15, R8.reuse, R27, R9 ;  /* 0x0000001b080f7224 */ /* 0x040fe400078e0209 */
[----:B------:R-:W-:Y:S01]  /*1030*/  IMAD.WIDE.U32 R26, R8, R26, RZ ;  /* 0x0000001a081a7225 */ /* 0x000fe200078e00ff */
[----:B------:R-:W-:-:S03]  /*1040*/  SHF.L.U64.HI R43, R2, 0x3, R43 ;  /* 0x00000003022b7819 */ /* 0x000fc6000001022b */
[----:B------:R-:W-:Y:S01]  /*1050*/  IMAD.SHL.U32 R42, R2, 0x8, RZ ;  /* 0x00000008022a7824 */ /* 0x000fe200078e00ff */
[----:B------:R-:W-:Y:S01]  /*1060*/  SHF.L.U64.HI R2, R4, 0x3, R3 ;  /* 0x0000000304027819 */ /* 0x000fe20000010203 */
[C---:B------:R-:W-:Y:S01]  /*1070*/  IMAD.IADD R9, R16.reuse, 0x1, R13 ;  /* 0x0000000110097824 */ /* 0x040fe200078e020d */
[----:B------:R-:W-:Y:S01]  /*1080*/  IADD3 R41, PT, PT, R16, R41, RZ ;  /* 0x0000002910297210 */ /* 0x000fe20007ffe0ff */
[----:B------:R-:W-:Y:S01]  /*1090*/  IMAD.SHL.U32 R3, R4, 0x8, RZ ;  /* 0x0000000804037824 */ /* 0x000fe200078e00ff */
[C---:B------:R-:W-:Y:S01]  /*10a0*/  SHF.L.U64.HI R4, R6.reuse, 0x3, R5 ;  /* 0x0000000306047819 */ /* 0x040fe20000010205 */
[----:B------:R-:W-:Y:S01]  /*10b0*/  IMAD.IADD R15, R27, 0x1, R15 ;  /* 0x000000011b0f7824 */ /* 0x000fe200078e020f */
[----:B------:R-:W-:Y:S02]  /*10c0*/  SHF.L.U32 R5, R6, 0x3, RZ ;  /* 0x0000000306057819 */ /* 0x000fe400000006ff */
[C---:B------:R-:W-:Y:S01]  /*10d0*/  SHF.L.U64.HI R6, R14.reuse, 0x3, R7 ;  /* 0x000000030e067819 */ /* 0x040fe20000010207 */
[----:B------:R-:W-:Y:S01]  /*10e0*/  IMAD.SHL.U32 R7, R14, 0x8, RZ ;  /* 0x000000080e077824 */ /* 0x000fe200078e00ff */
[----:B------:R-:W-:Y:S01]  /*10f0*/  SHF.L.U64.HI R8, R12, 0x3, R9 ;  /* 0x000000030c087819 */ /* 0x000fe20000010209 */
[----:B0-----:R-:W-:Y:S01]  /*1100*/  IMAD.U32 R13, RZ, RZ, UR9 ;  /* 0x00000009ff0d7e24 */ /* 0x001fe2000f8e00ff */
[C---:B------:R-:W-:Y:S01]  /*1110*/  SHF.L.U64.HI R41, R40.reuse, 0x3, R41 ;  /* 0x0000000328297819 */ /* 0x040fe20000010229 */
[----:B------:R-:W-:Y:S01]  /*1120*/  IMAD.SHL.U32 R40, R40, 0x8, RZ ;  /* 0x0000000828287824 */ /* 0x000fe200078e00ff */
[----:B------:R-:W-:Y:S01]  /*1130*/  SHF.L.U32 R9, R12, 0x3, RZ ;  /* 0x000000030c097819 */ /* 0x000fe200000006ff */
[----:B------:R-:W-:Y:S01]  /*1140*/  IMAD.U32 R12, RZ, RZ, UR8 ;  /* 0x00000008ff0c7e24 */ /* 0x000fe2000f8e00ff */
[C---:B--2---:R-:W-:Y:S01]  /*1150*/  SHF.L.U64.HI R48, R24.reuse, 0x6, R25 ;  /* 0x0000000618307819 */ /* 0x044fe20000010219 */
[----:B------:R-:W-:Y:S01]  /*1160*/  IMAD.MOV.U32 R16, RZ, RZ, R51 ;  /* 0x000000ffff107224 */ /* 0x000fe200078e0033 */
[----:B------:R-:W-:Y:S01]  /*1170*/  SHF.L.U64.HI R14, R24, 0x3, R25 ;  /* 0x00000003180e7819 */ /* 0x000fe20000010219 */
[----:B------:R-:W-:Y:S01]  /*1180*/  IMAD.U32 R18, RZ, RZ, UR6 ;  /* 0x00000006ff127e24 */ /* 0x000fe2000f8e00ff */
[----:B------:R-:W-:Y:S01]  /*1190*/  SHF.L.U64.HI R15, R26, 0x6, R15 ;  /* 0x000000061a0f7819 */ /* 0x000fe2000001020f */
[----:B------:R-:W-:Y:S01]  /*11a0*/  IMAD.U32 R19, RZ, RZ, UR7 ;  /* 0x00000007ff137e24 */ /* 0x000fe2000f8e00ff */
[----:B------:R-:W-:-:S07]  /*11b0*/  MOV R17, R50 ;  /* 0x0000003200117202 */ /* 0x000fce0000000f00 */
.L_x_671:
[----:B0-----:R-:W0:Y:S01]  /*11c0*/  LDCU.128 UR8, c[0x0][0x390] ;  /* 0x00007200ff0877ac */ /* 0x001e220008000c00 */
[----:B------:R-:W-:Y:S02]  /*11d0*/  LOP3.LUT R25, R0, R16, RZ, 0xfc, !PT ;  /* 0x0000001000197212 */ /* 0x000fe400078efcff */
[----:B------:R-:W-:Y:S02]  /*11e0*/  CS2R R28, SRZ ;  /* 0x00000000001c7805 */ /* 0x000fe4000001ff00 */
[----:B------:R-:W-:Y:S01]  /*11f0*/  CS2R R34, SRZ ;  /* 0x0000000000227805 */ /* 0x000fe2000001ff00 */
[----:B------:R-:W1:Y:S01]  /*1200*/  LDC.64 R36, c[0x0][0x3e8] ;  /* 0x0000fa00ff247b82 */ /* 0x000e620000000a00 */
[----:B0-----:R-:W-:Y:S02]  /*1210*/  ISETP.GE.U32.AND P1, PT, R17, UR10, PT ;  /* 0x0000000a11007c0c */ /* 0x001fe4000bf26070 */
[----:B------:R-:W-:Y:S02]  /*1220*/  ISETP.GE.U32.AND P0, PT, R22, UR8, PT ;  /* 0x0000000816007c0c */ /* 0x000fe4000bf06070 */
[----:B------:R-:W-:-:S04]  /*1230*/  ISETP.GE.AND.EX P1, PT, R16, UR11, PT, P1 ;  /* 0x0000000b10007c0c */ /* 0x000fc8000bf26310 */
[----:B------:R-:W-:-:S04]  /*1240*/  ISETP.GE.OR.EX P1, PT, R0, UR9, P1, P0 ;  /* 0x0000000900007c0c */ /* 0x000fc80008f26700 */
[----:B------:R-:W-:-:S13]  /*1250*/  ISETP.LT.OR P1, PT, R25, RZ, P1 ;  /* 0x000000ff1900720c */ /* 0x000fda0000f21670 */
[----:B------:R-:W-:-:S04]  /*1260*/  @!P1 IADD3 R30, P2, PT, R12, R47, RZ ;  /* 0x0000002f0c1e9210 */ /* 0x000fc80007f5e0ff */
[----:B------:R-:W-:-:S05]  /*1270*/  @!P1 IADD3.X R31, PT, PT, R13, R46, RZ, P2, !PT ;  /* 0x0000002e0d1f9210 */ /* 0x000fca00017fe4ff */
[----:B------:R0:W2:Y:S02]  /*1280*/  @!P1 LDG.E.64 R28, desc[UR16][R30.64] ;  /* 0x000000101e1c9981 */ /* 0x0000a4000c1e1b00 */
[----:B0-----:R-:W0:Y:S02]  /*1290*/  LDC.64 R30, c[0x0][0x3d8] ;  /* 0x0000f600ff1e7b82 */ /* 0x001e240000000a00 */
[----:B0-----:R-:W-:-:S04]  /*12a0*/  IADD3 R25, P2, PT, R17, R30, RZ ;  /* 0x0000001e11197210 */ /* 0x001fc80007f5e0ff */
[----:B------:R-:W-:Y:S01]  /*12b0*/  ISETP.GE.U32.AND P1, PT, R25, UR10, PT ;  /* 0x0000000a19007c0c */ /* 0x000fe2000bf26070 */
[----:B------:R-:W-:-:S05]  /*12c0*/  IMAD.X R25, R16, 0x1, R31, P2 ;  /* 0x0000000110197824 */ /* 0x000fca00010e061f */
[----:B------:R-:W-:Y:S02]  /*12d0*/  ISETP.GE.AND.EX P1, PT, R25, UR11, PT, P1 ;  /* 0x0000000b19007c0c */ /* 0x000fe4000bf26310 */
[C---:B------:R-:W-:Y:S02]  /*12e0*/  LOP3.LUT R25, R0.reuse, R25, RZ, 0xfc, !PT ;  /* 0x0000001900197212 */ /* 0x040fe400078efcff */
[----:B------:R-:W-:-:S04]  /*12f0*/  ISETP.GE.OR.EX P1, PT, R0, UR9, P1, P0 ;  /* 0x0000000900007c0c */ /* 0x000fc80008f26700 */
[----:B------:R-:W-:-:S13]  /*1300*/  ISETP.LT.OR P1, PT, R25, RZ, P1 ;  /* 0x000000ff1900720c */ /* 0x000fda0000f21670 */
[----:B------:R-:W-:-:S05]  /*1310*/  @!P1 IADD3 R32, P2, PT, R12, R44, RZ ;  /* 0x0000002c0c209210 */ /* 0x000fca0007f5e0ff */
[----:B------:R-:W-:Y:S01]  /*1320*/  @!P1 IMAD.X R33, R13, 0x1, R45, P2 ;  /* 0x000000010d219824 */ /* 0x000fe200010e062d */
[----:B--2---:R0:W-:Y:S04]  /*1330*/  STG.E.64 desc[UR16][R10.64], R28 ;  /* 0x0000001c0a007986 */ /* 0x0041e8000c101b10 */
[----:B------:R2:W3:Y:S01]  /*1340*/  @!P1 LDG.E.64 R34, desc[UR16][R32.64] ;  /* 0x0000001020229981 */ /* 0x0004e2000c1e1b00 */
[----:B------:R-:W-:-:S04]  /*1350*/  LEA R25, P2, R30, R17, 0x1 ;  /* 0x000000111e197211 */ /* 0x000fc800078408ff */
[----:B------:R-:W-:Y:S02]  /*1360*/  ISETP.GE.U32.AND P1, PT, R25, UR10, PT ;  /* 0x0000000a19007c0c */ /* 0x000fe4000bf26070 */
[----:B------:R-:W-:Y:S01]  /*1370*/  LEA.HI.X R25, R30, R16, R31, 0x1, P2 ;  /* 0x000000101e197211 */ /* 0x000fe200010f0c1f */
[----:B--2---:R-:W1:Y:S03]  /*1380*/  LDC.64 R32, c[0x0][0x3e0] ;  /* 0x0000f800ff207b82 */ /* 0x004e660000000a00 */
[----:B------:R-:W-:Y:S02]  /*1390*/  ISETP.GE.AND.EX P1, PT, R25, UR11, PT, P1 ;  /* 0x0000000b19007c0c */ /* 0x000fe4000bf26310 */
[C---:B------:R-:W-:Y:S02]  /*13a0*/  LOP3.LUT R25, R0.reuse, R25, RZ, 0xfc, !PT ;  /* 0x0000001900197212 */ /* 0x040fe400078efcff */
[----:B------:R-:W-:-:S04]  /*13b0*/  ISETP.GE.OR.EX P1, PT, R0, UR9, P1, P0 ;  /* 0x0000000900007c0c */ /* 0x000fc80008f26700 */
[----:B------:R-:W-:Y:S01]  /*13c0*/  ISETP.LT.OR P1, PT, R25, RZ, P1 ;  /* 0x000000ff1900720c */ /* 0x000fe20000f21670 */
[-C--:B-1----:R-:W-:Y:S02]  /*13d0*/  IMAD R37, R37, R32.reuse, RZ ;  /* 0x0000002025257224 */ /* 0x082fe400078e02ff */
[----:B0-----:R-:W-:-:S04]  /*13e0*/  IMAD.WIDE.U32 R28, R36, R32, RZ ;  /* 0x00000020241c7225 */ /* 0x001fc800078e00ff */
[----:B------:R-:W-:Y:S01]  /*13f0*/  IMAD R25, R36, R33, R37 ;  /* 0x0000002124197224 */ /* 0x000fe200078e0225 */
[----:B------:R-:W-:-:S03]  /*1400*/  LEA R36, P2, R28, R10, 0x3 ;  /* 0x0000000a1c247211 */ /* 0x000fc600078418ff */
[----:B------:R-:W-:-:S05]  /*1410*/  IMAD.IADD R25, R29, 0x1, R25 ;  /* 0x000000011d197824 */ /* 0x000fca00078e0219 */
[----:B------:R-:W-:Y:S02]  /*1420*/  LEA.HI.X R37, R28, R11, R25, 0x3, P2 ;  /* 0x0000000b1c257211 */ /* 0x000fe400010f1c19 */
[----:B------:R-:W-:-:S04]  /*1430*/  @!P1 IADD3 R32, P2, PT, R12, R42, RZ ;  /* 0x0000002a0c209210 */ /* 0x000fc80007f5e0ff */
[----:B------:R-:W-:Y:S01]  /*1440*/  @!P1 IADD3.X R33, PT, PT, R13, R43, RZ, P2, !PT ;  /* 0x0000002b0d219210 */ /* 0x000fe200017fe4ff */
[----:B---3--:R0:W-:Y:S02]  /*1450*/  STG.E.64 desc[UR16][R36.64], R34 ;  /* 0x0000002224007986 */ /* 0x0081e4000c101b10 */
[----:B0-----:R-:W-:-:S06]  /*1460*/  CS2R R36, SRZ ;  /* 0x0000000000247805 */ /* 0x001fcc000001ff00 */
[----:B------:R0:W2:Y:S01]  /*1470*/  @!P1 LDG.E.64 R36, desc[UR16][R32.64] ;  /* 0x0000001020249981 */ /* 0x0000a2000c1e1b00 */
[----:B------:R-:W-:Y:S01]  /*1480*/  IMAD R29, R31, 0x3, RZ ;  /* 0x000000031f1d7824 */ /* 0x000fe200078e02ff */
[----:B------:R-:W-:-:S04]  /*1490*/  LEA R38, P2, R28, R10, 0x4 ;  /* 0x0000000a1c267211 */ /* 0x000fc800078420ff */
[----:B------:R-:W-:Y:S01]  /*14a0*/  LEA.HI.X R39, R28, R11, R25, 0x4, P2 ;  /* 0x0000000b1c277211 */ /* 0x000fe200010f2419 */
[----:B0-----:R-:W-:Y:S02]  /*14b0*/  IMAD.MOV.U32 R32, RZ, RZ, R17 ;  /* 0x000000ffff207224 */ /* 0x001fe400078e0011 */
[----:B------:R-:W-:Y:S02]  /*14c0*/  IMAD.MOV.U32 R33, RZ, RZ, R16 ;  /* 0x000000ffff217224 */ /* 0x000fe400078e0010 */
[----:B------:R-:W-:-:S04]  /*14d0*/  IMAD.WIDE.U32 R34, R30, 0x3, R32 ;  /* 0x000000031e227825 */ /* 0x000fc800078e0020 */
[----:B------:R-:W-:Y:S01]  /*14e0*/  IMAD.IADD R29, R29, 0x1, R35 ;  /* 0x000000011d1d7824 */ /* 0x000fe200078e0223 */
[----:B------:R-:W-:-:S04]  /*14f0*/  ISETP.GE.U32.AND P1, PT, R34, UR10, PT ;  /* 0x0000000a22007c0c */ /* 0x000fc8000bf26070 */
[----:B------:R-:W-:Y:S02]  /*1500*/  ISETP.GE.AND.EX P1, PT, R29, UR11, PT, P1 ;  /* 0x0000000b1d007c0c */ /* 0x000fe4000bf26310 */
[C---:B------:R-:W-:Y:S02]  /*1510*/  LOP3.LUT R29, R0.reuse, R29, RZ, 0xfc, !PT ;  /* 0x0000001d001d7212 */ /* 0x040fe400078efcff */
[----:B------:R-:W-:-:S04]  /*1520*/  ISETP.GE.OR.EX P1, PT, R0, UR9, P1, P0 ;  /* 0x0000000900007c0c */ /* 0x000fc80008f26700 */
[----:B------:R-:W-:-:S13]  /*1530*/  ISETP.LT.OR P1, PT, R29, RZ, P1 ;  /* 0x000000ff1d00720c */ /* 0x000fda0000f21670 */
[----:B------:R-:W-:-:S04]  /*1540*/  @!P1 IADD3 R34, P2, PT, R12, R40, RZ ;  /* 0x000000280c229210 */ /* 0x000fc80007f5e0ff */
[----:B------:R-:W-:Y:S01]  /*1550*/  @!P1 IADD3.X R35, PT, PT, R13, R41, RZ, P2, !PT ;  /* 0x000000290d239210 */ /* 0x000fe200017fe4ff */
[----:B--2---:R0:W-:Y:S02]  /*1560*/  STG.E.64 desc[UR16][R38.64], R36 ;  /* 0x0000002426007986 */ /* 0x0041e4000c101b10 */
[----:B0-----:R-:W-:-:S06]  /*1570*/  CS2R R36, SRZ ;  /* 0x0000000000247805 */ /* 0x001fcc000001ff00 */
[----:B------:R0:W2:Y:S01]  /*1580*/  @!P1 LDG.E.64 R36, desc[UR16][R34.64] ;  /* 0x0000001022249981 */ /* 0x0000a2000c1e1b00 */
        /* <DEDUP_REMOVED lines=12> */
[----:B--2---:R0:W-:Y:S02]  /*1650*/  STG.E.64 desc[UR16][R38.64], R36 ;  /* 0x0000002426007986 */ /* 0x0041e4000c101b10 */
[----:B0-----:R-:W-:-:S06]  /*1660*/  CS2R R36, SRZ ;  /* 0x0000000000247805 */ /* 0x001fcc000001ff00 */
[----:B------:R0:W2:Y:S01]  /*1670*/  @!P1 LDG.E.64 R36, desc[UR16][R34.64] ;  /* 0x0000001022249981 */ /* 0x0000a2000c1e1b00 */
[----:B------:R-:W-:Y:S01]  /*1680*/  IMAD R29, R31, 0x5, RZ ;  /* 0x000000051f1d7824 */ /* 0x000fe200078e02ff */
[----:B------:R-:W-:-:S04]  /*1690*/  LEA R38, P2, R28, R10, 0x5 ;  /* 0x0000000a1c267211 */ /* 0x000fc800078428ff */
[----:B------:R-:W-:Y:S01]  /*16a0*/  LEA.HI.X R39, R28, R11, R25, 0x5, P2 ;  /* 0x0000000b1c277211 */ /* 0x000fe200010f2c19 */
[----:B0-----:R-:W-:-:S04]  /*16b0*/  IMAD.WIDE.U32 R34, R30, 0x5, R32 ;  /* 0x000000051e227825 */ /* 0x001fc800078e0020 */
        /* <DEDUP_REMOVED lines=11> */
[----:B------:R-:W-:Y:S02]  /*1770*/  IMAD R29, R31, 0x6, RZ ;  /* 0x000000061f1d7824 */ /* 0x000fe400078e02ff */
[----:B0-----:R-:W-:-:S04]  /*1780*/  IMAD.WIDE.U32 R34, R30, 0x6, R32 ;  /* 0x000000061e227825 */ /* 0x001fc800078e0020 */
        /* <DEDUP_REMOVED lines=9> */
[----:B------:R-:W-:-:S05]  /*1820*/  @!P1 IADD3 R38, P2, PT, R12, R7, RZ ;  /* 0x000000070c269210 */ /* 0x000fca0007f5e0ff */
[----:B------:R-:W-:Y:S01]  /*1830*/  @!P1 IMAD.X R39, R13, 0x1, R6, P2 ;  /* 0x000000010d279824 */ /* 0x000fe200010e0606 */
[----:B--2---:R0:W-:Y:S02]  /*1840*/  STG.E.64 desc[UR16][R34.64], R36 ;  /* 0x0000002422007986 */ /* 0x0041e4000c101b10 */
[----:B0-----:R-:W-:-:S06]  /*1850*/  CS2R R34, SRZ ;  /* 0x0000000000227805 */ /* 0x001fcc000001ff00 */
[----:B------:R-:W2:Y:S01]  /*1860*/  @!P1 LDG.E.64 R34, desc[UR16][R38.64] ;  /* 0x0000001026229981 */ /* 0x000ea2000c1e1b00 */
[----:B------:R-:W-:-:S04]  /*1870*/  IMAD.WIDE.U32 R32, R30, 0x7, R32 ;  /* 0x000000071e207825 */ /* 0x000fc800078e0020 */
[----:B------:R-:W-:Y:S01]  /*1880*/  IMAD R31, R31, 0x7, RZ ;  /* 0x000000071f1f7824 */ /* 0x000fe200078e02ff */
[----:B------:R-:W-:Y:S01]  /*1890*/  ISETP.GE.U32.AND P1, PT, R32, UR10, PT ;  /* 0x0000000a20007c0c */ /* 0x000fe2000bf26070 */
[----:B------:R-:W-:-:S03]  /*18a0*/  IMAD.WIDE.U32 R36, R28, 0x30, R10 ;  /* 0x000000301c247825 */ /* 0x000fc600078e000a */
[----:B------:R-:W-:Y:S01]  /*18b0*/  IADD3 R31, PT, PT, R31, R33, RZ ;  /* 0x000000211f1f7210 */ /* 0x000fe20007ffe0ff */
[----:B------:R-:W-:Y:S01]  /*18c0*/  IMAD R29, R25, 0x30, RZ ;  /* 0x00000030191d7824 */ /* 0x000fe200078e02ff */
[----:B------:R-:W-:Y:S02]  /*18d0*/  CS2R R32, SRZ ;  /* 0x0000000000207805 */ /* 0x000fe4000001ff00 */
[----:B------:R-:W-:Y:S01]  /*18e0*/  ISETP.GE.AND.EX P1, PT, R31, UR11, PT, P1 ;  /* 0x0000000b1f007c0c */ /* 0x000fe2000bf26310 */
[----:B------:R-:W-:Y:S01]  /*18f0*/  IMAD.IADD R37, R37, 0x1, R29 ;  /* 0x0000000125257824 */ /* 0x000fe200078e021d */
[C---:B------:R-:W-:Y:S02]  /*1900*/  LOP3.LUT R31, R0.reuse, R31, RZ, 0xfc, !PT ;  /* 0x0000001f001f7212 */ /* 0x040fe400078efcff */
[----:B------:R-:W-:-:S04]  /*1910*/  ISETP.GE.OR.EX P1, PT, R0, UR9, P1, P0 ;  /* 0x0000000900007c0c */ /* 0x000fc80008f26700 */
[----:B------:R-:W-:-:S13]  /*1920*/  ISETP.LT.OR P1, PT, R31, RZ, P1 ;  /* 0x000000ff1f00720c */ /* 0x000fda0000f21670 */
[----:B------:R-:W-:-:S05]  /*1930*/  @!P1 IADD3 R30, P0, PT, R12, R9, RZ ;  /* 0x000000090c1e9210 */ /* 0x000fca0007f1e0ff */
[----:B------:R-:W-:Y:S01]  /*1940*/  @!P1 IMAD.X R31, R13, 0x1, R8, P0 ;  /* 0x000000010d1f9824 */ /* 0x000fe200000e0608 */
[----:B--2---:R0:W-:Y:S04]  /*1950*/  STG.E.64 desc[UR16][R36.64], R34 ;  /* 0x0000002224007986 */ /* 0x0041e8000c101b10 */
[----:B------:R-:W2:Y:S01]  /*1960*/  @!P1 LDG.E.64 R32, desc[UR16][R30.64] ;  /* 0x000000101e209981 */ /* 0x000ea2000c1e1b00 */
[----:B------:R-:W-:Y:S01]  /*1970*/  IMAD.WIDE.U32 R28, R28, 0x38, R10 ;  /* 0x000000381c1c7825 */ /* 0x000fe200078e000a */
[----:B------:R-:W-:Y:S02]  /*1980*/  IADD3 R18, P0, PT, R18, -0x8, RZ ;  /* 0xfffffff812127810 */ /* 0x000fe40007f1e0ff */
[----:B------:R-:W-:Y:S01]  /*1990*/  LEA R10, P3, R26, R10, 0x6 ;  /* 0x0000000a1a0a7211 */ /* 0x000fe200078630ff */
[----:B------:R-:W-:Y:S01]  /*19a0*/  IMAD R25, R25, 0x38, RZ ;  /* 0x0000003819197824 */ /* 0x000fe200078e02ff */
[----:B------:R-:W-:-:S02]  /*19b0*/  IADD3.X R19, PT, PT, R19, -0x1, RZ, P0, !PT ;  /* 0xffffffff13137810 */ /* 0x000fc400007fe4ff */
[----:B------:R-:W-:Y:S01]  /*19c0*/  ISETP.NE.U32.AND P0, PT, R18, RZ, PT ;  /* 0x000000ff1200720c */ /* 0x000fe20003f05070 */
[----:B------:R-:W-:Y:S01]  /*19d0*/  IMAD.IADD R29, R29, 0x1, R25 ;  /* 0x000000011d1d7824 */ /* 0x000fe200078e0219 */
[C---:B------:R-:W-:Y:S01]  /*19e0*/  LEA R12, P1, R24.reuse, R12, 0x6 ;  /* 0x0000000c180c7211 */ /* 0x040fe200078230ff */
[----:B------:R-:W-:Y:S01]  /*19f0*/  IMAD.X R11, R11, 0x1, R15, P3 ;  /* 0x000000010b0b7824 */ /* 0x000fe200018e060f */
[----:B------:R-:W-:Y:S02]  /*1a00*/  ISETP.NE.AND.EX P0, PT, R19, RZ, PT, P0 ;  /* 0x000000ff1300720c */ /* 0x000fe40003f05300 */
[----:B------:R-:W-:Y:S01]  /*1a10*/  LEA R17, P2, R24, R17, 0x3 ;  /* 0x0000001118117211 */ /* 0x000fe200078418ff */
[----:B------:R-:W-:-:S03]  /*1a20*/  IMAD.X R13, R13, 0x1, R48, P1 ;  /* 0x000000010d0d7824 */ /* 0x000fc600008e0630 */
[----:B------:R-:W-:Y:S01]  /*1a30*/  IADD3.X R16, PT, PT, R16, R14, RZ, P2, !PT ;  /* 0x0000000e10107210 */ /* 0x000fe200017fe4ff */
[----:B--2---:R0:W-:Y:S06]  /*1a40*/  STG.E.64 desc[UR16][R28.64], R32 ;  /* 0x000000201c007986 */ /* 0x0041ec000c101b10 */
[----:B------:R-:W-:Y:S05]  /*1a50*/  @P0 BRA `(.L_x_671) ;  /* 0xfffffff400d80947 */ /* 0x000fea000383ffff */
[----:B------:R-:W1:Y:S02]  /*1a60*/  LDCU.64 UR6, c[0x0][0x3a8] ;  /* 0x00007500ff0677ac */ /* 0x000e640008000a00 */
[----:B-1----:R-:W-:Y:S02]  /*1a70*/  ULOP3.LUT UR6, UR6, 0xfffffff8, URZ, 0xc0, !UPT ;  /* 0xfffffff806067892 */ /* 0x002fe4000f8ec0ff */
[----:B------:R-:W-:-:S04]  /*1a80*/  ULOP3.LUT UR7, UR7, 0x7fffffff, URZ, 0xc0, !UPT ;  /* 0x7fffffff07077892 */ /* 0x000fc8000f8ec0ff */
[----:B------:R-:W-:Y:S02]  /*1a90*/  IMAD.U32 R15, RZ, RZ, UR6 ;  /* 0x00000006ff0f7e24 */ /* 0x000fe4000f8e00ff */
[----:B------:R-:W-:-:S07]  /*1aa0*/  MOV R14, UR7 ;  /* 0x00000007000e7c02 */ /* 0x000fce0008000f00 */
.L_x_670:
        /* <DEDUP_REMOVED lines=13> */
[----:B------:R-:W2:Y:S01]  /*1b80*/  LDC.64 R18, c[0x0][0x3e0] ;  /* 0x0000f800ff127b82 */ /* 0x000ea20000000a00 */
[----:B------:R-:W3:Y:S01]  /*1b90*/  LDCU.128 UR12, c[0x0][0x390] ;  /* 0x00007200ff0c77ac */ /* 0x000ee20008000c00 */
[----:B-1----:R-:W-:Y:S02]  /*1ba0*/  IMAD R2, R14, UR10, RZ ;  /* 0x0000000a0e027c24 */ /* 0x002fe4000f8e02ff */
[----:B------:R-:W-:Y:S01]  /*1bb0*/  IMAD.WIDE.U32 R4, R15, UR10, R50 ;  /* 0x0000000a0f047c25 */ /* 0x000fe2000f8e0032 */
[----:B---3--:R-:W-:-:S03]  /*1bc0*/  ISETP.GE.U32.AND P0, PT, R22, UR12, PT ;  /* 0x0000000c16007c0c */ /* 0x008fc6000bf06070 */
[----:B------:R-:W-:Y:S01]  /*1bd0*/  IMAD R3, R15, UR11, R2 ;  /* 0x0000000b0f037c24 */ /* 0x000fe2000f8e0202 */
[----:B------:R-:W-:-:S03]  /*1be0*/  ISETP.GE.U32.AND P1, PT, R4, UR14, PT ;  /* 0x0000000e04007c0c */ /* 0x000fc6000bf26070 */
[----:B------:R-:W-:-:S05]  /*1bf0*/  IMAD.IADD R5, R5, 0x1, R3 ;  /* 0x0000000105057824 */ /* 0x000fca00078e0203 */
[----:B------:R-:W-:Y:S02]  /*1c00*/  ISETP.GE.AND.EX P1, PT, R5, UR15, PT, P1 ;  /* 0x0000000f05007c0c */ /* 0x000fe4000bf26310 */
[C---:B------:R-:W-:Y:S02]  /*1c10*/  LOP3.LUT R2, R0.reuse, R5, RZ, 0xfc, !PT ;  /* 0x0000000500027212 */ /* 0x040fe400078efcff */
[----:B------:R-:W-:-:S04]  /*1c20*/  ISETP.GE.OR.EX P1, PT, R0, UR13, P1, P0 ;  /* 0x0000000d00007c0c */ /* 0x000fc80008f26700 */
[----:B------:R-:W-:-:S13]  /*1c30*/  ISETP.LT.OR P1, PT, R2, RZ, P1 ;  /* 0x000000ff0200720c */ /* 0x000fda0000f21670 */
[----:B------:R-:W1:Y:S01]  /*1c40*/  @!P1 LDC.64 R2, c[0x0][0x388] ;  /* 0x0000e200ff029b82 */ /* 0x000e620000000a00 */
[----:B------:R-:W-:Y:S02]  /*1c50*/  @!P1 IMAD R13, R21, UR12, RZ ;  /* 0x0000000c150d9c24 */ /* 0x000fe4000f8e02ff */
[----:B------:R-:W-:Y:S02]  /*1c60*/  @!P1 IMAD.MOV.U32 R6, RZ, RZ, R22 ;  /* 0x000000ffff069224 */ /* 0x000fe400078e0016 */
[----:B------:R-:W-:Y:S02]  /*1c70*/  @!P1 IMAD.MOV.U32 R7, RZ, RZ, R0 ;  /* 0x000000ffff079224 */ /* 0x000fe400078e0000 */
[C---:B------:R-:W-:Y:S02]  /*1c80*/  @!P1 IMAD R13, R20.reuse, UR13, R13 ;  /* 0x0000000d140d9c24 */ /* 0x040fe4000f8e020d */
[----:B------:R-:W-:-:S05]  /*1c90*/  @!P1 IMAD.WIDE.U32 R8, R20, UR12, R6 ;  /* 0x0000000c14089c25 */ /* 0x000fca000f8e0006 */
[----:B------:R-:W-:Y:S01]  /*1ca0*/  @!P1 IADD3 R13, PT, PT, R9, R13, RZ ;  /* 0x0000000d090d9210 */ /* 0x000fe20007ffe0ff */
[----:B------:R-:W-:-:S04]  /*1cb0*/  @!P1 IMAD.WIDE.U32 R6, R8, UR14, R4 ;  /* 0x0000000e08069c25 */ /* 0x000fc8000f8e0004 */
[----:B------:R-:W-:-:S04]  /*1cc0*/  @!P1 IMAD R13, R13, UR14, RZ ;  /* 0x0000000e0d0d9c24 */ /* 0x000fc8000f8e02ff */
[----:B------:R-:W-:Y:S01]  /*1cd0*/  @!P1 IMAD R13, R8, UR15, R13 ;  /* 0x0000000f080d9c24 */ /* 0x000fe2000f8e020d */
[----:B-1----:R-:W-:-:S03]  /*1ce0*/  @!P1 LEA R2, P2, R6, R2, 0x3 ;  /* 0x0000000206029211 */ /* 0x002fc600078418ff */
[----:B------:R-:W-:-:S05]  /*1cf0*/  @!P1 IMAD.IADD R7, R13, 0x1, R7 ;  /* 0x000000010d079824 */ /* 0x000fca00078e0207 */
[----:B------:R-:W-:Y:S02]  /*1d00*/  @!P1 LEA.HI.X R3, R6, R3, R7, 0x3, P2 ;  /* 0x0000000306039211 */ /* 0x000fe400010f1c07 */
[----:B------:R-:W-:-:S06]  /*1d10*/  CS2R R6, SRZ ;  /* 0x0000000000067805 */ /* 0x000fcc000001ff00 */
[----:B------:R1:W3:Y:S01]  /*1d20*/  @!P1 LDG.E.64 R6, desc[UR16][R2.64] ;  /* 0x0000001002069981 */ /* 0x0002e2000c1e1b00 */
        /* <DEDUP_REMOVED lines=8> */
[----:B------:R-:W-:Y:S02]  /*1db0*/  @!P1 IMAD R13, R21, UR12, RZ ;  /* 0x0000000c150d9c24 */ /* 0x000fe4000f8e02ff */
[----:B-1----:R-:W-:Y:S02]  /*1dc0*/  @!P1 IMAD.MOV.U32 R2, RZ, RZ, R22 ;  /* 0x000000ffff029224 */ /* 0x002fe400078e0016 */
[----:B------:R-:W-:Y:S02]  /*1dd0*/  @!P1 IMAD.MOV.U32 R3, RZ, RZ, R0 ;  /* 0x000000ffff039224 */ /* 0x000fe400078e0000 */
[C---:B------:R-:W-:Y:S02]  /*1de0*/  @!P1 IMAD R13, R20.reuse, UR13, R13 ;  /* 0x0000000d140d9c24 */ /* 0x040fe4000f8e020d */
[----:B------:R-:W-:-:S05]  /*1df0*/  @!P1 IMAD.WIDE.U32 R8, R20, UR12, R2 ;  /* 0x0000000c14089c25 */ /* 0x000fca000f8e0002 */
[----:B------:R-:W-:Y:S01]  /*1e00*/  @!P1 IADD3 R13, PT, PT, R9, R13, RZ ;  /* 0x0000000d090d9210 */ /* 0x000fe20007ffe0ff */
[----:B------:R-:W-:-:S04]  /*1e10*/  @!P1 IMAD.WIDE.U32 R2, R8, UR14, R4 ;  /* 0x0000000e08029c25 */ /* 0x000fc8000f8e0004 */
[----:B------:R-:W-:-:S04]  /*1e20*/  @!P1 IMAD R13, R13, UR14, RZ ;  /* 0x0000000e0d0d9c24 */ /* 0x000fc8000f8e02ff */
[----:B------:R-:W-:Y:S01]  /*1e30*/  @!P1 IMAD R13, R8, UR15, R13 ;  /* 0x0000000f080d9c24 */ /* 0x000fe2000f8e020d */
[----:B----4-:R-:W-:-:S03]  /*1e40*/  @!P1 LEA R16, P2, R2, R16, 0x3 ;  /* 0x0000001002109211 */ /* 0x010fc600078418ff */
[----:B------:R-:W-:Y:S02]  /*1e50*/  @!P1 IMAD.IADD R3, R13, 0x1, R3 ;  /* 0x000000010d039824 */ /* 0x000fe400078e0203 */
[----:B------:R-:W2:Y:S03]  /*1e60*/  LDC.64 R12, c[0x0][0x3e8] ;  /* 0x0000fa00ff0c7b82 */ /* 0x000ea60000000a00 */
[----:B------:R-:W-:Y:S02]  /*1e70*/  @!P1 LEA.HI.X R17, R2, R17, R3, 0x3, P2 ;  /* 0x0000001102119211 */ /* 0x000fe400010f1c03 */
[----:B------:R-:W-:Y:S01]  /*1e80*/  CS2R R2, SRZ ;  /* 0x0000000000027805 */ /* 0x000fe2000001ff00 */
[----:B---3--:R1:W-:Y:S05]  /*1e90*/  STG.E.64 desc[UR16][R10.64], R6 ;  /* 0x000000060a007986 */ /* 0x0083ea000c101b10 */
[----:B------:R3:W4:Y:S01]  /*1ea0*/  @!P1 LDG.E.64 R2, desc[UR16][R16.64] ;  /* 0x0000001010029981 */ /* 0x000722000c1e1b00 */
[----:B------:R-:W-:Y:S01]  /*1eb0*/  IADD3 R4, P2, PT, R4, UR10, RZ ;  /* 0x0000000a04047c10 */ /* 0x000fe2000ff5e0ff */
[----:B--2---:R-:W-:-:S03]  /*1ec0*/  IMAD R13, R13, R18, RZ ;  /* 0x000000120d0d7224 */ /* 0x004fc600078e02ff */
[----:B------:R-:W-:Y:S01]  /*1ed0*/  ISETP.GE.U32.AND P1, PT, R4, UR14, PT ;  /* 0x0000000e04007c0c */ /* 0x000fe2000bf26070 */
[----:B------:R-:W-:Y:S01]  /*1ee0*/  IMAD R19, R12, R19, R13 ;  /* 0x000000130c137224 */ /* 0x000fe200078e020d */
[----:B------:R-:W-:-:S04]  /*1ef0*/  IADD3.X R5, PT, PT, R5, UR11, RZ, P2, !PT ;  /* 0x0000000b05057c10 */ /* 0x000fc800097fe4ff */
[----:B------:R-:W-:Y:S02]  /*1f00*/  ISETP.GE.AND.EX P1, PT, R5, UR15, PT, P1 ;  /* 0x0000000f05007c0c */ /* 0x000fe4000bf26310 */
[C---:B------:R-:W-:Y:S02]  /*1f10*/  LOP3.LUT R8, R0.reuse, R5, RZ, 0xfc, !PT ;  /* 0x0000000500087212 */ /* 0x040fe400078efcff */
[----:B------:R-:W-:-:S04]  /*1f20*/  ISETP.GE.OR.EX P1, PT, R0, UR13, P1, P0 ;  /* 0x0000000d00007c0c */ /* 0x000fc80008f26700 */
[----:B------:R-:W-:-:S13]  /*1f30*/  ISETP.LT.OR P1, PT, R8, RZ, P1 ;  /* 0x000000ff0800720c */ /* 0x000fda0000f21670 */
[----:B------:R-:W2:Y:S01]  /*1f40*/  @!P1 LDC.64 R8, c[0x0][0x388] ;  /* 0x0000e200ff089b82 */ /* 0x000ea20000000a00 */
[----:B------:R-:W-:Y:S02]  /*1f50*/  @!P1 IMAD R25, R21, UR12, RZ ;  /* 0x0000000c15199c24 */ /* 0x000fe4000f8e02ff */
[----:B-1----:R-:W-:Y:S02]  /*1f60*/  @!P1 IMAD.MOV.U32 R6, RZ, RZ, R22 ;  /* 0x000000ffff069224 */ /* 0x002fe400078e0016 */
[----:B------:R-:W-:Y:S02]  /*1f70*/  @!P1 IMAD.MOV.U32 R7, RZ, RZ, R0 ;  /* 0x000000ffff079224 */ /* 0x000fe400078e0000 */
[C---:B------:R-:W-:Y:S02]  /*1f80*/  @!P1 IMAD R25, R20.reuse, UR13, R25 ;  /* 0x0000000d14199c24 */ /* 0x040fe4000f8e0219 */
[----:B---3--:R-:W-:-:S04]  /*1f90*/  @!P1 IMAD.WIDE.U32 R16, R20, UR12, R6 ;  /* 0x0000000c14109c25 */ /* 0x008fc8000f8e0006 */
[----:B------:R-:W-:Y:S01]  /*1fa0*/  IMAD.WIDE.U32 R6, R12, R18, RZ ;  /* 0x000000120c067225 */ /* 0x000fe200078e00ff */
[----:B------:R-:W-:-:S03]  /*1fb0*/  @!P1 IADD3 R25, PT, PT, R17, R25, RZ ;  /* 0x0000001911199210 */ /* 0x000fc60007ffe0ff */
[----:B------:R-:W-:Y:S01]  /*1fc0*/  @!P1 IMAD.WIDE.U32 R12, R16, UR14, R4 ;  /* 0x0000000e100c9c25 */ /* 0x000fe2000f8e0004 */
[----:B------:R-:W-:-:S03]  /*1fd0*/  LEA R10, P2, R6, R10, 0x3 ;  /* 0x0000000a060a7211 */ /* 0x000fc600078418ff */
[----:B------:R-:W-:Y:S02]  /*1fe0*/  @!P1 IMAD R25, R25, UR14, RZ ;  /* 0x0000000e19199c24 */ /* 0x000fe4000f8e02ff */
[----:B------:R-:W-:Y:S01]  /*1ff0*/  IMAD.IADD R7, R7, 0x1, R19 ;  /* 0x0000000107077824 */ /* 0x000fe200078e0213 */
[----:B--2---:R-:W-:Y:S01]  /*2000*/  @!P1 LEA R8, P3, R12, R8, 0x3 ;  /* 0x000000080c089211 */ /* 0x004fe200078618ff */
[----:B------:R-:W-:-:S03]  /*2010*/  @!P1 IMAD R25, R16, UR15, R25 ;  /* 0x0000000f10199c24 */ /* 0x000fc6000f8e0219 */
[----:B------:R-:W-:Y:S01]  /*2020*/  LEA.HI.X R11, R6, R11, R7, 0x3, P2 ;  /* 0x0000000b060b7211 */ /* 0x000fe200010f1c07 */
[----:B------:R-:W-:-:S05]  /*2030*/  @!P1 IMAD.IADD R13, R25, 0x1, R13 ;  /* 0x00000001190d9824 */ /* 0x000fca00078e020d */
[----:B------:R-:W-:Y:S02]  /*2040*/  @!P1 LEA.HI.X R9, R12, R9, R13, 0x3, P3 ;  /* 0x000000090c099211 */ /* 0x000fe400018f1c0d */
[----:B------:R-:W-:Y:S01]  /*2050*/  CS2R R12, SRZ ;  /* 0x00000000000c7805 */ /* 0x000fe2000001ff00 */
[----:B----4-:R1:W-:Y:S05]  /*2060*/  STG.E.64 desc[UR16][R10.64], R2 ;  /* 0x000000020a007986 */ /* 0x0103ea000c101b10 */
        /* <DEDUP_REMOVED lines=9> */
[----:B-1----:R-:W-:Y:S01]  /*2100*/  @!P1 MOV R3, R0 ;  /* 0x0000000000039202 */ /* 0x002fe20000000f00 */
[----:B------:R-:W-:Y:S02]  /*2110*/  @!P1 IMAD R19, R21, UR12, RZ ;  /* 0x0000000c15139c24 */ /* 0x000fe4000f8e02ff */
[----:B------:R-:W-:Y:S02]  /*2120*/  @!P1 IMAD.MOV.U32 R2, RZ, RZ, R22 ;  /* 0x000000ffff029224 */ /* 0x000fe400078e0016 */
[C---:B------:R-:W-:Y:S02]  /*2130*/  @!P1 IMAD R19, R20.reuse, UR13, R19 ;  /* 0x0000000d14139c24 */ /* 0x040fe4000f8e0213 */
[----:B--2---:R-:W-:Y:S01]  /*2140*/  @!P1 IMAD.WIDE.U32 R8, R20, UR12, R2 ;  /* 0x0000000c14089c25 */ /* 0x004fe2000f8e0002 */
[----:B------:R-:W-:-:S03]  /*2150*/  @!P1 IADD3 R2, P0, PT, R4, UR10, RZ ;  /* 0x0000000a04029c10 */ /* 0x000fc6000ff1e0ff */
[----:B------:R-:W-:Y:S01]  /*2160*/  @!P1 IMAD.IADD R19, R9, 0x1, R19 ;  /* 0x0000000109139824 */ /* 0x000fe200078e0213 */
[----:B------:R-:W-:Y:S02]  /*2170*/  @!P1 IADD3.X R3, PT, PT, R5, UR11, RZ, P0, !PT ;  /* 0x0000000b05039c10 */ /* 0x000fe400087fe4ff */
[----:B------:R-:W-:Y:S01]  /*2180*/  LEA R4, P0, R6, R10, 0x3 ;  /* 0x0000000a06047211 */ /* 0x000fe200078018ff */
[----:B------:R-:W-:Y:S02]  /*2190*/  @!P1 IMAD R19, R19, UR14, RZ ;  /* 0x0000000e13139c24 */ /* 0x000fe4000f8e02ff */
[----:B------:R-:W-:Y:S01]  /*21a0*/  @!P1 IMAD.WIDE.U32 R2, R8, UR14, R2 ;  /* 0x0000000e08029c25 */ /* 0x000fe2000f8e0002 */
[----:B------:R-:W-:-:S03]  /*21b0*/  LEA.HI.X R5, R6, R11, R7, 0x3, P0 ;  /* 0x0000000b06057211 */ /* 0x000fc600000f1c07 */
[----:B------:R-:W-:Y:S01]  /*21c0*/  @!P1 IMAD R19, R8, UR15, R19 ;  /* 0x0000000f08139c24 */ /* 0x000fe2000f8e0213 */
[----:B----4-:R-:W-:-:S03]  /*21d0*/  @!P1 LEA R16, P2, R2, R16, 0x3 ;  /* 0x0000001002109211 */ /* 0x010fc600078418ff */
[----:B------:R-:W-:-:S05]  /*21e0*/  @!P1 IMAD.IADD R3, R19, 0x1, R3 ;  /* 0x0000000113039824 */ /* 0x000fca00078e0203 */
[----:B------:R-:W-:Y:S02]  /*21f0*/  @!P1 LEA.HI.X R17, R2, R17, R3, 0x3, P2 ;  /* 0x0000001102119211 */ /* 0x000fe400010f1c03 */
[----:B------:R-:W-:Y:S01]  /*2200*/  CS2R R2, SRZ ;  /* 0x0000000000027805 */ /* 0x000fe2000001ff00 */
[----:B---3--:R1:W-:Y:S05]  /*2210*/  STG.E.64 desc[UR16][R4.64], R12 ;  /* 0x0000000c04007986 */ /* 0x0083ea000c101b10 */
[----:B------:R-:W2:Y:S01]  /*2220*/  @!P1 LDG.E.64 R2, desc[UR16][R16.64] ;  /* 0x0000001010029981 */ /* 0x000ea2000c1e1b00 */
[C---:B------:R-:W-:Y:S01]  /*2230*/  IMAD.SHL.U32 R9, R6.reuse, 0x8, RZ ;  /* 0x0000000806097824 */ /* 0x040fe200078e00ff */
[----:B------:R-:W-:-:S02]  /*2240*/  SHF.L.U64.HI R11, R6, 0x3, R7 ;  /* 0x00000003060b7819 */ /* 0x000fc40000010207 */
[----:B------:R-:W-:Y:S02]  /*2250*/  IADD3 R15, P1, PT, R15, 0x4, RZ ;  /* 0x000000040f0f7810 */ /* 0x000fe40007f3e0ff */
[----:B------:R-:W-:-:S03]  /*2260*/  IADD3 R6, P0, PT, R9, R4, RZ ;  /* 0x0000000409067210 */ /* 0x000fc60007f1e0ff */
[----:B------:R-:W-:Y:S01]  /*2270*/  IMAD.X R14, RZ, RZ, R14, P1 ;  /* 0x000000ffff0e7224 */ /* 0x000fe200008e060e */
[----:B------:R-:W-:Y:S02]  /*2280*/  IADD3.X R7, PT, PT, R11, R5, RZ, P0, !PT ;  /* 0x000000050b077210 */ /* 0x000fe400007fe4ff */
[----:B------:R-:W-:-:S05]  /*2290*/  IADD3 R10, P0, PT, R6, R9, RZ ;  /* 0x00000009060a7210 */ /* 0x000fca0007f1e0ff */
[----:B------:R-:W-:Y:S01]  /*22a0*/  IMAD.X R11, R7, 0x1, R11, P0 ;  /* 0x00000001070b7824 */ /* 0x000fe200000e060b */
[----:B--2---:R1:W-:Y:S07]  /*22b0*/  STG.E.64 desc[UR16][R6.64], R2 ;  /* 0x0000000206007986 */ /* 0x0043ee000c101b10 */
.L_x_673:
[----:B------:R-:W-:Y:S05]  /*22c0*/  BRA.U !UP1, `(.L_x_672) ;  /* 0x0000000509ec7547 */ /* 0x000fea000b800000 */
[----:B------:R-:W-:Y:S02]  /*22d0*/  UISETP.NE.U32.AND UP1, UPT, UR8, 0x1, UPT ;  /* 0x000000010800788c */ /* 0x000fe4000bf25070 */
[----:B------:R-:W-:Y:S02]  /*22e0*/  ULOP3.LUT UR6, UR7, 0x1, URZ, 0xc0, !UPT ;  /* 0x0000000107067892 */ /* 0x000fe4000f8ec0ff */
[----:B------:R-:W-:Y:S02]  /*22f0*/  UISETP.NE.AND.EX UP1, UPT, URZ, URZ, UPT, UP1 ;  /* 0x000000ffff00728c */ /* 0x000fe4000bf25310 */
[----:B------:R-:W-:-:S04]  /*2300*/  UISETP.NE.U32.AND UP0, UPT, UR6, 0x1, UPT ;  /* 0x000000010600788c */ /* 0x000fc8000bf05070 */
[----:B------:R-:W-:-:S03]  /*2310*/  UISETP.NE.U32.AND.EX UP0, UPT, URZ, URZ, UPT, UP0 ;  /* 0x000000ffff00728c */ /* 0x000fc6000bf05100 */
[----:B------:R-:W-:Y:S08]  /*2320*/  BRA.U !UP1, `(.L_x_674) ;  /* 0x0000000509087547 */ /* 0x000ff0000b800000 */
[----:B------:R-:W2:Y:S01]  /*2330*/  LDCU.64 UR6, c[0x0][0x3d8] ;  /* 0x00007b00ff0677ac */ /* 0x000ea20008000a00 */
[----:B-1----:R-:W-:Y:S01]  /*2340*/  MOV R5, R51 ;  /* 0x0000003300057202 */ /* 0x002fe20000000f00 */
[----:B------:R-:W-:Y:S01]  /*2350*/  IMAD.MOV.U32 R4, RZ, RZ, R50 ;  /* 0x000000ffff047224 */ /* 0x000fe200078e0032 */
[----:B------:R-:W1:Y:S01]  /*2360*/  LDCU.128 UR8, c[0x0][0x390] ;  /* 0x00007200ff0877ac */ /* 0x000e620008000c00 */
[----:B--2---:R-:W-:Y:S02]  /*2370*/  IMAD R2, R14, UR6, RZ ;  /* 0x000000060e027c24 */ /* 0x004fe4000f8e02ff */
[----:B------:R-:W-:Y:S01]  /*2380*/  IMAD.WIDE.U32 R4, R15, UR6, R4 ;  /* 0x000000060f047c25 */ /* 0x000fe2000f8e0004 */
[----:B-1----:R-:W-:-:S03]  /*2390*/  ISETP.GE.U32.AND P0, PT, R22, UR8, PT ;  /* 0x0000000816007c0c */ /* 0x002fc6000bf06070 */
        /* <DEDUP_REMOVED lines=13> */
[----:B------:R-:W-:-:S05]  /*2470*/  @!P1 IADD3 R9, PT, PT, R7, R9, RZ ;  /* 0x0000000907099210 */ /* 0x000fca0007ffe0ff */
[----:B------:R-:W-:Y:S02]  /*2480*/  @!P1 IMAD R7, R9, UR10, RZ ;  /* 0x0000000a09079c24 */ /* 0x000fe4000f8e02ff */
[----:B------:R-:W-:-:S04]  /*2490*/  @!P1 IMAD.WIDE.U32 R8, R6, UR10, R4 ;  /* 0x0000000a06089c25 */ /* 0x000fc8000f8e0004 */
[----:B------:R-:W-:Y:S01]  /*24a0*/  @!P1 IMAD R7, R6, UR11, R7 ;  /* 0x0000000b06079c24 */ /* 0x000fe2000f8e0207 */
[----:B-1----:R-:W-:-:S03]  /*24b0*/  @!P1 LEA R6, P2, R8, R2, 0x3 ;  /* 0x0000000208069211 */ /* 0x002fc600078418ff */
[----:B------:R-:W-:-:S05]  /*24c0*/  @!P1 IMAD.IADD R7, R7, 0x1, R9 ;  /* 0x0000000107079824 */ /* 0x000fca00078e0209 */
[----:B------:R-:W-:Y:S02]  /*24d0*/  @!P1 LEA.HI.X R7, R8, R3, R7, 0x3, P2 ;  /* 0x0000000308079211 */ /* 0x000fe400010f1c07 */
[----:B------:R-:W-:-:S06]  /*24e0*/  CS2R R2, SRZ ;  /* 0x0000000000027805 */ /* 0x000fcc000001ff00 */
[----:B------:R1:W2:Y:S01]  /*24f0*/  @!P1 LDG.E.64 R2, desc[UR16][R6.64] ;  /* 0x0000001006029981 */ /* 0x0002a2000c1e1b00 */
        /* <DEDUP_REMOVED lines=17> */
[----:B---3--:R-:W-:Y:S02]  /*2610*/  @!P1 LEA R4, P0, R8, R4, 0x3 ;  /* 0x0000000408049211 */ /* 0x008fe400078018ff */
[----:B------:R-:W-:Y:S01]  /*2620*/  CS2R R6, SRZ ;  /* 0x0000000000067805 */ /* 0x000fe2000001ff00 */
[----:B------:R-:W1:Y:S01]  /*2630*/  LDCU.128 UR8, c[0x0][0x3e0] ;  /* 0x00007c00ff0877ac */ /* 0x000e620008000c00 */
[----:B------:R-:W-:-:S05]  /*2640*/  @!P1 IMAD.IADD R13, R13, 0x1, R9 ;  /* 0x000000010d0d9824 */ /* 0x000fca00078e0209 */
[----:B------:R-:W-:Y:S01]  /*2650*/  @!P1 LEA.HI.X R5, R8, R5, R13, 0x3, P0 ;  /* 0x0000000508059211 */ /* 0x000fe200000f1c0d */
[----:B--2---:R2:W-:Y:S04]  /*2660*/  STG.E.64 desc[UR16][R10.64], R2 ;  /* 0x000000020a007986 */ /* 0x0045e8000c101b10 */
[----:B------:R-:W3:Y:S01]  /*2670*/  @!P1 LDG.E.64 R6, desc[UR16][R4.64] ;  /* 0x0000001004069981 */ /* 0x000ee2000c1e1b00 */
        /* <DEDUP_REMOVED lines=10> */
[----:B--2---:R-:W-:-:S04]  /*2720*/  IADD3 R10, P0, PT, R8, UR8, RZ ;  /* 0x00000008080a7c10 */ /* 0x004fc8000ff1e0ff */
[----:B------:R-:W-:Y:S01]  /*2730*/  IADD3.X R11, PT, PT, R9, UR9, RZ, P0, !PT ;  /* 0x00000009090b7c10 */ /* 0x000fe200087fe4ff */
[----:B---3--:R2:W-:Y:S08]  /*2740*/  STG.E.64 desc[UR16][R8.64], R6 ;  /* 0x0000000608007986 */ /* 0x0085f0000c101b10 */
.L_x_674:
[----:B------:R-:W-:Y:S05]  /*2750*/  BRA.U UP0, `(.L_x_672) ;  /* 0x0000000100c87547 */ /* 0x000fea000b800000 */
[----:B------:R-:W3:Y:S01]  /*2760*/  LDCU.64 UR6, c[0x0][0x3d8] ;  /* 0x00007b00ff0677ac */ /* 0x000ee20008000a00 */
[----:B-1----:R-:W1:Y:S01]  /*2770*/  LDC.64 R2, c[0x0][0x398] ;  /* 0x0000e600ff027b82 */ /* 0x002e620000000a00 */
[----:B------:R-:W-:Y:S01]  /*2780*/  MOV R5, R51 ;  /* 0x0000003300057202 */ /* 0x000fe20000000f00 */
[----:B------:R-:W-:Y:S01]  /*2790*/  IMAD.MOV.U32 R4, RZ, RZ, R50 ;  /* 0x000000ffff047224 */ /* 0x000fe200078e0032 */
[----:B------:R-:W-:Y:S05]  /*27a0*/  BSSY.RECONVERGENT B0, `(.L_x_675) ;  /* 0x0000024000007945 */ /* 0x000fea0003800200 */
[----:B--2---:R-:W2:Y:S08]  /*27b0*/  LDC.64 R6, c[0x0][0x390] ;  /* 0x0000e400ff067b82 */ /* 0x004eb00000000a00 */
[----:B------:R-:W4:Y:S01]  /*27c0*/  LDC.64 R8, c[0x0][0x3e0] ;  /* 0x0000f800ff087b82 */ /* 0x000f220000000a00 */
[----:B---3--:R-:W-:-:S02]  /*27d0*/  IMAD R14, R14, UR6, RZ ;  /* 0x000000060e0e7c24 */ /* 0x008fc4000f8e02ff */
[----:B------:R-:W-:-:S04]  /*27e0*/  IMAD.WIDE.U32 R4, R15, UR6, R4 ;  /* 0x000000060f047c25 */ /* 0x000fc8000f8e0004 */
[----:B------:R-:W-:Y:S01]  /*27f0*/  IMAD R15, R15, UR7, R14 ;  /* 0x000000070f0f7c24 */ /* 0x000fe2000f8e020e */
[----:B-1----:R-:W-:Y:S01]  /*2800*/  ISETP.GE.U32.AND P0, PT, R4, R2, PT ;  /* 0x000000020400720c */ /* 0x002fe20003f06070 */
[----:B------:R-:W1:Y:S02]  /*2810*/  LDC.64 R12, c[0x0][0x3e8] ;  /* 0x0000fa00ff0c7b82 */ /* 0x000e640000000a00 */
[----:B------:R-:W-:Y:S01]  /*2820*/  IMAD.IADD R17, R5, 0x1, R15 ;  /* 0x0000000105117824 */ /* 0x000fe200078e020f */
[----:B------:R-:W-:Y:S02]  /*2830*/  CS2R R14, SRZ ;  /* 0x00000000000e7805 */ /* 0x000fe4000001ff00 */
[----:B--2---:R-:W-:Y:S02]  /*2840*/  ISETP.GE.U32.AND P1, PT, R22, R6, PT ;  /* 0x000000061600720c */ /* 0x004fe40003f26070 */
[----:B------:R-:W-:-:S04]  /*2850*/  ISETP.GE.AND.EX P0, PT, R17, R3, PT, P0 ;  /* 0x000000031100720c */ /* 0x000fc80003f06300 */
[C---:B------:R-:W-:Y:S02]  /*2860*/  ISETP.GE.OR.EX P0, PT, R0.reuse, R7, P0, P1 ;  /* 0x000000070000720c */ /* 0x040fe40000706710 */
[----:B------:R-:W-:-:S04]  /*2870*/  LOP3.LUT R0, R0, R17, RZ, 0xfc, !PT ;  /* 0x0000001100007212 */ /* 0x000fc800078efcff */
[----:B------:R-:W-:-:S13]  /*2880*/  ISETP.LT.OR P0, PT, R0, RZ, P0 ;  /* 0x000000ff0000720c */ /* 0x000fda0000701670 */
[----:B----4-:R-:W-:Y:S05]  /*2890*/  @P0 BRA `(.L_x_676) ;  /* 0x0000000000500947 */ /* 0x010fea0003800000 */
[----:B------:R-:W2:Y:S01]  /*28a0*/  LDCU.64 UR6, c[0x0][0x3d0] ;  /* 0x00007a00ff0677ac */ /* 0x000ea20008000a00 */
[----:B------:R-:W-:Y:S02]  /*28b0*/  IMAD.MOV.U32 R14, RZ, RZ, R54 ;  /* 0x000000ffff0e7224 */ /* 0x000fe400078e0036 */
[----:B------:R-:W-:Y:S02]  /*28c0*/  IMAD.MOV.U32 R15, RZ, RZ, R53 ;  /* 0x000000ffff0f7224 */ /* 0x000fe400078e0035 */
[----:B--2---:R-:W-:Y:S02]  /*28d0*/  IMAD R0, R52, UR6, RZ ;  /* 0x0000000634007c24 */ /* 0x004fe4000f8e02ff */
[----:B------:R-:W-:-:S04]  /*28e0*/  IMAD.WIDE.U32 R14, R49, UR6, R14 ;  /* 0x00000006310e7c25 */ /* 0x000fc8000f8e000e */
[----:B------:R-:W-:Y:S01]  /*28f0*/  IMAD R5, R49, UR7, R0 ;  /* 0x0000000731057c24 */ /* 0x000fe2000f8e0200 */
[----:B------:R-:W2:Y:S01]  /*2900*/  LDCU.64 UR6, c[0x0][0x388] ;  /* 0x00007100ff0677ac */ /* 0x000ea20008000a00 */
[----:B------:R-:W-:-:S03]  /*2910*/  IMAD R0, R21, R6, RZ ;  /* 0x0000000615007224 */ /* 0x000fc600078e02ff */
[----:B------:R-:W-:Y:S01]  /*2920*/  IADD3 R15, PT, PT, R5, R15, RZ ;  /* 0x0000000f050f7210 */ /* 0x000fe20007ffe0ff */
[C---:B------:R-:W-:Y:S02]  /*2930*/  IMAD R5, R20.reuse, R7, R0 ;  /* 0x0000000714057224 */ /* 0x040fe400078e0200 */
[----:B------:R-:W-:-:S04]  /*2940*/  IMAD.WIDE.U32 R6, R20, R6, R14 ;  /* 0x0000000614067225 */ /* 0x000fc800078e000e */
[----:B------:R-:W-:-:S04]  /*2950*/  IMAD.IADD R5, R5, 0x1, R7 ;  /* 0x0000000105057824 */ /* 0x000fc800078e0207 */
[-C--:B------:R-:W-:Y:S02]  /*2960*/  IMAD R0, R5, R2.reuse, RZ ;  /* 0x0000000205007224 */ /* 0x080fe400078e02ff */
[----:B------:R-:W-:Y:S02]  /*2970*/  IMAD.MOV.U32 R5, RZ, RZ, R17 ;  /* 0x000000ffff057224 */ /* 0x000fe400078e0011 */
[C---:B------:R-:W-:Y:S02]  /*2980*/  IMAD R3, R6.reuse, R3, R0 ;  /* 0x0000000306037224 */ /* 0x040fe400078e0200 */
[----:B------:R-:W-:-:S04]  /*2990*/  IMAD.WIDE.U32 R4, R6, R2, R4 ;  /* 0x0000000206047225 */ /* 0x000fc800078e0004 */
[----:B------:R-:W-:Y:S01]  /*29a0*/  IMAD.IADD R3, R5, 0x1, R3 ;  /* 0x0000000105037824 */ /* 0x000fe200078e0203 */
[----:B--2---:R-:W-:-:S04]  /*29b0*/  LEA R14, P0, R4, UR6, 0x3 ;  /* 0x00000006040e7c11 */ /* 0x004fc8000f8018ff */
[----:B------:R-:W-:-:S06]  /*29c0*/  LEA.HI.X R15, R4, UR7, R3, 0x3, P0 ;  /* 0x00000007040f7c11 */ /* 0x000fcc00080f1c03 */
[----:B------:R-:W5:Y:S03]  /*29d0*/  LDG.E.64 R14, desc[UR16][R14.64] ;  /* 0x000000100e0e7981 */ /* 0x000f66000c1e1b00 */
.L_x_676:
[----:B------:R-:W-:Y:S05]  /*29e0*/  BSYNC.RECONVERGENT B0 ;  /* 0x0000000000007941 */ /* 0x000fea0003800200 */
.L_x_675:
[----:B------:R-:W-:Y:S01]  /*29f0*/  MOV R2, R10 ;  /* 0x0000000a00027202 */ /* 0x000fe20000000f00 */
[----:B------:R-:W-:Y:S02]  /*2a00*/  IMAD.MOV.U32 R3, RZ, RZ, R11 ;  /* 0x000000ffff037224 */ /* 0x000fe400078e000b */
[-C--:B-1----:R-:W-:Y:S02]  /*2a10*/  IMAD R13, R13, R8.reuse, RZ ;  /* 0x000000080d0d7224 */ /* 0x082fe400078e02ff */
[C---:B------:R-:W-:Y:S01]  /*2a20*/  IMAD.WIDE.U32 R4, R12.reuse, R8, RZ ;  /* 0x000000080c047225 */ /* 0x040fe200078e00ff */
[----:B-----5:R3:W-:Y:S03]  /*2a30*/  STG.E.64 desc[UR16][R2.64], R14 ;  /* 0x0000000e02007986 */ /* 0x0207e6000c101b10 */
[----:B------:R-:W-:Y:S01]  /*2a40*/  IMAD R9, R12, R9, R13 ;  /* 0x000000090c097224 */ /* 0x000fe200078e020d */
[----:B------:R-:W-:-:S03]  /*2a50*/  LEA R10, P0, R4, R10, 0x3 ;  /* 0x0000000a040a7211 */ /* 0x000fc600078018ff */
[----:B------:R-:W-:-:S05]  /*2a60*/  IMAD.IADD R9, R5, 0x1, R9 ;  /* 0x0000000105097824 */ /* 0x000fca00078e0209 */
[----:B------:R-:W-:-:S07]  /*2a70*/  LEA.HI.X R11, R4, R11, R9, 0x3, P0 ;  /* 0x0000000b040b7211 */ /* 0x000fce00000f1c09 */
.L_x_672:
[----:B------:R-:W4:Y:S01]  /*2a80*/  LDCU.64 UR6, c[0x0][0x3a0] ;  /* 0x00007400ff0677ac */ /* 0x000f220008000a00 */
[----:B------:R-:W-:-:S05]  /*2a90*/  IADD3 R49, P0, PT, R49, 0x1, RZ ;  /* 0x0000000131317810 */ /* 0x000fca0007f1e0ff */
[----:B------:R-:W-:Y:S01]  /*2aa0*/  IMAD.X R52, RZ, RZ, R52, P0 ;  /* 0x000000ffff347224 */ /* 0x000fe200000e0634 */
[----:B----4-:R-:W-:-:S04]  /*2ab0*/  ISETP.NE.U32.AND P0, PT, R49, UR6, PT ;  /* 0x0000000631007c0c */ /* 0x010fc8000bf05070 */
[----:B------:R-:W-:-:S13]  /*2ac0*/  ISETP.NE.AND.EX P0, PT, R52, UR7, PT, P0 ;  /* 0x0000000734007c0c */ /* 0x000fda000bf05300 */
[----:B------:R-:W-:Y:S05]  /*2ad0*/  @P0 BRA `(.L_x_677) ;  /* 0xffffffe000800947 */ /* 0x000fea000383ffff */
[----:B------:R-:W4:Y:S01]  /*2ae0*/  LDL R0, [R1+0x30] ;  /* 0x0000300001007983 */ /* 0x000f220000100800 */
[----:B------:R-:W4:Y:S03]  /*2af0*/  LDCU UR6, c[0x0][0x370] ;  /* 0x00006e00ff0677ac */ /* 0x000f260008000800 */
[----:B-1-3--:R-:W3:Y:S01]  /*2b00*/  LDL.LU R3, [R1+0x28] ;  /* 0x0000280001037983 */ /* 0x00aee20000300800 */
[----:B------:R-:W1:Y:S03]  /*2b10*/  LDCU.64 UR8, c[0x0][0x380] ;  /* 0x00007000ff0877ac */ /* 0x000e660008000a00 */
[----:B------:R-:W5:Y:S01]  /*2b20*/  LDL.LU R2, [R1+0x2c] ;  /* 0x00002c0001027983 */ /* 0x000f620000300800 */
[----:B----4-:R-:W-:-:S05]  /*2b30*/  IMAD R0, R0, UR6, RZ ;  /* 0x0000000600007c24 */ /* 0x010fca000f8e02ff */
[----:B---3--:R-:W-:-:S04]  /*2b40*/  IADD3 R3, P0, PT, R0, R3, RZ ;  /* 0x0000000300037210 */ /* 0x008fc80007f1e0ff */
[----:B-----5:R-:W-:Y:S01]  /*2b50*/  IADD3.X R2, PT, PT, RZ, R2, RZ, P0, !PT ;  /* 0x00000002ff027210 */ /* 0x020fe200007fe4ff */
[----:B------:R3:W-:Y:S01]  /*2b60*/  STL [R1+0x28], R3 ;  /* 0x0000280301007387 */ /* 0x0007e20000100800 */
[----:B-1----:R-:W-:-:S03]  /*2b70*/  ISETP.GE.U32.AND P0, PT, R3, UR8, PT ;  /* 0x0000000803007c0c */ /* 0x002fc6000bf06070 */
[----:B------:R3:W-:Y:S01]  /*2b80*/  STL [R1+0x2c], R2 ;  /* 0x00002c0201007387 */ /* 0x0007e20000100800 */
[----:B------:R-:W-:-:S13]  /*2b90*/  ISETP.GE.AND.EX P0, PT, R2, UR9, PT, P0 ;  /* 0x0000000902007c0c */ /* 0x000fda000bf06300 */
[----:B---3--:R-:W-:Y:S05]  /*2ba0*/  @!P0 BRA `(.L_x_678) ;  /* 0xffffffd400808947 */ /* 0x008fea000383ffff */
[----:B------:R-:W-:Y:S05]  /*2bb0*/  EXIT ;  /* 0x000000000000794d */ /* 0x000fea0003800000 */
        .weak           $__internal_14_$__cuda_sm20_div_s64
        .type           $__internal_14_$__cuda_sm20_div_s64,@function
        .size           $__internal_14_$__cuda_sm20_div_s64,(.L_x_718 - $__internal_14_$__cuda_sm20_div_s64)
$__internal_14_$__cuda_sm20_div_s64:
        /* <DEDUP_REMOVED lines=8> */
[----:B0-----:R-:W-:-:S15]  /*2c40*/  VIADD R12, R10, 0x1ffffffe ;  /* 0x1ffffffe0a0c7836 */ /* 0x001fde0000000000 */
        /* <DEDUP_REMOVED lines=51> */
[----:B------:R-:W-:Y:S02]  /*2f80*/  ISETP.GE.U32.AND.EX P0, PT, R23, R7, PT, P0 ;  /* 0x000000071700720c */ /* 0x000fe40003f06100 */
[----:B------:R-:W-:Y:S01]  /*2f90*/  IADD3 R10, P2, PT, R15, 0x1, RZ ;  /* 0x000000010f0a7810 */ /* 0x000fe20007f5e0ff */
[----:B------:R-:W-:Y:S01]  /*2fa0*/  IMAD.X R19, R23, 0x1, ~R7, P1 ;  /* 0x0000000117137824 */ /* 0x000fe200008e0e07 */
[----:B------:R-:W-:Y:S02]  /*2fb0*/  SEL R13, R13, R21, P0 ;  /* 0x000000150d0d7207 */ /* 0x000fe40000000000 */
[----:B------:R-:W-:Y:S01]  /*2fc0*/  SEL R15, R10, R15, P0 ;  /* 0x0000000f0a0f7207 */ /* 0x000fe20000000000 */
[----:B------:R-:W-:Y:S01]  /*2fd0*/  IMAD.X R12, RZ, RZ, R17, P2 ;  /* 0x000000ffff0c7224 */ /* 0x000fe200010e0611 */
[----:B------:R-:W-:-:S02]  /*2fe0*/  SEL R19, R19, R23, P0 ;  /* 0x0000001713137207 */ /* 0x000fc40000000000 */
        /* <DEDUP_REMOVED lines=11> */
[-C--:B------:R-:W-:Y:S02]  /*30a0*/  IADD3.X R6, PT, PT, RZ, ~R21.reuse, RZ, P2, !PT ;  /* 0x80000015ff067210 */ /* 0x080fe400017fe4ff */
[----:B------:R-:W-:Y:S01]  /*30b0*/  SEL R20, R7, R20, !P1 ;  /* 0x0000001407147207 */ /* 0x000fe20004800000 */
[----:B------:R-:W-:Y:S01]  /*30c0*/  IMAD.MOV.U32 R7, RZ, RZ, 0x0 ;  /* 0x00000000ff077424 */ /* 0x000fe200078e00ff */
[----:B------:R-:W-:Y:S01]  /*30d0*/  SEL R21, R6, R21, !P1 ;  /* 0x0000001506157207 */ /* 0x000fe20004800000 */
[----:B------:R-:W-:Y:S01]  /*30e0*/  IMAD.MOV.U32 R6, RZ, RZ, R2 ;  /* 0x000000ffff067224 */ /* 0x000fe200078e0002 */
[----:B------:R-:W-:-:S04]  /*30f0*/  ISETP.NE.AND.EX P0, PT, R8, RZ, PT, P0 ;  /* 0x000000ff0800720c */ /* 0x000fc80003f05300 */
[----:B------:R-:W-:Y:S02]  /*3100*/  SEL R20, R20, 0xffffffff, P0 ;  /* 0xffffffff14147807 */ /* 0x000fe40000000000 */
[----:B------:R-:W-:Y:S01]  /*3110*/  SEL R21, R21, 0xffffffff, P0 ;  /* 0xffffffff15157807 */ /* 0x000fe20000000000 */
[----:B------:R-:W-:Y:S06]  /*3120*/  RET.REL.NODEC R6 `(_ZN2at6native13im2col_kernelIdEEvlPKT_llllllllllllPS2_) ;  /* 0xffffffcc06b47950 */ /* 0x000fec0003c3ffff */
.L_x_679:
        /* <DEDUP_REMOVED lines=13> */
.L_x_718:


//--------------------- .text._ZN2at6native14vol2col_kernelIdEEvlPKT_iiiiiiiiiiiiiiiiiiPS2_ --------------------------
	.section	.text._ZN2at6native14vol2col_kernelIdEEvlPKT_iiiiiiiiiiiiiiiiiiPS2_,"ax",@progbits
	.align	128
        .global         _ZN2at6native14vol2col_kernelIdEEvlPKT_iiiiiiiiiiiiiiiiiiPS2_
        .type           _ZN2at6native14vol2col_kernelIdEEvlPKT_iiiiiiiiiiiiiiiiiiPS2_,@function
        .size           _ZN2at6native14vol2col_kernelIdEEvlPKT_iiiiiiiiiiiiiiiiiiPS2_,(.L_x_719 - _ZN2at6native14vol2col_kernelIdEEvlPKT_iiiiiiiiiiiiiiiiiiPS2_)
        .other          _ZN2at6native14vol2col_kernelIdEEvlPKT_iiiiiiiiiiiiiiiiiiPS2_,@"STO_CUDA_ENTRY STV_DEFAULT"
_ZN2at6native14vol2col_kernelIdEEvlPKT_iiiiiiiiiiiiiiiiiiPS2_:
.text._ZN2at6native14vol2col_kernelIdEEvlPKT_iiiiiiiiiiiiiiiiiiPS2_:
        /* <DEDUP_REMOVED lines=29> */
[----:B---3--:R-:W-:Y:S01]  /*01d0*/  MOV R23, UR9 ;  /* 0x0000000900177c02 */ /* 0x008fe20008000f00 */
[----:B------:R-:W-:Y:S01]  /*01e0*/  IMAD R2, R4, R5, RZ ;  /* 0x0000000504027224 */ /* 0x000fe200078e02ff */
[C---:B------:R-:W-:Y:S01]  /*01f0*/  LOP3.LUT R4, R7.reuse, 0x7, RZ, 0xc0, !PT ;  /* 0x0000000707047812 */ /* 0x040fe200078ec0ff */
[----:B------:R-:W-:Y:S01]  /*0200*/  IMAD.U32 R22, RZ, RZ, UR8 ;  /* 0x00000008ff167e24 */ /* 0x000fe2000f8e00ff */
[----:B------:R-:W-:Y:S01]  /*0210*/  LOP3.LUT R5, R7, 0x3, RZ, 0xc0, !PT ;  /* 0x0000000307057812 */ /* 0x000fe200078ec0ff */
[----:B------:R-:W-:-:S02]  /*0220*/  UIMAD UR30, UR12, 0x5, URZ ;  /* 0x000000050c1e78a4 */ /* 0x000fc4000f8e02ff */
[----:B------:R-:W-:Y:S02]  /*0230*/  UIMAD UR31, UR12, 0x6, URZ ;  /* 0x000000060c1f78a4 */ /* 0x000fe4000f8e02ff */
[----:B------:R-:W-:Y:S01]  /*0240*/  UIMAD UR12, UR12, 0x7, URZ ;  /* 0x000000070c0c78a4 */ /* 0x000fe2000f8e02ff */
[----:B------:R-:W0:Y:S01]  /*0250*/  LDCU.64 UR22, c[0x0][0x358] ;  /* 0x00006b00ff1677ac */ /* 0x000e220008000a00 */
[----:B----4-:R-:W-:Y:S02]  /*0260*/  USHF.R.S32.HI UR13, URZ, 0x1f, UR4 ;  /* 0x0000001fff0d7899 */ /* 0x010fe40008011404 */
[----:B------:R-:W-:Y:S02]  /*0270*/  USHF.R.S32.HI UR14, URZ, 0x1f, UR5 ;  /* 0x0000001fff0e7899 */ /* 0x000fe40008011405 */
[----:B-----5:R-:W-:-:S12]  /*0280*/  USHF.R.S32.HI UR15, URZ, 0x1f, UR15 ;  /* 0x0000001fff0f7899 */ /* 0x020fd8000801140f */
.L_x_702:
[----:B-1----:R-:W1:Y:S01]  /*0290*/  LDC R10, c[0x0][0x3d4] ;  /* 0x0000f500ff0a7b82 */ /* 0x002e620000000800 */
[----:B------:R-:W-:Y:S01]  /*02a0*/  BSSY.RECONVERGENT B0, `(.L_x_680) ;  /* 0x000002d000007945 */ /* 0x000fe20003800200 */
[----:B-1----:R-:W-:-:S04]  /*02b0*/  SHF.R.S32.HI R19, RZ, 0x1f, R10 ;  /* 0x0000001fff137819 */ /* 0x002fc8000001140a */
[----:B------:R-:W-:-:S04]  /*02c0*/  LOP3.LUT R7, R3, R19, RZ, 0xfc, !PT ;  /* 0x0000001303077212 */ /* 0x000fc800078efcff */
[----:B------:R-:W-:-:S13]  /*02d0*/  ISETP.NE.U32.AND P0, PT, R7, RZ, PT ;  /* 0x000000ff0700720c */ /* 0x000fda0003f05070 */
[----:B0-2---:R-:W-:Y:S05]  /*02e0*/  @P0 BRA `(.L_x_681) ;  /* 0x00000000005c0947 */ /* 0x005fea0003800000 */
[----:B------:R-:W1:Y:S01]  /*02f0*/  I2F.U32.RP R7, R10 ;  /* 0x0000000a00077306 */ /* 0x000e620000209000 */
[----:B------:R-:W-:Y:S01]  /*0300*/  ISETP.NE.U32.AND P2, PT, R10, RZ, PT ;  /* 0x000000ff0a00720c */ /* 0x000fe20003f45070 */
[----:B------:R-:W-:-:S06]  /*0310*/  IMAD.MOV.U32 R13, RZ, RZ, RZ ;  /* 0x000000ffff0d7224 */ /* 0x000fcc00078e00ff */
[----:B-1----:R-:W1:Y:S02]  /*0320*/  MUFU.RCP R7, R7 ;  /* 0x0000000700077308 */ /* 0x002e640000001000 */
[----:B-1----:R-:W-:Y:S02]  /*0330*/  VIADD R8, R7, 0xffffffe ;  /* 0x0ffffffe07087836 */ /* 0x002fe40000000000 */
[----:B------:R-:W-:-:S04]  /*0340*/  IMAD.MOV.U32 R7, RZ, RZ, RZ ;  /* 0x000000ffff077224 */ /* 0x000fc800078e00ff */
        /* <DEDUP_REMOVED lines=17> */
.L_x_681:
[----:B------:R-:W1:Y:S01]  /*0460*/  LDCU UR4, c[0x0][0x3d4] ;  /* 0x00007a80ff0477ac */ /* 0x000e620008000800 */
[----:B------:R-:W-:Y:S01]  /*0470*/  IMAD.MOV.U32 R26, RZ, RZ, R0 ;  /* 0x000000ffff1a7224 */ /* 0x000fe200078e0000 */
[----:B------:R-:W-:Y:S02]  /*0480*/  MOV R18, R3 ;  /* 0x0000000300127202 */ /* 0x000fe40000000f00 */
[----:B------:R-:W-:Y:S01]  /*0490*/  MOV R16, 0x4c0 ;  /* 0x000004c000107802 */ /* 0x000fe20000000f00 */
[----:B-1----:R-:W-:-:S07]  /*04a0*/  IMAD.U32 R17, RZ, RZ, UR4 ;  /* 0x00000004ff117e24 */ /* 0x002fce000f8e00ff */
[----:B0-----:R-:W-:Y:S05]  /*04b0*/  CALL.REL.NOINC `($__internal_15_$__cuda_sm20_div_s64) ;  /* 0x0000001c00ec7944 */ /* 0x001fea0003c00000 */
[----:B------:R-:W0:Y:S01]  /*04c0*/  LDCU UR4, c[0x0][0x3d4] ;  /* 0x00007a80ff0477ac */ /* 0x000e220008000800 */
[-C--:B------:R-:W-:Y:S01]  /*04d0*/  IADD3 R7, P0, PT, RZ, -R18.reuse, RZ ;  /* 0x80000012ff077210 */ /* 0x080fe20007f1e0ff */
        /* <DEDUP_REMOVED lines=9> */
.L_x_682:
[----:B0-----:R-:W-:Y:S05]  /*0570*/  BSYNC.RECONVERGENT B0 ;  /* 0x0000000000007941 */ /* 0x001fea0003800200 */
.L_x_680:
[----:B------:R-:W0:Y:S01]  /*0580*/  LDC R16, c[0x0][0x3d0] ;  /* 0x0000f400ff107b82 */ /* 0x000e220000000800 */
[----:B------:R-:W-:Y:S01]  /*0590*/  BSSY.RECONVERGENT B0, `(.L_x_683) ;  /* 0x000002c000007945 */ /* 0x000fe20003800200 */
[----:B0-----:R-:W-:-:S04]  /*05a0*/  SHF.R.S32.HI R9, RZ, 0x1f, R16 ;  /* 0x0000001fff097819 */ /* 0x001fc80000011410 */
[----:B------:R-:W-:-:S04]  /*05b0*/  LOP3.LUT R10, R13, R9, RZ, 0xfc, !PT ;  /* 0x000000090d0a7212 */ /* 0x000fc800078efcff */
[----:B------:R-:W-:-:S13]  /*05c0*/  ISETP.NE.U32.AND P0, PT, R10, RZ, PT ;  /* 0x000000ff0a00720c */ /* 0x000fda0003f05070 */
[----:B------:R-:W-:Y:S05]  /*05d0*/  @P0 BRA `(.L_x_684) ;  /* 0x00000000005c0947 */ /* 0x000fea0003800000 */
[----:B------:R-:W0:Y:S01]  /*05e0*/  I2F.U32.RP R9, R16 ;  /* 0x0000001000097306 */ /* 0x000e220000209000 */
[----:B------:R-:W-:Y:S01]  /*05f0*/  ISETP.NE.U32.AND P2, PT, R16, RZ, PT ;  /* 0x000000ff1000720c */ /* 0x000fe20003f45070 */
[----:B------:R-:W-:-:S06]  /*0600*/  IMAD.MOV.U32 R15, RZ, RZ, RZ ;  /* 0x000000ffff0f7224 */ /* 0x000fcc00078e00ff */
[----:B0-----:R-:W0:Y:S02]  /*0610*/  MUFU.RCP R9, R9 ;  /* 0x0000000900097308 */ /* 0x001e240000001000 */
[----:B0-----:R-:W-:Y:S02]  /*0620*/  VIADD R10, R9, 0xffffffe ;  /* 0x0ffffffe090a7836 */ /* 0x001fe40000000000 */
[----:B------:R-:W-:-:S04]  /*0630*/  IMAD.MOV.U32 R9, RZ, RZ, RZ ;  /* 0x000000ffff097224 */ /* 0x000fc800078e00ff */
        /* <DEDUP_REMOVED lines=17> */
.L_x_684:
[----:B------:R-:W0:Y:S01]  /*0750*/  LDCU UR4, c[0x0][0x3d0] ;  /* 0x00007a00ff0477ac */ /* 0x000e220008000800 */
[----:B------:R-:W-:Y:S01]  /*0760*/  MOV R26, R12 ;  /* 0x0000000c001a7202 */ /* 0x000fe20000000f00 */
[----:B------:R-:W-:Y:S01]  /*0770*/  IMAD.MOV.U32 R18, RZ, RZ, R13 ;  /* 0x000000ffff127224 */ /* 0x000fe200078e000d */
[----:B------:R-:W-:Y:S01]  /*0780*/  MOV R16, 0x7c0 ;  /* 0x000007c000107802 */ /* 0x000fe20000000f00 */
[----:B------:R-:W-:Y:S02]  /*0790*/  IMAD.MOV.U32 R19, RZ, RZ, R9 ;  /* 0x000000ffff137224 */ /* 0x000fe400078e0009 */
[----:B0-----:R-:W-:-:S07]  /*07a0*/  IMAD.U32 R17, RZ, RZ, UR4 ;  /* 0x00000004ff117e24 */ /* 0x001fce000f8e00ff */
[----:B------:R-:W-:Y:S05]  /*07b0*/  CALL.REL.NOINC `($__internal_15_$__cuda_sm20_div_s64) ;  /* 0x0000001c002c7944 */ /* 0x000fea0003c00000 */
[----:B------:R-:W0:Y:S01]  /*07c0*/  LDCU UR4, c[0x0][0x3d0] ;  /* 0x00007a00ff0477ac */ /* 0x000e220008000800 */
[----:B------:R-:W-:Y:S01]  /*07d0*/  IADD3 R11, P0, PT, RZ, -R18, RZ ;  /* 0x80000012ff0b7210 */ /* 0x000fe20007f1e0ff */
[----:B------:R-:W-:Y:S02]  /*07e0*/  IMAD.MOV.U32 R14, RZ, RZ, R18 ;  /* 0x000000ffff0e7224 */ /* 0x000fe400078e0012 */
[--C-:B------:R-:W-:Y:S02]  /*07f0*/  IMAD.MOV.U32 R15, RZ, RZ, R21.reuse ;  /* 0x000000ffff0f7224 */ /* 0x100fe400078e0015 */
[----:B------:R-:W-:-:S04]  /*0800*/  IMAD.X R10, RZ, RZ, ~R21, P0 ;  /* 0x000000ffff0a7224 */ /* 0x000fc800000e0e15 */
[----:B0-----:R-:W-:Y:S02]  /*0810*/  IMAD R10, R10, UR4, RZ ;  /* 0x000000040a0a7c24 */ /* 0x001fe4000f8e02ff */
[----:B------:R-:W-:-:S04]  /*0820*/  IMAD.WIDE.U32 R12, R11, UR4, R12 ;  /* 0x000000040b0c7c25 */ /* 0x000fc8000f8e000c */
[----:B------:R-:W-:-:S05]  /*0830*/  IMAD R9, R9, R11, R10 ;  /* 0x0000000b09097224 */ /* 0x000fca00078e020a */
[----:B------:R-:W-:-:S07]  /*0840*/  IADD3 R9, PT, PT, R13, R9, RZ ;  /* 0x000000090d097210 */ /* 0x000fce0007ffe0ff */
.L_x_685:
[----:B------:R-:W-:Y:S05]  /*0850*/  BSYNC.RECONVERGENT B0 ;  /* 0x0000000000007941 */ /* 0x000fea0003800200 */
.L_x_683:
        /* <DEDUP_REMOVED lines=27> */
[----:B------:R-:W-:Y:S02]  /*0a10*/  IMAD R10, R20, R15, R14 ;  /* 0x0000000f140a7224 */ /* 0x000fe400078e020e */
[----:B------:R-:W-:Y:S02]  /*0a20*/  IMAD.MOV.U32 R14, RZ, RZ, R11 ;  /* 0x000000ffff0e7224 */ /* 0x000fe400078e000b */
[----:B------:R-:W-:Y:S01]  /*0a30*/  IMAD.MOV.U32 R15, RZ, RZ, RZ ;  /* 0x000000ffff0f7224 */ /* 0x000fe200078e00ff */
[----:B------:R-:W-:Y:S06]  /*0a40*/  BRA `(.L_x_688) ;  /* 0x00000000004c7947 */ /* 0x000fec0003800000 */
.L_x_687:
        /* <DEDUP_REMOVED lines=10> */
[----:B------:R-:W-:Y:S01]  /*0af0*/  IMAD.MOV.U32 R14, RZ, RZ, R18 ;  /* 0x000000ffff0e7224 */ /* 0x000fe200078e0012 */
[----:B------:R-:W-:Y:S01]  /*0b00*/  IADD3.X R11, PT, PT, RZ, ~R21, RZ, P0, !PT ;  /* 0x80000015ff0b7210 */ /* 0x000fe200007fe4ff */
[----:B0-----:R-:W-:-:S04]  /*0b10*/  IMAD.U32 R20, RZ, RZ, UR4 ;  /* 0x00000004ff147e24 */ /* 0x001fc8000f8e00ff */
[-C--:B------:R-:W-:Y:S02]  /*0b20*/  IMAD R16, R11, R20.reuse, RZ ;  /* 0x000000140b107224 */ /* 0x080fe400078e02ff */
[----:B------:R-:W-:Y:S01]  /*0b30*/  IMAD.MOV.U32 R11, RZ, RZ, R15 ;  /* 0x000000ffff0b7224 */ /* 0x000fe200078e000f */
[----:B------:R-:W-:Y:S01]  /*0b40*/  MOV R15, R21 ;  /* 0x00000015000f7202 */ /* 0x000fe20000000f00 */
[----:B------:R-:W-:Y:S02]  /*0b50*/  IMAD R13, R13, R17, R16 ;  /* 0x000000110d0d7224 */ /* 0x000fe400078e0210 */
[----:B------:R-:W-:-:S04]  /*0b60*/  IMAD.WIDE.U32 R10, R17, R20, R10 ;  /* 0x00000014110a7225 */ /* 0x000fc800078e000a */
[----:B------:R-:W-:-:S07]  /*0b70*/  IMAD.IADD R13, R11, 0x1, R13 ;  /* 0x000000010b0d7824 */ /* 0x000fce00078e020d */
.L_x_688:
[----:B------:R-:W-:Y:S05]  /*0b80*/  BSYNC.RECONVERGENT B0 ;  /* 0x0000000000007941 */ /* 0x000fea0003800200 */
.L_x_686:
[----:B------:R-:W0:Y:S01]  /*0b90*/  LDCU.128 UR8, c[0x0][0x3a0] ;  /* 0x00007400ff0877ac */ /* 0x000e220008000c00 */
[----:B------:R-:W-:Y:S01]  /*0ba0*/  SHF.R.S32.HI R17, RZ, 0x1f, R20 ;  /* 0x0000001fff117819 */ /* 0x000fe20000011414 */
[----:B------:R-:W1:Y:S01]  /*0bb0*/  LDCU.128 UR24, c[0x0][0x390] ;  /* 0x00007200ff1877ac */ /* 0x000e620008000c00 */
[----:B------:R-:W2:Y:S01]  /*0bc0*/  LDCU.128 UR4, c[0x0][0x3b0] ;  /* 0x00007600ff0477ac */ /* 0x000ea20008000c00 */
[----:B------:R-:W3:Y:S01]  /*0bd0*/  LDCU.64 UR32, c[0x0][0x3d0] ;  /* 0x00007a00ff2077ac */ /* 0x000ee20008000a00 */
[----:B0-----:R-:W-:Y:S02]  /*0be0*/  USHF.R.S32.HI UR19, URZ, 0x1f, UR9 ;  /* 0x0000001fff137899 */ /* 0x001fe40008011409 */
[----:B------:R-:W-:Y:S02]  /*0bf0*/  USHF.R.S32.HI UR18, URZ, 0x1f, UR10 ;  /* 0x0000001fff127899 */ /* 0x000fe4000801140a */
[----:B-1----:R-:W-:Y:S01]  /*0c00*/  UIMAD.WIDE UR16, UR8, UR27, URZ ;  /* 0x0000001b081072a5 */ /* 0x002fe2000f8e02ff */
[----:B------:R-:W-:Y:S01]  /*0c10*/  IMAD R29, R15, UR24, RZ ;  /* 0x000000180f1d7c24 */ /* 0x000fe2000f8e02ff */
[----:B------:R-:W-:-:S02]  /*0c20*/  UIADD3 UR20, UP1, UPT, URZ, -UR10, URZ ;  /* 0x8000000aff147290 */ /* 0x000fc4000ff3e0ff */
[----:B------:R-:W-:Y:S01]  /*0c30*/  UIMAD UR17, UR17, UR9, URZ ;  /* 0x00000009111172a4 */ /* 0x000fe2000f8e02ff */
[----:B--2---:R-:W-:Y:S01]  /*0c40*/  IMAD R11, R13, UR5, RZ ;  /* 0x000000050d0b7c24 */ /* 0x004fe2000f8e02ff */
[----:B------:R-:W-:Y:S01]  /*0c50*/  UIMAD.WIDE.U32 UR8, UR16, UR9, URZ ;  /* 0x00000009100872a5 */ /* 0x000fe2000f8e00ff */
[----:B------:R-:W-:Y:S01]  /*0c60*/  IMAD R31, R14, UR13, R29 ;  /* 0x0000000d0e1f7c24 */ /* 0x000fe2000f8e021d */
[----:B------:R-:W-:Y:S01]  /*0c70*/  UIMAD UR17, UR16, UR19, UR17 ;  /* 0x00000013101172a4 */ /* 0x000fe2000f8e0211 */
[----:B------:R-:W-:Y:S01]  /*0c80*/  IMAD.U32 R24, RZ, RZ, UR20 ;  /* 0x00000014ff187e24 */ /* 0x000fe2000f8e00ff */
[----:B------:R-:W-:Y:S01]  /*0c90*/  UIADD3.X UR18, UPT, UPT, URZ, ~UR18, URZ, UP1, !UPT ;  /* 0x80000012ff127290 */ /* 0x000fe20008ffe4ff */
[----:B------:R-:W-:Y:S01]  /*0ca0*/  IMAD R21, R9, UR6, RZ ;  /* 0x0000000609157c24 */ /* 0x000fe2000f8e02ff */
[----:B------:R-:W-:Y:S01]  /*0cb0*/  UIADD3 UR9, UPT, UPT, UR9, UR17, URZ ;  /* 0x0000001109097290 */ /* 0x000fe2000fffe0ff */
[----:B------:R-:W-:Y:S01]  /*0cc0*/  IMAD.WIDE.U32 R18, R20, UR8, RZ ;  /* 0x0000000814127c25 */ /* 0x000fe2000f8e00ff */
[----:B------:R-:W-:-:S02]  /*0cd0*/  USHF.R.S32.HI UR16, URZ, 0x1f, UR5 ;  /* 0x0000001fff107899 */ /* 0x000fc40008011405 */
[----:B------:R-:W-:Y:S01]  /*0ce0*/  USHF.R.S32.HI UR10, URZ, 0x1f, UR11 ;  /* 0x0000001fff0a7899 */ /* 0x000fe2000801140b */
[----:B------:R-:W-:Y:S01]  /*0cf0*/  IMAD.U32 R25, RZ, RZ, UR18 ;  /* 0x00000012ff197e24 */ /* 0x000fe2000f8e00ff */
[----:B------:R-:W-:Y:S01]  /*0d00*/  UIADD3 UR11, UP0, UPT, URZ, -UR11, URZ ;  /* 0x8000000bff0b7290 */ /* 0x000fe2000ff1e0ff */
[----:B------:R-:W-:Y:S01]  /*0d10*/  IMAD R16, R20, UR9, RZ ;  /* 0x0000000914107c24 */ /* 0x000fe2000f8e02ff */
[----:B------:R-:W-:Y:S01]  /*0d20*/  USHF.R.S32.HI UR9, URZ, 0x1f, UR4 ;  /* 0x0000001fff097899 */ /* 0x000fe20008011404 */
[C---:B------:R-:W-:Y:S01]  /*0d30*/  IMAD R27, R10.reuse, UR16, R11 ;  /* 0x000000100a1b7c24 */ /* 0x040fe2000f8e020b */
[----:B------:R-:W-:Y:S01]  /*0d40*/  UIADD3.X UR10, UPT, UPT, URZ, ~UR10, URZ, UP0, !UPT ;  /* 0x8000000aff0a7290 */ /* 0x000fe200087fe4ff */
[----:B------:R-:W-:Y:S01]  /*0d50*/  IMAD.WIDE.U32 R24, R10, UR5, R24 ;  /* 0x000000050a187c25 */ /* 0x000fe2000f8e0018 */
[----:B------:R-:W-:Y:S02]  /*0d60*/  USHF.R.S32.HI UR5, URZ, 0x1f, UR6 ;  /* 0x0000001fff057899 */ /* 0x000fe40008011406 */
[----:B------:R-:W-:Y:S01]  /*0d70*/  UIADD3 UR4, UP1, UPT, URZ, -UR4, URZ ;  /* 0x80000004ff047290 */ /* 0x000fe2000ff3e0ff */
[----:B------:R-:W-:Y:S01]  /*0d80*/  IMAD R17, R17, UR8, R16 ;  /* 0x0000000811117c24 */ /* 0x000fe2000f8e0210 */
[----:B------:R-:W-:Y:S01]  /*0d90*/  IADD3 R27, PT, PT, R25, R27, RZ ;  /* 0x0000001b191b7210 */ /* 0x000fe20007ffe0ff */
[----:B------:R-:W-:Y:S01]  /*0da0*/  IMAD.MOV.U32 R11, RZ, RZ, R13 ;  /* 0x000000ffff0b7224 */ /* 0x000fe200078e000d */
[----:B------:R-:W-:Y:S01]  /*0db0*/  UIADD3.X UR9, UPT, UPT, URZ, ~UR9, URZ, UP1, !UPT ;  /* 0x80000009ff097290 */ /* 0x000fe20008ffe4ff */
[----:B------:R-:W-:-:S02]  /*0dc0*/  IMAD.IADD R13, R19, 0x1, R17 ;  /* 0x00000001130d7824 */ /* 0x000fc400078e0211 */
[----:B------:R-:W-:Y:S02]  /*0dd0*/  IMAD.MOV.U32 R26, RZ, RZ, R24 ;  /* 0x000000ffff1a7224 */ /* 0x000fe400078e0018 */
[----:B------:R-:W-:Y:S01]  /*0de0*/  IMAD R13, R13, R14, RZ ;  /* 0x0000000e0d0d7224 */ /* 0x000fe200078e02ff */
[----:B------:R-:W-:Y:S01]  /*0df0*/  MOV R33, UR9 ;  /* 0x0000000900217c02 */ /* 0x000fe20008000f00 */
[----:B------:R-:W-:-:S04]  /*0e00*/  IMAD.WIDE.U32 R16, R14, UR24, R26 ;  /* 0x000000180e107c25 */ /* 0x000fc8000f8e001a */
[-C--:B------:R-:W-:Y:S02]  /*0e10*/  IMAD R15, R15, R18.reuse, R13 ;  /* 0x000000120f0f7224 */ /* 0x080fe400078e020d */
[----:B------:R-:W-:Y:S02]  /*0e20*/  IMAD.IADD R13, R17, 0x1, R31 ;  /* 0x00000001110d7824 */ /* 0x000fe400078e021f */
[----:B------:R-:W-:Y:S02]  /*0e30*/  IMAD.U32 R28, RZ, RZ, UR11 ;  /* 0x0000000bff1c7e24 */ /* 0x000fe4000f8e00ff */
[----:B------:R-:W-:Y:S02]  /*0e40*/  IMAD.U32 R29, RZ, RZ, UR10 ;  /* 0x0000000aff1d7e24 */ /* 0x000fe4000f8e00ff */
[----:B------:R-:W-:-:S04]  /*0e50*/  IMAD.WIDE.U32 R10, R14, R18, R10 ;  /* 0x000000120e0a7225 */ /* 0x000fc800078e000a */
[----:B------:R-:W-:Y:S02]  /*0e60*/  IMAD R13, R13, UR25, RZ ;  /* 0x000000190d0d7c24 */ /* 0x000fe4000f8e02ff */
[C---:B------:R-:W-:Y:S01]  /*0e70*/  IMAD R21, R12.reuse, UR5, R21 ;  /* 0x000000050c157c24 */ /* 0x040fe2000f8e0215 */
[----:B---3--:R-:W-:Y:S01]  /*0e80*/  USHF.R.S32.HI UR5, URZ, 0x1f, UR32 ;  /* 0x0000001fff057899 */ /* 0x008fe20008011420 */
[----:B------:R-:W-:-:S04]  /*0e90*/  IMAD.WIDE.U32 R28, R12, UR6, R28 ;  /* 0x000000060c1c7c25 */ /* 0x000fc8000f8e001c */
[----:B------:R-:W-:Y:S02]  /*0ea0*/  IMAD.IADD R11, R11, 0x1, R15 ;  /* 0x000000010b0b7824 */ /* 0x000fe400078e020f */
[----:B------:R-:W-:Y:S01]  /*0eb0*/  IMAD R17, R16, UR14, R13 ;  /* 0x0000000e10117c24 */ /* 0x000fe2000f8e020d */
[----:B------:R-:W-:Y:S01]  /*0ec0*/  MOV R13, R9 ;  /* 0x00000009000d7202 */ /* 0x000fe20000000f00 */
[----:B------:R-:W-:Y:S02]  /*0ed0*/  IMAD.IADD R31, R29, 0x1, R21 ;  /* 0x000000011d1f7824 */ /* 0x000fe400078e0215 */
[----:B------:R-:W-:Y:S02]  /*0ee0*/  IMAD.MOV.U32 R30, RZ, RZ, R28 ;  /* 0x000000ffff1e7224 */ /* 0x000fe400078e001c */
[----:B------:R-:W-:Y:S01]  /*0ef0*/  IMAD.U32 R32, RZ, RZ, UR4 ;  /* 0x00000004ff207e24 */ /* 0x000fe2000f8e00ff */
[----:B------:R-:W-:Y:S01]  /*0f00*/  USHF.R.S32.HI UR4, URZ, 0x1f, UR7 ;  /* 0x0000001fff047899 */ /* 0x000fe20008011407 */
[----:B------:R-:W-:-:S02]  /*0f10*/  IMAD R11, R11, UR32, RZ ;  /* 0x000000200b0b7c24 */ /* 0x000fc4000f8e02ff */
[----:B------:R-:W-:Y:S02]  /*0f20*/  IMAD R19, R7, UR7, RZ ;  /* 0x0000000707137c24 */ /* 0x000fe4000f8e02ff */
[----:B------:R-:W-:-:S04]  /*0f30*/  IMAD.WIDE.U32 R14, R16, UR25, R30 ;  /* 0x00000019100e7c25 */ /* 0x000fc8000f8e001e */
[----:B------:R-:W-:-:S04]  /*0f40*/  IMAD.WIDE.U32 R12, R10, UR32, R12 ;  /* 0x000000200a0c7c25 */ /* 0x000fc8000f8e000c */
[----:B------:R-:W-:Y:S02]  /*0f50*/  IMAD R11, R10, UR5, R11 ;  /* 0x000000050a0b7c24 */ /* 0x000fe4000f8e020b */
[----:B------:R-:W-:-:S04]  /*0f60*/  IMAD.WIDE.U32 R32, R8, UR7, R32 ;  /* 0x0000000708207c25 */ /* 0x000fc8000f8e0020 */
[----:B------:R-:W-:Y:S01]  /*0f70*/  IMAD.MOV.U32 R9, RZ, RZ, R7 ;  /* 0x000000ffff097224 */ /* 0x000fe200078e0007 */
[----:B------:R-:W-:Y:S01]  /*0f80*/  MOV R34, R32 ;  /* 0x0000002000227202 */ /* 0x000fe20000000f00 */
[----:B------:R-:W-:Y:S01]  /*0f90*/  IMAD R19, R8, UR4, R19 ;  /* 0x0000000408137c24 */ /* 0x000fe2000f8e0213 */
[----:B------:R-:W-:Y:S01]  /*0fa0*/  USHF.R.S32.HI UR4, URZ, 0x1f, UR33 ;  /* 0x0000001fff047899 */ /* 0x000fe20008011421 */
[----:B------:R-:W-:Y:S02]  /*0fb0*/  IMAD.IADD R7, R15, 0x1, R17 ;  /* 0x000000010f077824 */ /* 0x000fe400078e0211 */
[----:B------:R-:W-:Y:S02]  /*0fc0*/  IMAD.IADD R13, R13, 0x1, R11 ;  /* 0x000000010d0d7824 */ /* 0x000fe400078e020b */
[----:B------:R-:W-:Y:S02]  /*0fd0*/  IMAD.IADD R35, R33, 0x1, R19 ;  /* 0x0000000121237824 */ /* 0x000fe400078e0213 */
[----:B------:R-:W-:-:S02]  /*0fe0*/  IMAD R7, R7, UR26, RZ ;  /* 0x0000001a07077c24 */ /* 0x000fc4000f8e02ff */
[----:B------:R-:W-:Y:S02]  /*0ff0*/  IMAD R13, R13, UR33, RZ ;  /* 0x000000210d0d7c24 */ /* 0x000fe4000f8e02ff */
[----:B------:R-:W-:-:S04]  /*1000*/  IMAD.WIDE.U32 R10, R12, UR33, R8 ;  /* 0x000000210c0a7c25 */ /* 0x000fc8000f8e0008 */
[----:B------:R-:W-:Y:S01]  /*1010*/  IMAD.WIDE.U32 R8, R14, UR26, R34 ;  /* 0x0000001a0e087c25 */ /* 0x000fe2000f8e0022 */
[----:B------:R-:W-:-:S03]  /*1020*/  LEA R36, P0, R10, R36, 0x3 ;  /* 0x000000240a247211 */ /* 0x000fc600078018ff */
[----:B------:R-:W-:Y:S01]  /*1030*/  IMAD R7, R14, UR15, R7 ;  /* 0x0000000f0e077c24 */ /* 0x000fe2000f8e0207 */
[----:B------:R-:W-:Y:S01]  /*1040*/  LEA R22, P1, R8, R22, 0x3 ;  /* 0x0000001608167211 */ /* 0x000fe200078218ff */
[----:B------:R-:W-:Y:S02]  /*1050*/  IMAD R13, R12, UR4, R13 ;  /* 0x000000040c0d7c24 */ /* 0x000fe4000f8e020d */
[----:B------:R-:W-:Y:S02]  /*1060*/  IMAD.IADD R7, R9, 0x1, R7 ;  /* 0x0000000109077824 */ /* 0x000fe400078e0207 */
[----:B------:R-:W-:-:S03]  /*1070*/  IMAD.IADD R9, R11, 0x1, R13 ;  /* 0x000000010b097824 */ /* 0x000fc600078e020d */
[----:B------:R-:W-:Y:S01]  /*1080*/  LEA.HI.X R23, R8, R23, R7, 0x3, P1 ;  /* 0x0000001708177211 */ /* 0x000fe200008f1c07 */
[----:B------:R-:W-:Y:S01]  /*1090*/  IMAD.MOV.U32 R8, RZ, RZ, RZ ;  /* 0x000000ffff087224 */ /* 0x000fe200078e00ff */
[----:B------:R-:W-:-:S07]  /*10a0*/  LEA.HI.X R37, R10, R37, R9, 0x3, P0 ;  /* 0x000000250a257211 */ /* 0x000fce00000f1c09 */
.L_x_701:
[----:B0-----:R-:W0:Y:S01]  /*10b0*/  LDCU UR4, c[0x0][0x3c0] ;  /* 0x00007800ff0477ac */ /* 0x001e220008000800 */
[----:B------:R-:W-:Y:S01]  /*10c0*/  HFMA2 R11, -RZ, RZ, 0, 0 ;  /* 0x00000000ff0b7431 */ /* 0x000fe200000001ff */
[----:B-1----:R-:W1:Y:S01]  /*10d0*/  LDCU UR5, c[0x0][0x39c] ;  /* 0x00007380ff0577ac */ /* 0x002e620008000800 */
[C---:B0-----:R-:W-:Y:S02]  /*10e0*/  IMAD R9, R8.reuse, UR4, RZ ;  /* 0x0000000408097c24 */ /* 0x041fe4000f8e02ff */
[----:B------:R-:W-:-:S03]  /*10f0*/  VIADD R8, R8, 0x1 ;  /* 0x0000000108087836 */ /* 0x000fc60000000000 */
[C---:B------:R-:W-:Y:S02]  /*1100*/  IADD3 R10, P0, PT, R9.reuse, R24, RZ ;  /* 0x00000018090a7210 */ /* 0x040fe40007f1e0ff */
[----:B-1----:R-:W-:Y:S02]  /*1110*/  ISETP.NE.AND P3, PT, R8, UR5, PT ;  /* 0x0000000508007c0c */ /* 0x002fe4000bf65270 */
[----:B--2---:R-:W-:-:S11]  /*1120*/  LEA.HI.X.SX32 R12, R9, R27, 0x1, P0 ;  /* 0x0000001b090c7211 */ /* 0x004fd600000f0eff */
.L_x_700:
        /* <DEDUP_REMOVED lines=8> */
[----:B------:R-:W-:Y:S02]  /*11b0*/  ISETP.NE.AND P4, PT, R11, UR6, PT ;  /* 0x000000060b007c0c */ /* 0x000fe4000bf85270 */
[----:B------:R-:W-:Y:S02]  /*11c0*/  LOP3.LUT R14, R10, R13, RZ, 0xfc, !PT ;  /* 0x0000000d0a0e7212 */ /* 0x000fe400078efcff */
[----:B------:R-:W-:Y:S02]  /*11d0*/  LEA.HI.X.SX32 R15, R7, R31, 0x1, P0 ;  /* 0x0000001f070f7211 */ /* 0x000fe400000f0eff */
[----:B------:R-:W-:Y:S01]  /*11e0*/  ISETP.GT.U32.AND P0, PT, R14, -0x1, PT ;  /* 0xffffffff0e00780c */ /* 0x000fe20003f04070 */
[----:B--2---:R-:W-:Y:S01]  /*11f0*/  IMAD.U32 R14, RZ, RZ, UR5 ;  /* 0x00000005ff0e7e24 */ /* 0x004fe2000f8e00ff */
[----:B------:R-:W-:-:S03]  /*1200*/  LOP3.LUT R16, R12, R15, RZ, 0xfc, !PT ;  /* 0x0000000f0c107212 */ /* 0x000fc600078efcff */
[----:B------:R-:W-:Y:S01]  /*1210*/  IMAD R17, R9, R14, R7 ;  /* 0x0000000e09117224 */ /* 0x000fe200078e0207 */
[----:B------:R-:W-:Y:S01]  /*1220*/  ISETP.GT.AND.EX P0, PT, R16, -0x1, PT, P0 ;  /* 0xffffffff1000780c */ /* 0x000fe20003f04300 */
[----:B0-----:R-:W-:Y:S02]  /*1230*/  IMAD.U32 R16, RZ, RZ, UR4 ;  /* 0x00000004ff107e24 */ /* 0x001fe4000f8e00ff */
[----:B------:R-:W-:Y:S02]  /*1240*/  IMAD.MOV.U32 R7, RZ, RZ, RZ ;  /* 0x000000ffff077224 */ /* 0x000fe400078e00ff */
[----:B------:R-:W-:Y:S01]  /*1250*/  IMAD R17, R17, R16, RZ ;  /* 0x0000001011117224 */ /* 0x000fe200078e02ff */
[----:B------:R-:W-:Y:S07]  /*1260*/  BRA.U !UP0, `(.L_x_689) ;  /* 0x0000000908387547 */ /* 0x000fee000b800000 */
[----:B------:R-:W0:Y:S01]  /*1270*/  LDCU UR5, c[0x0][0x3c8] ;  /* 0x00007900ff0577ac */ /* 0x000e220008000800 */
[----:B------:R-:W-:Y:S01]  /*1280*/  IADD3 R52, PT, PT, -R6, RZ, RZ ;  /* 0x000000ff06347210 */ /* 0x000fe20007ffe1ff */
[C---:B------:R-:W-:Y:S01]  /*1290*/  VIADD R50, R17.reuse, UR21 ;  /* 0x0000001511327c36 */ /* 0x040fe20008000000 */
[C---:B------:R-:W-:Y:S01]  /*12a0*/  IADD3 R47, PT, PT, R17.reuse, UR31, RZ ;  /* 0x0000001f112f7c10 */ /* 0x040fe2000fffe0ff */
[----:B------:R-:W1:Y:S01]  /*12b0*/  LDCU UR4, c[0x0][0x3c8] ;  /* 0x00007900ff0477ac */ /* 0x000e620008000800 */
[C---:B------:R-:W-:Y:S01]  /*12c0*/  VIADD R19, R17.reuse, UR28 ;  /* 0x0000001c11137c36 */ /* 0x040fe20008000000 */
[----:B------:R-:W-:Y:S01]  /*12d0*/  MOV R59, UR31 ;  /* 0x0000001f003b7c02 */ /* 0x000fe20008000f00 */
[C---:B------:R-:W-:Y:S02]  /*12e0*/  VIADD R20, R17.reuse, UR29 ;  /* 0x0000001d11147c36 */ /* 0x040fe40008000000 */
[C---:B------:R-:W-:Y:S02]  /*12f0*/  VIADD R21, R17.reuse, UR30 ;  /* 0x0000001e11157c36 */ /* 0x040fe40008000000 */
[----:B------:R-:W-:-:S02]  /*1300*/  VIADD R49, R17, UR12 ;  /* 0x0000000c11317c36 */ /* 0x000fc40008000000 */
[----:B------:R-:W-:Y:S02]  /*1310*/  IMAD.MOV.U32 R55, RZ, RZ, RZ ;  /* 0x000000ffff377224 */ /* 0x000fe400078e00ff */
[----:B------:R-:W-:Y:S02]  /*1320*/  IMAD.MOV.U32 R51, RZ, RZ, R17 ;  /* 0x000000ffff337224 */ /* 0x000fe400078e0011 */
[----:B------:R-:W-:Y:S01]  /*1330*/  IMAD.U32 R57, RZ, RZ, UR12 ;  /* 0x0000000cff397e24 */ /* 0x000fe2000f8e00ff */
[----:B0-----:R-:W-:Y:S01]  /*1340*/  IADD3 R53, PT, PT, R17, UR5, RZ ;  /* 0x0000000511357c10 */ /* 0x001fe2000fffe0ff */
[----:B------:R-:W-:Y:S02]  /*1350*/  IMAD.U32 R61, RZ, RZ, UR30 ;  /* 0x0000001eff3d7e24 */ /* 0x000fe4000f8e00ff */
[----:B------:R-:W-:Y:S02]  /*1360*/  IMAD.U32 R46, RZ, RZ, UR29 ;  /* 0x0000001dff2e7e24 */ /* 0x000fe4000f8e00ff */
[----:B------:R-:W-:-:S02]  /*1370*/  IMAD.U32 R48, RZ, RZ, UR28 ;  /* 0x0000001cff307e24 */ /* 0x000fc4000f8e00ff */
[----:B------:R-:W-:Y:S02]  /*1380*/  IMAD.U32 R7, RZ, RZ, UR21 ;  /* 0x00000015ff077e24 */ /* 0x000fe4000f8e00ff */
[----:B-1----:R-:W-:-:S07]  /*1390*/  IMAD.U32 R18, RZ, RZ, UR4 ;  /* 0x00000004ff127e24 */ /* 0x002fce000f8e00ff */
.L_x_690:
[----:B0-----:R-:W0:Y:S01]  /*13a0*/  LDCU.64 UR4, c[0x0][0x390] ;  /* 0x00007200ff0477ac */ /* 0x001e220008000a00 */
[C---:B------:R-:W-:Y:S02]  /*13b0*/  IADD3 R39, P1, PT, R55.reuse, R32, RZ ;  /* 0x0000002037277210 */ /* 0x040fe40007f3e0ff */
[----:B------:R-:W-:Y:S01]  /*13c0*/  CS2R R42, SRZ ;  /* 0x00000000002a7805 */ /* 0x000fe2000001ff00 */
[----:B------:R-:W1:Y:S01]  /*13d0*/  LDCU UR6, c[0x0][0x398] ;  /* 0x00007300ff0677ac */ /* 0x000e620008000800 */
[----:B------:R-:W-:-:S04]  /*13e0*/  LEA.HI.X.SX32 R38, R55, R35, 0x1, P1 ;  /* 0x0000002337267211 */ /* 0x000fc800008f0eff */
[----:B------:R-:W-:Y:S01]  /*13f0*/  ISETP.LT.OR P5, PT, R38, RZ, !P0 ;  /* 0x000000ff2600720c */ /* 0x000fe200047a1670 */
[----:B0-----:R-:W-:Y:S01]  /*1400*/  IMAD.U32 R14, RZ, RZ, UR5 ;  /* 0x00000005ff0e7e24 */ /* 0x001fe2000f8e00ff */
[----:B------:R-:W-:Y:S01]  /*1410*/  ISETP.GE.U32.AND P2, PT, R10, UR4, PT ;  /* 0x000000040a007c0c */ /* 0x000fe2000bf46070 */
[----:B-1----:R-:W-:-:S03]  /*1420*/  IMAD.U32 R16, RZ, RZ, UR6 ;  /* 0x00000006ff107e24 */ /* 0x002fc6000f8e00ff */
[----:B------:R-:W-:Y:S02]  /*1430*/  ISETP.GE.U32.AND P1, PT, R13, R14, PT ;  /* 0x0000000e0d00720c */ /* 0x000fe40003f26070 */
[----:B------:R-:W-:Y:S02]  /*1440*/  ISETP.GE.OR.EX P6, PT, R12, UR13, P5, P2 ;  /* 0x0000000d0c007c0c */ /* 0x000fe4000afc6720 */
[----:B------:R-:W-:Y:S02]  /*1450*/  ISETP.GE.U32.AND P5, PT, R39, R16, PT ;  /* 0x000000102700720c */ /* 0x000fe40003fa6070 */
[----:B------:R-:W-:-:S04]  /*1460*/  ISETP.GE.OR.EX P6, PT, R15, UR14, P6, P1 ;  /* 0x0000000e0f007c0c */ /* 0x000fc8000b7c6710 */
[----:B------:R-:W-:-:S13]  /*1470*/  ISETP.GE.OR.EX P5, PT, R38, UR15, P6, P5 ;  /* 0x0000000f26007c0c */ /* 0x000fda000b7a6750 */
[----:B------:R-:W-:-:S05]  /*1480*/  @!P5 IMAD.WIDE R38, R51, 0x8, R22 ;  /* 0x000000083326d825 */ /* 0x000fca00078e0216 */
[----:B------:R-:W2:Y:S01]  /*1490*/  @!P5 LDG.E.64 R42, desc[UR22][R38.64] ;  /* 0x00000016262ad981 */ /* 0x000ea2000c1e1b00 */
[C---:B------:R-:W-:Y:S02]  /*14a0*/  IADD3 R41, P5, PT, R18.reuse, R32, RZ ;  /* 0x0000002012297210 */ /* 0x040fe40007fbe0ff */
[----:B------:R-:W-:Y:S02]  /*14b0*/  CS2R R44, SRZ ;  /* 0x00000000002c7805 */ /* 0x000fe4000001ff00 */
[----:B------:R-:W-:-:S04]  /*14c0*/  LEA.HI.X.SX32 R40, R18, R35, 0x1, P5 ;  /* 0x0000002312287211 */ /* 0x000fc800028f0eff */
[----:B------:R-:W-:-:S04]  /*14d0*/  ISETP.LT.OR P5, PT, R40, RZ, !P0 ;  /* 0x000000ff2800720c */ /* 0x000fc800047a1670 */
[----:B------:R-:W-:Y:S02]  /*14e0*/  ISETP.GE.OR.EX P6, PT, R12, UR13, P5, P2 ;  /* 0x0000000d0c007c0c */ /* 0x000fe4000afc6720 */
[----:B------:R-:W-:Y:S02]  /*14f0*/  ISETP.GE.U32.AND P5, PT, R41, R16, PT ;  /* 0x000000102900720c */ /* 0x000fe40003fa6070 */
[----:B------:R-:W-:-:S04]  /*1500*/  ISETP.GE.OR.EX P6, PT, R15, UR14, P6, P1 ;  /* 0x0000000e0f007c0c */ /* 0x000fc8000b7c6710 */
[----:B------:R-:W-:-:S13]  /*1510*/  ISETP.GE.OR.EX P5, PT, R40, UR15, P6, P5 ;  /* 0x0000000f28007c0c */ /* 0x000fda000b7a6750 */
[----:B------:R-:W-:Y:S01]  /*1520*/  @!P5 IMAD.WIDE R40, R53, 0x8, R22 ;  /* 0x000000083528d825 */ /* 0x000fe200078e0216 */
[----:B--2---:R0:W-:Y:S04]  /*1530*/  STG.E.64 desc[UR22][R36.64], R42 ;  /* 0x0000002a24007986 */ /* 0x0041e8000c101b16 */
[----:B------:R1:W2:Y:S01]  /*1540*/  @!P5 LDG.E.64 R44, desc[UR22][R40.64] ;  /* 0x00000016282cd981 */ /* 0x0002a2000c1e1b00 */
[----:B------:R-:W-:Y:S01]  /*1550*/  IADD3 R54, P5, PT, R7, R32, RZ ;  /* 0x0000002007367210 */ /* 0x000fe20007fbe0ff */
[----:B------:R-:W-:-:S03]  /*1560*/  IMAD.WIDE R38, R2, 0x8, R36 ;  /* 0x0000000802267825 */ /* 0x000fc600078e0224 */
[----:B------:R-:W-:-:S04]  /*1570*/  LEA.HI.X.SX32 R56, R7, R35, 0x1, P5 ;  /* 0x0000002307387211 */ /* 0x000fc800028f0eff */
[----:B------:R-:W-:Y:S02]  /*1580*/  ISETP.LT.OR P5, PT, R56, RZ, !P0 ;  /* 0x000000ff3800720c */ /* 0x000fe400047a1670 */
[----:B0-----:R-:W-:Y:S02]  /*1590*/  CS2R R42, SRZ ;  /* 0x00000000002a7805 */ /* 0x001fe4000001ff00 */
[----:B------:R-:W-:Y:S02]  /*15a0*/  ISETP.GE.OR.EX P6, PT, R12, UR13, P5, P2 ;  /* 0x0000000d0c007c0c */ /* 0x000fe4000afc6720 */
[----:B------:R-:W-:Y:S02]  /*15b0*/  ISETP.GE.U32.AND P5, PT, R54, R16, PT ;  /* 0x000000103600720c */ /* 0x000fe40003fa6070 */
[----:B------:R-:W-:-:S04]  /*15c0*/  ISETP.GE.OR.EX P6, PT, R15, UR14, P6, P1 ;  /* 0x0000000e0f007c0c */ /* 0x000fc8000b7c6710 */
[----:B------:R-:W-:-:S13]  /*15d0*/  ISETP.GE.OR.EX P5, PT, R56, UR15, P6, P5 ;  /* 0x0000000f38007c0c */ /* 0x000fda000b7a6750 */
[----:B-1----:R-:W-:Y:S01]  /*15e0*/  @!P5 IMAD.WIDE R40, R50, 0x8, R22 ;  /* 0x000000083228d825 */ /* 0x002fe200078e0216 */
[----:B--2---:R0:W-:Y:S04]  /*15f0*/  STG.E.64 desc[UR22][R38.64], R44 ;  /* 0x0000002c26007986 */ /* 0x0041e8000c101b16 */
[----:B------:R1:W2:Y:S01]  /*1600*/  @!P5 LDG.E.64 R42, desc[UR22][R40.64] ;  /* 0x00000016282ad981 */ /* 0x0002a2000c1e1b00 */
[----:B0-----:R-:W-:Y:S01]  /*1610*/  IADD3 R45, P5, PT, R48, R32, RZ ;  /* 0x00000020302d7210 */ /* 0x001fe20007fbe0ff */
[----:B------:R-:W-:-:S03]  /*1620*/  IMAD.WIDE R38, R2, 0x10, R36 ;  /* 0x0000001002267825 */ /* 0x000fc600078e0224 */
[----:B------:R-:W-:-:S04]  /*1630*/  LEA.HI.X.SX32 R44, R48, R35, 0x1, P5 ;  /* 0x00000023302c7211 */ /* 0x000fc800028f0eff */
[----:B------:R-:W-:-:S04]  /*1640*/  ISETP.LT.OR P5, PT, R44, RZ, !P0 ;  /* 0x000000ff2c00720c */ /* 0x000fc800047a1670 */
[----:B------:R-:W-:Y:S02]  /*1650*/  ISETP.GE.OR.EX P6, PT, R12, UR13, P5, P2 ;  /* 0x0000000d0c007c0c */ /* 0x000fe4000afc6720 */
[----:B------:R-:W-:Y:S02]  /*1660*/  ISETP.GE.U32.AND P5, PT, R45, R16, PT ;  /* 0x000000102d00720c */ /* 0x000fe40003fa6070 */
[----:B------:R-:W-:-:S04]  /*1670*/  ISETP.GE.OR.EX P6, PT, R15, UR14, P6, P1 ;  /* 0x0000000e0f007c0c */ /* 0x000fc8000b7c6710 */
[----:B------:R-:W-:Y:S02]  /*1680*/  ISETP.GE.OR.EX P5, PT, R44, UR15, P6, P5 ;  /* 0x0000000f2c007c0c */ /* 0x000fe4000b7a6750 */
[----:B------:R-:W-:-:S11]  /*1690*/  CS2R R44, SRZ ;  /* 0x00000000002c7805 */ /* 0x000fd6000001ff00 */
        /* <DEDUP_REMOVED lines=50> */
[----:B------:R-:W2:Y:S01]  /*19c0*/  @!P5 LDG.E.64 R44, desc[UR22][R40.64] ;  /* 0x00000016282cd981 */ /* 0x000ea2000c1e1b00 */
[----:B------:R-:W-:-:S05]  /*19d0*/  VIADD R52, R52, 0x8 ;  /* 0x0000000834347836 */ /* 0x000fca0000000000 */
[----:B------:R-:W-:Y:S01]  /*19e0*/  ISETP.NE.AND P1, PT, R52, RZ, PT ;  /* 0x000000ff3400720c */ /* 0x000fe20003f25270 */
[C-C-:B0-----:R-:W-:Y:S01]  /*19f0*/  IMAD.WIDE R38, R2.reuse, 0x38, R36.reuse ;  /* 0x0000003802267825 */ /* 0x141fe200078e0224 */
[----:B------:R-:W0:Y:S03]  /*1a00*/  LDC R42, c[0x0][0x3c8] ;  /* 0x0000f200ff2a7b82 */ /* 0x000e260000000800 */
[----:B------:R-:W-:Y:S01]  /*1a10*/  IMAD.WIDE R36, R2, 0x40, R36 ;  /* 0x0000004002247825 */ /* 0x000fe200078e0224 */
[----:B0-----:R-:W-:-:S03]  /*1a20*/  LEA R18, R42, R18, 0x3 ;  /* 0x000000122a127211 */ /* 0x001fc600078e18ff */
[C---:B------:R-:W-:Y:S01]  /*1a30*/  IMAD R7, R42.reuse, 0x8, R7 ;  /* 0x000000082a077824 */ /* 0x040fe200078e0207 */
[C---:B------:R-:W-:Y:S01]  /*1a40*/  LEA R59, R42.reuse, R59, 0x3 ;  /* 0x0000003b2a3b7211 */ /* 0x040fe200078e18ff */
[C---:B------:R-:W-:Y:S01]  /*1a50*/  IMAD R48, R42.reuse, 0x8, R48 ;  /* 0x000000082a307824 */ /* 0x040fe200078e0230 */
[C---:B------:R-:W-:Y:S01]  /*1a60*/  LEA R19, R42.reuse, R19, 0x3 ;  /* 0x000000132a137211 */ /* 0x040fe200078e18ff */
[C---:B------:R-:W-:Y:S01]  /*1a70*/  IMAD R46, R42.reuse, 0x8, R46 ;  /* 0x000000082a2e7824 */ /* 0x040fe200078e022e */
[C---:B------:R-:W-:Y:S01]  /*1a80*/  LEA R51, R42.reuse, R51, 0x3 ;  /* 0x000000332a337211 */ /* 0x040fe200078e18ff */
        /* <DEDUP_REMOVED lines=9> */
[----:B--2---:R0:W-:Y:S01]  /*1b20*/  STG.E.64 desc[UR22][R38.64], R44 ;  /* 0x0000002c26007986 */ /* 0x0041e2000c101b16 */
[----:B------:R-:W-:Y:S05]  /*1b30*/  @P1 BRA `(.L_x_690) ;  /* 0xfffffff800181947 */ /* 0x000fea000383ffff */
[----:B------:R-:W-:-:S07]  /*1b40*/  IMAD.MOV.U32 R7, RZ, RZ, R6 ;  /* 0x000000ffff077224 */ /* 0x000fce00078e0006 */
.L_x_689:
[----:B------:R-:W-:-:S13]  /*1b50*/  ISETP.NE.AND P1, PT, R4, RZ, PT ;  /* 0x000000ff0400720c */ /* 0x000fda0003f25270 */
[----:B------:R-:W-:Y:S05]  /*1b60*/  @!P1 BRA `(.L_x_691) ;  /* 0x0000000800109947 */ /* 0x000fea0003800000 */
[----:B------:R-:W-:-:S05]  /*1b70*/  VIADD R18, R4, 0xffffffff ;  /* 0xffffffff04127836 */ /* 0x000fca0000000000 */
[----:B------:R-:W-:-:S13]  /*1b80*/  ISETP.GE.U32.AND P1, PT, R18, 0x3, PT ;  /* 0x000000031200780c */ /* 0x000fda0003f26070 */
[----:B------:R-:W-:Y:S05]  /*1b90*/  @!P1 BRA `(.L_x_692) ;  /* 0x0000000400009947 */ /* 0x000fea0003800000 */
[----:B------:R-:W1:Y:S01]  /*1ba0*/  LDCU UR4, c[0x0][0x3c8] ;  /* 0x00007900ff0477ac */ /* 0x000e620008000800 */
[----:B------:R-:W-:Y:S01]  /*1bb0*/  CS2R R20, SRZ ;  /* 0x0000000000147805 */ /* 0x000fe2000001ff00 */
[----:B------:R-:W2:Y:S01]  /*1bc0*/  LDCU UR5, c[0x0][0x390] ;  /* 0x00007200ff0577ac */ /* 0x000ea20008000800 */
[----:B-1----:R-:W-:Y:S01]  /*1bd0*/  IMAD R41, R7, UR4, RZ ;  /* 0x0000000407297c24 */ /* 0x002fe2000f8e02ff */
[----:B--2---:R-:W-:-:S04]  /*1be0*/  ISETP.GE.U32.AND P2, PT, R10, UR5, PT ;  /* 0x000000050a007c0c */ /* 0x004fc8000bf46070 */
[----:B------:R-:W-:-:S04]  /*1bf0*/  IADD3 R19, P1, PT, R41, R32, RZ ;  /* 0x0000002029137210 */ /* 0x000fc80007f3e0ff */
[----:B------:R-:W-:Y:S02]  /*1c00*/  LEA.HI.X.SX32 R18, R41, R35, 0x1, P1 ;  /* 0x0000002329127211 */ /* 0x000fe400008f0eff */
[----:B------:R-:W-:Y:S02]  /*1c10*/  ISETP.GE.U32.AND P1, PT, R13, R14, PT ;  /* 0x0000000e0d00720c */ /* 0x000fe40003f26070 */
[----:B------:R-:W-:-:S04]  /*1c20*/  ISETP.LT.OR P5, PT, R18, RZ, !P0 ;  /* 0x000000ff1200720c */ /* 0x000fc800047a1670 */
[----:B------:R-:W-:Y:S02]  /*1c30*/  ISETP.GE.OR.EX P6, PT, R12, UR13, P5, P2 ;  /* 0x0000000d0c007c0c */ /* 0x000fe4000afc6720 */
[----:B------:R-:W-:Y:S02]  /*1c40*/  ISETP.GE.U32.AND P5, PT, R19, R16, PT ;  /* 0x000000101300720c */ /* 0x000fe40003fa6070 */
[----:B------:R-:W-:-:S04]  /*1c50*/  ISETP.GE.OR.EX P6, PT, R15, UR14, P6, P1 ;  /* 0x0000000e0f007c0c */ /* 0x000fc8000b7c6710 */
[----:B------:R-:W-:-:S13]  /*1c60*/  ISETP.GE.OR.EX P5, PT, R18, UR15, P6, P5 ;  /* 0x0000000f12007c0c */ /* 0x000fda000b7a6750 */
[----:B0-----:R-:W-:-:S04]  /*1c70*/  @!P5 IMAD.IADD R39, R17, 0x1, R41 ;  /* 0x000000011127d824 */ /* 0x001fc800078e0229 */
[----:B------:R-:W-:-:S05]  /*1c80*/  @!P5 IMAD.WIDE R38, R39, 0x8, R22 ;  /* 0x000000082726d825 */ /* 0x000fca00078e0216 */
[----:B------:R0:W2:Y:S01]  /*1c90*/  @!P5 LDG.E.64 R20, desc[UR22][R38.64] ;  /* 0x000000162614d981 */ /* 0x0000a2000c1e1b00 */
[----:B------:R-:W-:-:S05]  /*1ca0*/  VIADD R43, R41, UR4 ;  /* 0x00000004292b7c36 */ /* 0x000fca0008000000 */
[----:B------:R-:W-:-:S04]  /*1cb0*/  IADD3 R19, P5, PT, R43, R32, RZ ;  /* 0x000000202b137210 */ /* 0x000fc80007fbe0ff */
[----:B------:R-:W-:-:S04]  /*1cc0*/  LEA.HI.X.SX32 R18, R43, R35, 0x1, P5 ;  /* 0x000000232b127211 */ /* 0x000fc800028f0eff */
[----:B------:R-:W-:-:S04]  /*1cd0*/  ISETP.LT.OR P5, PT, R18, RZ, !P0 ;  /* 0x000000ff1200720c */ /* 0x000fc800047a1670 */
[----:B------:R-:W-:Y:S02]  /*1ce0*/  ISETP.GE.OR.EX P6, PT, R12, UR13, P5, P2 ;  /* 0x0000000d0c007c0c */ /* 0x000fe4000afc6720 */
[----:B------:R-:W-:Y:S02]  /*1cf0*/  ISETP.GE.U32.AND P5, PT, R19, R16, PT ;  /* 0x000000101300720c */ /* 0x000fe40003fa6070 */
[----:B------:R-:W-:-:S04]  /*1d00*/  ISETP.GE.OR.EX P6, PT, R15, UR14, P6, P1 ;  /* 0x0000000e0f007c0c */ /* 0x000fc8000b7c6710 */
[----:B------:R-:W-:Y:S02]  /*1d10*/  ISETP.GE.OR.EX P5, PT, R18, UR15, P6, P5 ;  /* 0x0000000f12007c0c */ /* 0x000fe4000b7a6750 */
[----:B------:R-:W-:-:S11]  /*1d20*/  CS2R R18, SRZ ;  /* 0x0000000000127805 */ /* 0x000fd6000001ff00 */
[----:B------:R-:W-:-:S05]  /*1d30*/  @!P5 IADD3 R41, PT, PT, R17, R43, RZ ;  /* 0x0000002b1129d210 */ /* 0x000fca0007ffe0ff */
[----:B0-----:R-:W-:Y:S01]  /*1d40*/  @!P5 IMAD.WIDE R38, R41, 0x8, R22 ;  /* 0x000000082926d825 */ /* 0x001fe200078e0216 */
[----:B--2---:R0:W-:Y:S04]  /*1d50*/  STG.E.64 desc[UR22][R36.64], R20 ;  /* 0x0000001424007986 */ /* 0x0041e8000c101b16 */
[----:B------:R1:W2:Y:S01]  /*1d60*/  @!P5 LDG.E.64 R18, desc[UR22][R38.64] ;  /* 0x000000162612d981 */ /* 0x0002a2000c1e1b00 */
[----:B------:R-:W-:-:S05]  /*1d70*/  VIADD R43, R43, UR4 ;  /* 0x000000042b2b7c36 */ /* 0x000fca0008000000 */
[----:B------:R-:W-:-:S04]  /*1d80*/  IADD3 R41, P5, PT, R43, R32, RZ ;  /* 0x000000202b297210 */ /* 0x000fc80007fbe0ff */
[----:B------:R-:W-:Y:S01]  /*1d90*/  LEA.HI.X.SX32 R40, R43, R35, 0x1, P5 ;  /* 0x000000232b287211 */ /* 0x000fe200028f0eff */
[----:B0-----:R-:W-:Y:S01]  /*1da0*/  IMAD.WIDE R36, R2, 0x8, R36 ;  /* 0x0000000802247825 */ /* 0x001fe200078e0224 */
[----:B------:R-:W-:Y:S02]  /*1db0*/  CS2R R20, SRZ ;  /* 0x0000000000147805 */ /* 0x000fe4000001ff00 */
[----:B------:R-:W-:-:S04]  /*1dc0*/  ISETP.LT.OR P5, PT, R40, RZ, !P0 ;  /* 0x000000ff2800720c */ /* 0x000fc800047a1670 */
[----:B------:R-:W-:Y:S02]  /*1dd0*/  ISETP.GE.OR.EX P6, PT, R12, UR13, P5, P2 ;  /* 0x0000000d0c007c0c */ /* 0x000fe4000afc6720 */
[----:B------:R-:W-:Y:S02]  /*1de0*/  ISETP.GE.U32.AND P5, PT, R41, R16, PT ;  /* 0x000000102900720c */ /* 0x000fe40003fa6070 */
[----:B------:R-:W-:-:S04]  /*1df0*/  ISETP.GE.OR.EX P6, PT, R15, UR14, P6, P1 ;  /* 0x0000000e0f007c0c */ /* 0x000fc8000b7c6710 */
[----:B------:R-:W-:-:S13]  /*1e00*/  ISETP.GE.OR.EX P5, PT, R40, UR15, P6, P5 ;  /* 0x0000000f28007c0c */ /* 0x000fda000b7a6750 */
[----:B------:R-:W-:-:S04]  /*1e10*/  @!P5 IMAD.IADD R41, R17, 0x1, R43 ;  /* 0x000000011129d824 */ /* 0x000fc800078e022b */
[----:B-1----:R-:W-:Y:S01]  /*1e20*/  @!P5 IMAD.WIDE R38, R41, 0x8, R22 ;  /* 0x000000082926d825 */ /* 0x002fe200078e0216 */
[----:B--2---:R0:W-:Y:S04]  /*1e30*/  STG.E.64 desc[UR22][R36.64], R18 ;  /* 0x0000001224007986 */ /* 0x0041e8000c101b16 */
[----:B------:R1:W2:Y:S01]  /*1e40*/  @!P5 LDG.E.64 R20, desc[UR22][R38.64] ;  /* 0x000000162614d981 */ /* 0x0002a2000c1e1b00 */
[----:B------:R-:W-:Y:S01]  /*1e50*/  VIADD R43, R43, UR4 ;  /* 0x000000042b2b7c36 */ /* 0x000fe20008000000 */
[----:B------:R-:W-:Y:S04]  /*1e60*/  BSSY.RECONVERGENT B0, `(.L_x_693) ;  /* 0x0000010000007945 */ /* 0x000fe80003800200 */
[----:B------:R-:W-:-:S04]  /*1e70*/  IADD3 R41, P5, PT, R43, R32, RZ ;  /* 0x000000202b297210 */ /* 0x000fc80007fbe0ff */
[----:B------:R-:W-:Y:S02]  /*1e80*/  LEA.HI.X.SX32 R42, R43, R35, 0x1, P5 ;  /* 0x000000232b2a7211 */ /* 0x000fe400028f0eff */
[----:B-1----:R-:W-:Y:S02]  /*1e90*/  CS2R R38, SRZ ;  /* 0x0000000000267805 */ /* 0x002fe4000001ff00 */
[----:B------:R-:W-:-:S04]  /*1ea0*/  ISETP.LT.OR P5, PT, R42, RZ, !P0 ;  /* 0x000000ff2a00720c */ /* 0x000fc800047a1670 */
[----:B------:R-:W-:Y:S02]  /*1eb0*/  ISETP.GE.OR.EX P5, PT, R12, UR13, P5, P2 ;  /* 0x0000000d0c007c0c */ /* 0x000fe4000afa6720 */
[----:B------:R-:W-:Y:S01]  /*1ec0*/  ISETP.GE.U32.AND P2, PT, R41, R16, PT ;  /* 0x000000102900720c */ /* 0x000fe20003f46070 */
[----:B------:R-:W-:Y:S01]  /*1ed0*/  IMAD.WIDE R40, R2, 0x8, R36 ;  /* 0x0000000802287825 */ /* 0x000fe200078e0224 */
[----:B------:R-:W-:-:S04]  /*1ee0*/  ISETP.GE.OR.EX P5, PT, R15, UR14, P5, P1 ;  /* 0x0000000e0f007c0c */ /* 0x000fc8000afa6710 */
[----:B------:R-:W-:Y:S01]  /*1ef0*/  ISETP.GE.OR.EX P5, PT, R42, UR15, P5, P2 ;  /* 0x0000000f2a007c0c */ /* 0x000fe2000afa6720 */
[----:B0-----:R-:W-:Y:S01]  /*1f00*/  IMAD.WIDE R18, R2, 0x8, R40 ;  /* 0x0000000802127825 */ /* 0x001fe200078e0228 */
[----:B--2---:R0:W-:Y:S11]  /*1f10*/  STG.E.64 desc[UR22][R40.64], R20 ;  /* 0x0000001428007986 */ /* 0x0041f6000c101b16 */
[----:B------:R-:W-:Y:S05]  /*1f20*/  @P5 BRA `(.L_x_694) ;  /* 0x00000000000c5947 */ /* 0x000fea0003800000 */
[----:B------:R-:W-:-:S04]  /*1f30*/  IMAD.IADD R39, R17, 0x1, R43 ;  /* 0x0000000111277824 */ /* 0x000fc800078e022b */
[----:B------:R-:W-:-:S06]  /*1f40*/  IMAD.WIDE R38, R39, 0x8, R22 ;  /* 0x0000000827267825 */ /* 0x000fcc00078e0216 */
[----:B------:R-:W5:Y:S02]  /*1f50*/  LDG.E.64 R38, desc[UR22][R38.64] ;  /* 0x0000001626267981 */ /* 0x000f64000c1e1b00 */
.L_x_694:
[----:B------:R-:W-:Y:S05]  /*1f60*/  BSYNC.RECONVERGENT B0 ;  /* 0x0000000000007941 */ /* 0x000fea0003800200 */
.L_x_693:
[----:B-----5:R1:W-:Y:S01]  /*1f70*/  STG.E.64 desc[UR22][R18.64], R38 ;  /* 0x0000002612007986 */ /* 0x0203e2000c101b16 */
[----:B------:R-:W-:Y:S01]  /*1f80*/  IADD3 R7, PT, PT, R7, 0x4, RZ ;  /* 0x0000000407077810 */ /* 0x000fe20007ffe0ff */
[----:B------:R-:W-:-:S07]  /*1f90*/  IMAD.WIDE R36, R2, 0x8, R18 ;  /* 0x0000000802247825 */ /* 0x000fce00078e0212 */
.L_x_692:
[----:B------:R-:W-:-:S13]  /*1fa0*/  ISETP.NE.AND P1, PT, R5, RZ, PT ;  /* 0x000000ff0500720c */ /* 0x000fda0003f25270 */
[----:B------:R-:W-:Y:S05]  /*1fb0*/  @!P1 BRA `(.L_x_691) ;  /* 0x0000000000fc9947 */ /* 0x000fea0003800000 */
[----:B------:R-:W-:-:S13]  /*1fc0*/  ISETP.NE.AND P1, PT, R5, 0x1, PT ;  /* 0x000000010500780c */ /* 0x000fda0003f25270 */
[----:B------:R-:W-:Y:S05]  /*1fd0*/  @!P1 BRA `(.L_x_695) ;  /* 0x0000000000909947 */ /* 0x000fea0003800000 */
[----:B------:R-:W0:Y:S01]  /*1fe0*/  LDCU UR4, c[0x0][0x3c8] ;  /* 0x00007900ff0477ac */ /* 0x000e220008000800 */
[----:B------:R-:W2:Y:S01]  /*1ff0*/  LDCU UR5, c[0x0][0x390] ;  /* 0x00007200ff0577ac */ /* 0x000ea20008000800 */
[----:B0-----:R-:W-:Y:S01]  /*2000*/  IMAD R41, R7, UR4, RZ ;  /* 0x0000000407297c24 */ /* 0x001fe2000f8e02ff */
[----:B--2---:R-:W-:-:S04]  /*2010*/  ISETP.GE.U32.AND P2, PT, R10, UR5, PT ;  /* 0x000000050a007c0c */ /* 0x004fc8000bf46070 */
[----:B-1----:R-:W-:-:S04]  /*2020*/  IADD3 R19, P1, PT, R41, R32, RZ ;  /* 0x0000002029137210 */ /* 0x002fc80007f3e0ff */
[----:B------:R-:W-:Y:S02]  /*2030*/  LEA.HI.X.SX32 R18, R41, R35, 0x1, P1 ;  /* 0x0000002329127211 */ /* 0x000fe400008f0eff */
[----:B------:R-:W-:Y:S02]  /*2040*/  ISETP.GE.U32.AND P1, PT, R13, R14, PT ;  /* 0x0000000e0d00720c */ /* 0x000fe40003f26070 */
[----:B------:R-:W-:-:S04]  /*2050*/  ISETP.LT.OR P5, PT, R18, RZ, !P0 ;  /* 0x000000ff1200720c */ /* 0x000fc800047a1670 */
[----:B------:R-:W-:Y:S02]  /*2060*/  ISETP.GE.OR.EX P6, PT, R12, UR13, P5, P2 ;  /* 0x0000000d0c007c0c */ /* 0x000fe4000afc6720 */
[----:B------:R-:W-:Y:S02]  /*2070*/  ISETP.GE.U32.AND P5, PT, R19, R16, PT ;  /* 0x000000101300720c */ /* 0x000fe40003fa6070 */
[----:B------:R-:W-:-:S04]  /*2080*/  ISETP.GE.OR.EX P6, PT, R15, UR14, P6, P1 ;  /* 0x0000000e0f007c0c */ /* 0x000fc8000b7c6710 */
[----:B------:R-:W-:Y:S02]  /*2090*/  ISETP.GE.OR.EX P5, PT, R18, UR15, P6, P5 ;  /* 0x0000000f12007c0c */ /* 0x000fe4000b7a6750 */
[----:B------:R-:W-:-:S11]  /*20a0*/  CS2R R18, SRZ ;  /* 0x0000000000127805 */ /* 0x000fd6000001ff00 */
[----:B------:R-:W-:-:S04]  /*20b0*/  @!P5 IMAD.IADD R39, R17, 0x1, R41 ;  /* 0x000000011127d824 */ /* 0x000fc800078e0229 */
[----:B------:R-:W-:-:S05]  /*20c0*/  @!P5 IMAD.WIDE R38, R39, 0x8, R22 ;  /* 0x000000082726d825 */ /* 0x000fca00078e0216 */
[----:B------:R0:W2:Y:S01]  /*20d0*/  @!P5 LDG.E.64 R18, desc[UR22][R38.64] ;  /* 0x000000162612d981 */ /* 0x0000a2000c1e1b00 */
[----:B------:R-:W-:Y:S01]  /*20e0*/  VIADD R41, R41, UR4 ;  /* 0x0000000429297c36 */ /* 0x000fe20008000000 */
[----:B------:R-:W-:Y:S04]  /*20f0*/  BSSY.RECONVERGENT B0, `(.L_x_696) ;  /* 0x000000f000007945 */ /* 0x000fe80003800200 */
[----:B------:R-:W-:-:S04]  /*2100*/  IADD3 R21, P5, PT, R41, R32, RZ ;  /* 0x0000002029157210 */ /* 0x000fc80007fbe0ff */
[----:B------:R-:W-:Y:S02]  /*2110*/  LEA.HI.X.SX32 R20, R41, R35, 0x1, P5 ;  /* 0x0000002329147211 */ /* 0x000fe400028f0eff */
[----:B0-----:R-:W-:Y:S02]  /*2120*/  CS2R R38, SRZ ;  /* 0x0000000000267805 */ /* 0x001fe4000001ff00 */
[----:B------:R-:W-:-:S04]  /*2130*/  ISETP.LT.OR P5, PT, R20, RZ, !P0 ;  /* 0x000000ff1400720c */ /* 0x000fc800047a1670 */
[----:B------:R-:W-:Y:S02]  /*2140*/  ISETP.GE.OR.EX P5, PT, R12, UR13, P5, P2 ;  /* 0x0000000d0c007c0c */ /* 0x000fe4000afa6720 */
[----:B------:R-:W-:Y:S02]  /*2150*/  ISETP.GE.U32.AND P2, PT, R21, R16, PT ;  /* 0x000000101500720c */ /* 0x000fe40003f46070 */
[----:B------:R-:W-:-:S04]  /*2160*/  ISETP.GE.OR.EX P5, PT, R15, UR14, P5, P1 ;  /* 0x0000000e0f007c0c */ /* 0x000fc8000afa6710 */
[----:B------:R-:W-:Y:S01]  /*2170*/  ISETP.GE.OR.EX P5, PT, R20, UR15, P5, P2 ;  /* 0x0000000f14007c0c */ /* 0x000fe2000afa6720 */
[----:B------:R-:W-:Y:S01]  /*2180*/  IMAD.WIDE R20, R2, 0x8, R36 ;  /* 0x0000000802147825 */ /* 0x000fe200078e0224 */
[----:B--2---:R0:W-:Y:S11]  /*2190*/  STG.E.64 desc[UR22][R36.64], R18 ;  /* 0x0000001224007986 */ /* 0x0041f6000c101b16 */
[----:B------:R-:W-:Y:S05]  /*21a0*/  @P5 BRA `(.L_x_697) ;  /* 0x00000000000c5947 */ /* 0x000fea0003800000 */
[----:B------:R-:W-:-:S04]  /*21b0*/  IMAD.IADD R39, R17, 0x1, R41 ;  /* 0x0000000111277824 */ /* 0x000fc800078e0229 */
[----:B------:R-:W-:-:S06]  /*21c0*/  IMAD.WIDE R38, R39, 0x8, R22 ;  /* 0x0000000827267825 */ /* 0x000fcc00078e0216 */
[----:B------:R-:W5:Y:S02]  /*21d0*/  LDG.E.64 R38, desc[UR22][R38.64] ;  /* 0x0000001626267981 */ /* 0x000f64000c1e1b00 */
.L_x_697:
[----:B------:R-:W-:Y:S05]  /*21e0*/  BSYNC.RECONVERGENT B0 ;  /* 0x0000000000007941 */ /* 0x000fea0003800200 */
.L_x_696:
[----:B-----5:R2:W-:Y:S01]  /*21f0*/  STG.E.64 desc[UR22][R20.64], R38 ;  /* 0x0000002614007986 */ /* 0x0205e2000c101b16 */
[----:B------:R-:W-:Y:S02]  /*2200*/  VIADD R7, R7, 0x2 ;  /* 0x0000000207077836 */ /* 0x000fe40000000000 */
[----:B0-----:R-:W-:-:S07]  /*2210*/  IMAD.WIDE R36, R2, 0x8, R20 ;  /* 0x0000000802247825 */ /* 0x001fce00078e0214 */
.L_x_695:
[----:B------:R-:W3:Y:S02]  /*2220*/  LDCU UR4, c[0x0][0x3a4] ;  /* 0x00007480ff0477ac */ /* 0x000ee40008000800 */
[----:B---3--:R-:W-:-:S04]  /*2230*/  ULOP3.LUT UR4, UR4, 0x1, URZ, 0xc0, !UPT ;  /* 0x0000000104047892 */ /* 0x008fc8000f8ec0ff */
[----:B------:R-:W-:-:S09]  /*2240*/  UISETP.NE.U32.AND UP0, UPT, UR4, 0x1, UPT ;  /* 0x000000010400788c */ /* 0x000fd2000bf05070 */
[----:B------:R-:W-:Y:S05]  /*2250*/  BRA.U UP0, `(.L_x_691) ;  /* 0x0000000100547547 */ /* 0x000fea000b800000 */
[----:B------:R-:W1:Y:S01]  /*2260*/  LDCU UR4, c[0x0][0x3c8] ;  /* 0x00007900ff0477ac */ /* 0x000e620008000800 */
[----:B------:R-:W-:Y:S01]  /*2270*/  ISETP.GE.U32.AND P2, PT, R13, R14, PT ;  /* 0x0000000e0d00720c */ /* 0x000fe20003f46070 */
[----:B------:R-:W-:Y:S01]  /*2280*/  BSSY.RECONVERGENT B0, `(.L_x_698) ;  /* 0x0000010000007945 */ /* 0x000fe20003800200 */
[----:B------:R-:W3:Y:S01]  /*2290*/  LDCU UR5, c[0x0][0x390] ;  /* 0x00007200ff0577ac */ /* 0x000ee20008000800 */
[----:B-1----:R-:W-:-:S05]  /*22a0*/  IMAD R19, R7, UR4, RZ ;  /* 0x0000000407137c24 */ /* 0x002fca000f8e02ff */
[----:B------:R-:W-:-:S04]  /*22b0*/  IADD3 R7, P1, PT, R19, R32, RZ ;  /* 0x0000002013077210 */ /* 0x000fc80007f3e0ff */
[----:B------:R-:W-:Y:S02]  /*22c0*/  LEA.HI.X.SX32 R18, R19, R35, 0x1, P1 ;  /* 0x0000002313127211 */ /* 0x000fe400008f0eff */
[----:B---3--:R-:W-:Y:S02]  /*22d0*/  ISETP.GE.U32.AND P1, PT, R10, UR5, PT ;  /* 0x000000050a007c0c */ /* 0x008fe4000bf26070 */
[----:B------:R-:W-:-:S04]  /*22e0*/  ISETP.LT.OR P0, PT, R18, RZ, !P0 ;  /* 0x000000ff1200720c */ /* 0x000fc80004701670 */
[----:B------:R-:W-:Y:S02]  /*22f0*/  ISETP.GE.OR.EX P0, PT, R12, UR13, P0, P1 ;  /* 0x0000000d0c007c0c */ /* 0x000fe40008706710 */
[----:B------:R-:W-:Y:S02]  /*2300*/  ISETP.GE.U32.AND P1, PT, R7, R16, PT ;  /* 0x000000100700720c */ /* 0x000fe40003f26070 */
[----:B------:R-:W-:Y:S02]  /*2310*/  ISETP.GE.OR.EX P0, PT, R15, UR14, P0, P2 ;  /* 0x0000000e0f007c0c */ /* 0x000fe40008706720 */
[----:B------:R-:W-:Y:S02]  /*2320*/  CS2R R14, SRZ ;  /* 0x00000000000e7805 */ /* 0x000fe4000001ff00 */
[----:B------:R-:W-:-:S13]  /*2330*/  ISETP.GE.OR.EX P0, PT, R18, UR15, P0, P1 ;  /* 0x0000000f12007c0c */ /* 0x000fda0008706710 */
[----:B------:R-:W-:Y:S05]  /*2340*/  @P0 BRA `(.L_x_699) ;  /* 0x00000000000c0947 */ /* 0x000fea0003800000 */
[----:B------:R-:W-:-:S05]  /*2350*/  IADD3 R15, PT, PT, R17, R19, RZ ;  /* 0x00000013110f7210 */ /* 0x000fca0007ffe0ff */
[----:B------:R-:W-:-:S06]  /*2360*/  IMAD.WIDE R14, R15, 0x8, R22 ;  /* 0x000000080f0e7825 */ /* 0x000fcc00078e0216 */
[----:B------:R-:W5:Y:S02]  /*2370*/  LDG.E.64 R14, desc[UR22][R14.64] ;  /* 0x000000160e0e7981 */ /* 0x000f64000c1e1b00 */
.L_x_699:
[----:B------:R-:W-:Y:S05]  /*2380*/  BSYNC.RECONVERGENT B0 ;  /* 0x0000000000007941 */ /* 0x000fea0003800200 */
.L_x_698:
[----:B-----5:R1:W-:Y:S02]  /*2390*/  STG.E.64 desc[UR22][R36.64], R14 ;  /* 0x0000000e24007986 */ /* 0x0203e4000c101b16 */
[----:B-1----:R-:W-:-:S07]  /*23a0*/  IMAD.WIDE R36, R2, 0x8, R36 ;  /* 0x0000000802247825 */ /* 0x002fce00078e0224 */
.L_x_691:
[----:B------:R-:W-:Y:S05]  /*23b0*/  @P4 BRA `(.L_x_700) ;  /* 0xffffffec005c4947 */ /* 0x000fea000383ffff */
[----:B------:R-:W-:Y:S05]  /*23c0*/  @P3 BRA `(.L_x_701) ;  /* 0xffffffec00383947 */ /* 0x000fea000383ffff */
[----:B------:R-:W3:Y:S01]  /*23d0*/  LDCU UR4, c[0x0][0x360] ;  /* 0x00006c00ff0477ac */ /* 0x000ee20008000800 */
[----:B------:R-:W3:Y:S01]  /*23e0*/  LDC R7, c[0x0][0x370] ;  /* 0x0000dc00ff077b82 */ /* 0x000ee20000000800 */
[----:B------:R-:W4:Y:S01]  /*23f0*/  LDCU.64 UR6, c[0x0][0x380] ;  /* 0x00007000ff0677ac */ /* 0x000f220008000a00 */
[----:B---3--:R-:W-:-:S05]  /*2400*/  IMAD R7, R7, UR4, RZ ;  /* 0x0000000407077c24 */ /* 0x008fca000f8e02ff */
[----:B------:R-:W-:-:S05]  /*2410*/  IADD3 R0, P0, PT, R7, R0, RZ ;  /* 0x0000000007007210 */ /* 0x000fca0007f1e0ff */
[----:B------:R-:W-:Y:S01]  /*2420*/  IMAD.X R3, RZ, RZ, R3, P0 ;  /* 0x000000ffff037224 */ /* 0x000fe200000e0603 */
[----:B----4-:R-:W-:-:S04]  /*2430*/  ISETP.GE.U32.AND P0, PT, R0, UR6, PT ;  /* 0x0000000600007c0c */ /* 0x010fc8000bf06070 */
[----:B------:R-:W-:-:S13]  /*2440*/  ISETP.GE.AND.EX P0, PT, R3, UR7, PT, P0 ;  /* 0x0000000703007c0c */ /* 0x000fda000bf06300 */
[----:B------:R-:W-:Y:S05]  /*2450*/  @!P0 BRA `(.L_x_702) ;  /* 0xffffffdc008c8947 */ /* 0x000fea000383ffff */
[----:B------:R-:W-:Y:S05]  /*2460*/  EXIT ;  /* 0x000000000000794d */ /* 0x000fea0003800000 */
        .weak           $__internal_15_$__cuda_sm20_div_s64
        .type           $__internal_15_$__cuda_sm20_div_s64,@function
        .size           $__internal_15_$__cuda_sm20_div_s64,(.L_x_719 - $__internal_15_$__cuda_sm20_div_s64)
$__internal_15_$__cuda_sm20_div_s64:
        /* <DEDUP_REMOVED lines=31> */
[----:B------:R-:W-:-:S03]  /*2660*/  IADD3 R29, P0, PT, RZ, -R20, RZ ;  /* 0x80000014ff1d7210 */ /* 0x000fc60007f1e0ff */
[----:B------:R-:W-:Y:S02]  /*2670*/  IMAD R21, R27, R10, R21 ;  /* 0x0000000a1b157224 */ /* 0x000fe400078e0215 */
[----:B------:R-:W-:-:S04]  /*2680*/  IMAD.HI.U32 R24, R25, R29, RZ ;  /* 0x0000001d19187227 */ /* 0x000fc800078e00ff */
[----:B------:R-:W-:Y:S02]  /*2690*/  IMAD.X R20, RZ, RZ, ~R21, P0 ;  /* 0x000000ffff147224 */ /* 0x000fe400000e0e15 */
[----:B------:R-:W-:Y:S02]  /*26a0*/  IMAD.X R21, RZ, RZ, ~R18, P4 ;  /* 0x000000ffff157224 */ /* 0x000fe400020e0e12 */
[----:B------:R-:W-:-:S03]  /*26b0*/  IMAD.WIDE.U32 R24, P0, R25, R20, R24 ;  /* 0x0000001419187225 */ /* 0x000fc60007800018 */
[-C--:B------:R-:W-:Y:S01]  /*26c0*/  SEL R26, R21, R18.reuse, !P3 ;  /* 0x00000012151a7207 */ /* 0x080fe20005800000 */
[----:B------:R-:W-:Y:S01]  /*26d0*/  HFMA2 R21, -RZ, RZ, 0, 0 ;  /* 0x00000000ff157431 */ /* 0x000fe200000001ff */
[----:B------:R-:W-:Y:S01]  /*26e0*/  LOP3.LUT R18, R19, R18, RZ, 0x3c, !PT ;  /* 0x0000001213127212 */ /* 0x000fe200078e3cff */
[----:B------:R-:W-:-:S04]  /*26f0*/  IMAD.HI.U32 R25, P1, R27, R29, R24 ;  /* 0x0000001d1b197227 */ /* 0x000fc80007820018 */
[CC--:B------:R-:W-:Y:S02]  /*2700*/  IMAD R24, R27.reuse, R20.reuse, RZ ;  /* 0x000000141b187224 */ /* 0x0c0fe400078e02ff */
[----:B------:R-:W-:-:S03]  /*2710*/  IMAD.HI.U32 R20, R27, R20, RZ ;  /* 0x000000141b147227 */ /* 0x000fc600078e00ff */
[----:B------:R-:W-:Y:S01]  /*2720*/  IADD3 R25, P2, PT, R24, R25, RZ ;  /* 0x0000001918197210 */ /* 0x000fe20007f5e0ff */
[----:B------:R-:W-:-:S04]  /*2730*/  IMAD.X R27, R20, 0x1, R27, P0 ;  /* 0x00000001141b7824 */ /* 0x000fc800000e061b */
        /* <DEDUP_REMOVED lines=27> */
[----:B------:R-:W-:Y:S01]  /*28f0*/  ISETP.GE.AND P1, PT, R18, RZ, PT ;  /* 0x000000ff1200720c */ /* 0x000fe20003f26270 */
[----:B------:R-:W-:Y:S01]  /*2900*/  IMAD.X R21, RZ, RZ, R20, P2 ;  /* 0x000000ffff157224 */ /* 0x000fe200010e0614 */
[----:B------:R-:W-:-:S04]  /*2910*/  SEL R10, R10, R25, P0 ;  /* 0x000000190a0a7207 */ /* 0x000fc80000000000 */
[----:B------:R-:W-:Y:S02]  /*2920*/  SEL R21, R21, R20, P0 ;  /* 0x0000001415157207 */ /* 0x000fe40000000000 */
[-C--:B------:R-:W-:Y:S02]  /*2930*/  IADD3 R11, P2, PT, RZ, -R10.reuse, RZ ;  /* 0x8000000aff0b7210 */ /* 0x080fe40007f5e0ff */
[----:B------:R-:W-:Y:S01]  /*2940*/  ISETP.NE.U32.AND P0, PT, R17, RZ, PT ;  /* 0x000000ff1100720c */ /* 0x000fe20003f05070 */
[----:B------:R-:W-:Y:S01]  /*2950*/  IMAD.MOV.U32 R17, RZ, RZ, 0x0 ;  /* 0x00000000ff117424 */ /* 0x000fe200078e00ff */
[----:B------:R-:W-:Y:S01]  /*2960*/  SEL R18, R11, R10, !P1 ;  /* 0x0000000a0b127207 */ /* 0x000fe20004800000 */
[----:B------:R-:W-:Y:S01]  /*2970*/  IMAD.X R20, RZ, RZ, ~R21, P2 ;  /* 0x000000ffff147224 */ /* 0x000fe200010e0e15 */
[----:B------:R-:W-:-:S04]  /*2980*/  ISETP.NE.AND.EX P0, PT, R19, RZ, PT, P0 ;  /* 0x000000ff1300720c */ /* 0x000fc80003f05300 */
[----:B------:R-:W-:Y:S02]  /*2990*/  SEL R21, R20, R21, !P1 ;  /* 0x0000001514157207 */ /* 0x000fe40004800000 */
[----:B------:R-:W-:Y:S02]  /*29a0*/  SEL R18, R18, 0xffffffff, P0 ;  /* 0xffffffff12127807 */ /* 0x000fe40000000000 */
[----:B------:R-:W-:Y:S01]  /*29b0*/  SEL R21, R21, 0xffffffff, P0 ;  /* 0xffffffff15157807 */ /* 0x000fe20000000000 */
[----:B------:R-:W-:Y:S06]  /*29c0*/  RET.REL.NODEC R16 `(_ZN2at6native14vol2col_kernelIdEEvlPKT_iiiiiiiiiiiiiiiiiiPS2_) ;  /* 0xffffffd4108c7950 */ /* 0x000fec0003c3ffff */
.L_x_703:
        /* <DEDUP_REMOVED lines=11> */
.L_x_719:


//--------------------- .nv.shared.reserved.0     --------------------------
	.section	.nv.shared.reserved.0,"aw",@nobits
	.weak		__nv_reservedSMEM_offset_0_alias
	.size		__nv_reservedSMEM_offset_0_alias, 0, 64
	.other		__nv_reservedSMEM_offset_0_alias,@"STO_CUDA_RESERVED_SHARED STV_DEFAULT"
__nv_reservedSMEM_offset_0_alias:
	.zero		0
	.zero		64


//--------------------- .nv.global                --------------------------
	.section	.nv.global,"aw",@nobits
.nv.global:
	.type		_ZN57_INTERNAL_fc722a4f_26_NaiveDilatedConvolution_cu_8f80f47d4cuda3std3__48in_placeE,@object
	.size		_ZN57_INTERNAL_fc722a4f_26_NaiveDilatedConvolution_cu_8f80f47d4cuda3std3__48in_placeE,(_ZN57_INTERNAL_fc722a4f_26_NaiveDilatedConvolution_cu_8f80f47d4cuda3std6ranges3__45__cpo8distanceE - _ZN57_INTERNAL_fc722a4f_26_NaiveDilatedConvolution_cu_8f80f47d4cuda3std3__48in_placeE)
_ZN57_INTERNAL_fc722a4f_26_NaiveDilatedConvolution_cu_8f80f47d4cuda3std3__48in_placeE:
	.zero		1
	.type		_ZN57_INTERNAL_fc722a4f_26_NaiveDilatedConvolution_cu_8f80f47d4cuda3std6ranges3__45__cpo8distanceE,@object
	.size		_ZN57_INTERNAL_fc722a4f_26_NaiveDilatedConvolution_cu_8f80f47d4cuda3std6ranges3__45__cpo8distanceE,(_ZN57_INTERNAL_fc722a4f_26_NaiveDilatedConvolution_cu_8f80f47d4cuda3std3__45__cpo6cbeginE - _ZN57_INTERNAL_fc722a4f_26_NaiveDilatedConvolution_cu_8f80f47d4cuda3std6ranges3__45__cpo8distanceE)
_ZN57_INTERNAL_fc722a4f_26_NaiveDilatedConvolution_cu_8f80f47d4cuda3std6ranges3__45__cpo8distanceE:
	.zero		1
	.type		_ZN57_INTERNAL_fc722a4f_26_NaiveDilatedConvolution_cu_8f80f47d4cuda3std3__45__cpo6cbeginE,@object
	.size		_ZN57_INTERNAL_fc722a4f_26_NaiveDilatedConvolution_cu_8f80f47d4cuda3std3__45__cpo6cbeginE,(_ZN57_INTERNAL_fc722a4f_26_NaiveDilatedConvolution_cu_8f80f47d4cuda3std6ranges3__45__cpo7advanceE - _ZN57_INTERNAL_fc722a4f_26_NaiveDilatedConvolution_cu_8f80f47d4cuda3std3__45__cpo6cbeginE)
_ZN57_INTERNAL_fc722a4f_26_NaiveDilatedConvolution_cu_8f80f47d4cuda3std3__45__cpo6cbeginE:
	.zero		1
	.type		_ZN57_INTERNAL_fc722a4f_26_NaiveDilatedConvolution_cu_8f80f47d4cuda3std6ranges3__45__cpo7advanceE,@object
	.size		_ZN57_INTERNAL_fc722a4f_26_NaiveDilatedConvolution_cu_8f80f47d4cuda3std6ranges3__45__cpo7advanceE,(_ZN57_INTERNAL_fc722a4f_26_NaiveDilatedConvolution_cu_8f80f47d4cuda3std3__45__cpo7crbeginE - _ZN57_INTERNAL_fc722a4f_26_NaiveDilatedConvolution_cu_8f80f47d4cuda3std6ranges3__45__cpo7advanceE)
_ZN57_INTERNAL_fc722a4f_26_NaiveDilatedConvolution_cu_8f80f47d4cuda3std6ranges3__45__cpo7advanceE:
	.zero		1
	.type		_ZN57_INTERNAL_fc722a4f_26_NaiveDilatedConvolution_cu_8f80f47d4cuda3std3__45__cpo7crbeginE,@object
	.size		_ZN57_INTERNAL_fc722a4f_26_NaiveDilatedConvolution_cu_8f80f47d4cuda3std3__45__cpo7crbeginE,(_ZN57_INTERNAL_fc722a4f_26_NaiveDilatedConvolution_cu_8f80f47d4cuda3std6ranges3__45__cpo4dataE - _ZN57_INTERNAL_fc722a4f_26_NaiveDilatedConvolution_cu_8f80f47d4cuda3std3__45__cpo7crbeginE)
_ZN57_INTERNAL_fc722a4f_26_NaiveDilatedConvolution_cu_8f80f47d4cuda3std3__45__cpo7crbeginE:
	.zero		1
	.type		_ZN57_INTERNAL_fc722a4f_26_NaiveDilatedConvolution_cu_8f80f47d4cuda3std6ranges3__45__cpo4dataE,@object
	.size		_ZN57_INTERNAL_fc722a4f_26_NaiveDilatedConvolution_cu_8f80f47d4cuda3std6ranges3__45__cpo4dataE,(_ZN57_INTERNAL_fc722a4f_26_NaiveDilatedConvolution_cu_8f80f47d4cuda3std6ranges3__45__cpo5beginE - _ZN57_INTERNAL_fc722a4f_26_NaiveDilatedConvolution_cu_8f80f47d4cuda3std6ranges3__45__cpo4dataE)
_ZN57_INTERNAL_fc722a4f_26_NaiveDilatedConvolution_cu_8f80f47d4cuda3std6ranges3__45__cpo4dataE:
	.zero		1
	.type		_ZN57_INTERNAL_fc722a4f_26_NaiveDilatedConvolution_cu_8f80f47d4cuda3std6ranges3__45__cpo5beginE,@object
	.size		_ZN57_INTERNAL_fc722a4f_26_NaiveDilatedConvolution_cu_8f80f47d4cuda3std6ranges3__45__cpo5beginE,(_ZN57_INTERNAL_fc722a4f_26_NaiveDilatedConvolution_cu_8f80f47d4cuda3std3__459_GLOBAL__N__fc722a4f_26_NaiveDilatedConvolution_cu_8f80f47d6ignoreE - _ZN57_INTERNAL_fc722a4f_26_NaiveDilatedConvolution_cu_8f80f47d4cuda3std6ranges3__45__cpo5beginE)
_ZN57_INTERNAL_fc722a4f_26_NaiveDilatedConvolution_cu_8f80f47d4cuda3std6ranges3__45__cpo5beginE:
	.zero		1
	.type		_ZN57_INTERNAL_fc722a4f_26_NaiveDilatedConvolution_cu_8f80f47d4cuda3std3__459_GLOBAL__N__fc722a4f_26_NaiveDilatedConvolution_cu_8f80f47d6ignoreE,@object
	.size		_ZN57_INTERNAL_fc722a4f_26_NaiveDilatedConvolution_cu_8f80f47d4cuda3std3__459_GLOBAL__N__fc722a4f_26_NaiveDilatedConvolution_cu_8f80f47d6ignoreE,(_ZN57_INTERNAL_fc722a4f_26_NaiveDilatedConvolution_cu_8f80f47d4cuda3std6ranges3__45__cpo4sizeE - _ZN57_INTERNAL_fc722a4f_26_NaiveDilatedConvolution_cu_8f80f47d4cuda3std3__459_GLOBAL__N__fc722a4f_26_NaiveDilatedConvolution_cu_8f80f47d6ignoreE)
_ZN57_INTERNAL_fc722a4f_26_NaiveDilatedConvolution_cu_8f80f47d4cuda3std3__459_GLOBAL__N__fc722a4f_26_NaiveDilatedConvolution_cu_8f80f47d6ignoreE:
	.zero		1
	.type		_ZN57_INTERNAL_fc722a4f_26_NaiveDilatedConvolution_cu_8f80f47d4cuda3std6ranges3__45__cpo4sizeE,@object
	.size		_ZN57_INTERNAL_fc722a4f_26_NaiveDilatedConvolution_cu_8f80f47d4cuda3std6ranges3__45__cpo4sizeE,(_ZN57_INTERNAL_fc722a4f_26_NaiveDilatedConvolution_cu_8f80f47d4cuda3std3__45__cpo5beginE - _ZN57_INTERNAL_fc722a4f_26_NaiveDilatedConvolution_cu_8f80f47d4cuda3std6ranges3__45__cpo4sizeE)
_ZN57_INTERNAL_fc722a4f_26_NaiveDilatedConvolution_cu_8f80f47d4cuda3std6ranges3__45__cpo4sizeE:
	.zero		1
	.type		_ZN57_INTERNAL_fc722a4f_26_NaiveDilatedConvolution_cu_8f80f47d4cuda3std3__45__cpo5beginE,@object
	.size		_ZN57_INTERNAL_fc722a4f_26_NaiveDilatedConvolution_cu_8f80f47d4cuda3std3__45__cpo5beginE,(_ZN57_INTERNAL_fc722a4f_26_NaiveDilatedConvolution_cu_8f80f47d4cuda3std6ranges3__45__cpo6cbeginE - _ZN57_INTERNAL_fc722a4f_26_NaiveDilatedConvolution_cu_8f80f47d4cuda3std3__45__cpo5beginE)
_ZN57_INTERNAL_fc722a4f_26_NaiveDilatedConvolution_cu_8f80f47d4cuda3std3__45__cpo5beginE:
	.zero		1
	.type		_ZN57_INTERNAL_fc722a4f_26_NaiveDilatedConvolution_cu_8f80f47d4cuda3std6ranges3__45__cpo6cbeginE,@object
	.size		_ZN57_INTERNAL_fc722a4f_26_NaiveDilatedConvolution_cu_8f80f47d4cuda3std6ranges3__45__cpo6cbeginE,(_ZN57_INTERNAL_fc722a4f_26_NaiveDilatedConvolution_cu_8f80f47d4cuda3std3__45__cpo6rbeginE - _ZN57_INTERNAL_fc722a4f_26_NaiveDilatedConvolution_cu_8f80f47d4cuda3std6ranges3__45__cpo6cbeginE)
_ZN57_INTERNAL_fc722a4f_26_NaiveDilatedConvolution_cu_8f80f47d4cuda3std6ranges3__45__cpo6cbeginE:
	.zero		1
	.type		_ZN57_INTERNAL_fc722a4f_26_NaiveDilatedConvolution_cu_8f80f47d4cuda3std3__45__cpo6rbeginE,@object
	.size		_ZN57_INTERNAL_fc722a4f_26_NaiveDilatedConvolution_cu_8f80f47d4cuda3std3__45__cpo6rbeginE,(_ZN57_INTERNAL_fc722a4f_26_NaiveDilatedConvolution_cu_8f80f47d4cuda3std6ranges3__45__cpo4nextE - _ZN57_INTERNAL_fc722a4f_26_NaiveDilatedConvolution_cu_8f80f47d4cuda3std3__45__cpo6rbeginE)
_ZN57_INTERNAL_fc722a4f_26_NaiveDilatedConvolution_cu_8f80f47d4cuda3std3__45__cpo6rbeginE:
	.zero		1
	.type		_ZN57_INTERNAL_fc722a4f_26_NaiveDilatedConvolution_cu_8f80f47d4cuda3std6ranges3__45__cpo4nextE,@object
	.size		_ZN57_INTERNAL_fc722a4f_26_NaiveDilatedConvolution_cu_8f80f47d4cuda3std6ranges3__45__cpo4nextE,(_ZN57_INTERNAL_fc722a4f_26_NaiveDilatedConvolution_cu_8f80f47d4cuda3std6ranges3__45__cpo4swapE - _ZN57_INTERNAL_fc722a4f_26_NaiveDilatedConvolution_cu_8f80f47d4cuda3std6ranges3__45__cpo4nextE)
_ZN57_INTERNAL_fc722a4f_26_NaiveDilatedConvolution_cu_8f80f47d4cuda3std6ranges3__45__cpo4nextE:
	.zero		1
	.type		_ZN57_INTERNAL_fc722a4f_26_NaiveDilatedConvolution_cu_8f80f47d4cuda3std6ranges3__45__cpo4swapE,@object
	.size		_ZN57_INTERNAL_fc722a4f_26_NaiveDilatedConvolution_cu_8f80f47d4cuda3std6ranges3__45__cpo4swapE,(_ZN57_INTERNAL_fc722a4f_26_NaiveDilatedConvolution_cu_8f80f47d4cuda3std3__420unreachable_sentinelE - _ZN57_INTERNAL_fc722a4f_26_NaiveDilatedConvolution_cu_8f80f47d4cuda3std6ranges3__45__cpo4swapE)
_ZN57_INTERNAL_fc722a4f_26_NaiveDilatedConvolution_cu_8f80f47d4cuda3std6ranges3__45__cpo4swapE:
	.zero		1
	.type		_ZN57_INTERNAL_fc722a4f_26_NaiveDilatedConvolution_cu_8f80f47d4cuda3std3__420unreachable_sentinelE,@object
	.size		_ZN57_INTERNAL_fc722a4f_26_NaiveDilatedConvolution_cu_8f80f47d4cuda3std3__420unreachable_sentinelE,(_ZN57_INTERNAL_fc722a4f_26_NaiveDilatedConvolution_cu_8f80f47d6thrust24THRUST_300001_SM_1030_NS6system6detail10sequential3seqE - _ZN57_INTERNAL_fc722a4f_26_NaiveDilatedConvolution_cu_8f80f47d4cuda3std3__420unreachable_sentinelE)
_ZN57_INTERNAL_fc722a4f_26_NaiveDilatedConvolution_cu_8f80f47d4cuda3std3__420unreachable_sentinelE:
	.zero		1
	.type		_ZN57_INTERNAL_fc722a4f_26_NaiveDilatedConvolution_cu_8f80f47d6thrust24THRUST_300001_SM_1030_NS6system6detail10sequential3seqE,@object
	.size		_ZN57_INTERNAL_fc722a4f_26_NaiveDilatedConvolution_cu_8f80f47d6thrust24THRUST_300001_SM_1030_NS6system6detail10sequential3seqE,(_ZN57_INTERNAL_fc722a4f_26_NaiveDilatedConvolution_cu_8f80f47d4cuda3std3__45__cpo4cendE - _ZN57_INTERNAL_fc722a4f_26_NaiveDilatedConvolution_cu_8f80f47d6thrust24THRUST_300001_SM_1030_NS6system6detail10sequential3seqE)
_ZN57_INTERNAL_fc722a4f_26_NaiveDilatedConvolution_cu_8f80f47d6thrust24THRUST_300001_SM_1030_NS6system6detail10sequential3seqE:
	.zero		1
	.type		_ZN57_INTERNAL_fc722a4f_26_NaiveDilatedConvolution_cu_8f80f47d4cuda3std3__45__cpo4cendE,@object
	.size		_ZN57_INTERNAL_fc722a4f_26_NaiveDilatedConvolution_cu_8f80f47d4cuda3std3__45__cpo4cendE,(_ZN57_INTERNAL_fc722a4f_26_NaiveDilatedConvolution_cu_8f80f47d4cuda3std6ranges3__45__cpo9iter_swapE - _ZN57_INTERNAL_fc722a4f_26_NaiveDilatedConvolution_cu_8f80f47d4cuda3std3__45__cpo4cendE)
_ZN57_INTERNAL_fc722a4f_26_NaiveDilatedConvolution_cu_8f80f47d4cuda3std3__45__cpo4cendE:
	.zero		1
	.type		_ZN57_INTERNAL_fc722a4f_26_NaiveDilatedConvolution_cu_8f80f47d4cuda3std6ranges3__45__cpo9iter_swapE,@object
	.size		_ZN57_INTERNAL_fc722a4f_26_NaiveDilatedConvolution_cu_8f80f47d4cuda3std6ranges3__45__cpo9iter_swapE,(_ZN57_INTERNAL_fc722a4f_26_NaiveDilatedConvolution_cu_8f80f47d4cuda3std3__45__cpo5crendE - _ZN57_INTERNAL_fc722a4f_26_NaiveDilatedConvolution_cu_8f80f47d4cuda3std6ranges3__45__cpo9iter_swapE)
_ZN57_INTERNAL_fc722a4f_26_NaiveDilatedConvolution_cu_8f80f47d4cuda3std6ranges3__45__cpo9iter_swapE:
	.zero		1
	.type		_ZN57_INTERNAL_fc722a4f_26_NaiveDilatedConvolution_cu_8f80f47d4cuda3std3__45__cpo5crendE,@object
	.size		_ZN57_INTERNAL_fc722a4f_26_NaiveDilatedConvolution_cu_8f80f47d4cuda3std3__45__cpo5crendE,(_ZN57_INTERNAL_fc722a4f_26_NaiveDilatedConvolution_cu_8f80f47d4cuda3std6ranges3__45__cpo5cdataE - _ZN57_INTERNAL_fc722a4f_26_NaiveDilatedConvolution_cu_8f80f47d4cuda3std3__45__cpo5crendE)
_ZN57_INTERNAL_fc722a4f_26_NaiveDilatedConvolution_cu_8f80f47d4cuda3std3__45__cpo5crendE:
	.zero		1
	.type		_ZN57_INTERNAL_fc722a4f_26_NaiveDilatedConvolution_cu_8f80f47d4cuda3std6ranges3__45__cpo5cdataE,@object
	.size		_ZN57_INTERNAL_fc722a4f_26_NaiveDilatedConvolution_cu_8f80f47d4cuda3std6ranges3__45__cpo5cdataE,(_ZN57_INTERNAL_fc722a4f_26_NaiveDilatedConvolution_cu_8f80f47d4cuda3std6ranges3__45__cpo3endE - _ZN57_INTERNAL_fc722a4f_26_NaiveDilatedConvolution_cu_8f80f47d4cuda3std6ranges3__45__cpo5cdataE)
_ZN57_INTERNAL_fc722a4f_26_NaiveDilatedConvolution_cu_8f80f47d4cuda3std6ranges3__45__cpo5cdataE:
	.zero		1
	.type		_ZN57_INTERNAL_fc722a4f_26_NaiveDilatedConvolution_cu_8f80f47d4cuda3std6ranges3__45__cpo3endE,@object
	.size		_ZN57_INTERNAL_fc722a4f_26_NaiveDilatedConvolution_cu_8f80f47d4cuda3std6ranges3__45__cpo3endE,(_ZN57_INTERNAL_fc722a4f_26_NaiveDilatedConvolution_cu_8f80f47d4cuda3std3__419piecewise_constructE - _ZN57_INTERNAL_fc722a4f_26_NaiveDilatedConvolution_cu_8f80f47d4cuda3std6ranges3__45__cpo3endE)
_ZN57_INTERNAL_fc722a4f_26_NaiveDilatedConvolution_cu_8f80f47d4cuda3std6ranges3__45__cpo3endE:
	.zero		1
	.type		_ZN57_INTERNAL_fc722a4f_26_NaiveDilatedConvolution_cu_8f80f47d4cuda3std3__419piecewise_constructE,@object
	.size		_ZN57_INTERNAL_fc722a4f_26_NaiveDilatedConvolution_cu_8f80f47d4cuda3std3__419piecewise_constructE,(_ZN57_INTERNAL_fc722a4f_26_NaiveDilatedConvolution_cu_8f80f47d4cuda3std6ranges3__45__cpo5ssizeE - _ZN57_INTERNAL_fc722a4f_26_NaiveDilatedConvolution_cu_8f80f47d4cuda3std3__419piecewise_constructE)
_ZN57_INTERNAL_fc722a4f_26_NaiveDilatedConvolution_cu_8f80f47d4cuda3std3__419piecewise_constructE:
	.zero		1
	.type		_ZN57_INTERNAL_fc722a4f_26_NaiveDilatedConvolution_cu_8f80f47d4cuda3std6ranges3__45__cpo5ssizeE,@object
	.size		_ZN57_INTERNAL_fc722a4f_26_NaiveDilatedConvolution_cu_8f80f47d4cuda3std6ranges3__45__cpo5ssizeE,(_ZN57_INTERNAL_fc722a4f_26_NaiveDilatedConvolution_cu_8f80f47d4cuda3std3__45__cpo3endE - _ZN57_INTERNAL_fc722a4f_26_NaiveDilatedConvolution_cu_8f80f47d4cuda3std6ranges3__45__cpo5ssizeE)
_ZN57_INTERNAL_fc722a4f_26_NaiveDilatedConvolution_cu_8f80f47d4cuda3std6ranges3__45__cpo5ssizeE:
	.zero		1
	.type		_ZN57_INTERNAL_fc722a4f_26_NaiveDilatedConvolution_cu_8f80f47d4cuda3std3__45__cpo3endE,@object
	.size		_ZN57_INTERNAL_fc722a4f_26_NaiveDilatedConvolution_cu_8f80f47d4cuda3std3__45__cpo3endE,(_ZN57_INTERNAL_fc722a4f_26_NaiveDilatedConvolution_cu_8f80f47d4cuda3std6ranges3__45__cpo4cendE - _ZN57_INTERNAL_fc722a4f_26_NaiveDilatedConvolution_cu_8f80f47d4cuda3std3__45__cpo3endE)
_ZN57_INTERNAL_fc722a4f_26_NaiveDilatedConvolution_cu_8f80f47d4cuda3std3__45__cpo3endE:
	.zero		1
	.type		_ZN57_INTERNAL_fc722a4f_26_NaiveDilatedConvolution_cu_8f80f47d4cuda3std6ranges3__45__cpo4cendE,@object
	.size		_ZN57_INTERNAL_fc722a4f_26_NaiveDilatedConvolution_cu_8f80f47d4cuda3std6ranges3__45__cpo4cendE,(_ZN57_INTERNAL_fc722a4f_26_NaiveDilatedConvolution_cu_8f80f47d4cuda3std3__45__cpo4rendE - _ZN57_INTERNAL_fc722a4f_26_NaiveDilatedConvolution_cu_8f80f47d4cuda3std6ranges3__45__cpo4cendE)
_ZN57_INTERNAL_fc722a4f_26_NaiveDilatedConvolution_cu_8f80f47d4cuda3std6ranges3__45__cpo4cendE:
	.zero		1
	.type		_ZN57_INTERNAL_fc722a4f_26_NaiveDilatedConvolution_cu_8f80f47d4cuda3std3__45__cpo4rendE,@object
	.size		_ZN57_INTERNAL_fc722a4f_26_NaiveDilatedConvolution_cu_8f80f47d4cuda3std3__45__cpo4rendE,(_ZN57_INTERNAL_fc722a4f_26_NaiveDilatedConvolution_cu_8f80f47d4cuda3std6ranges3__45__cpo4prevE - _ZN57_INTERNAL_fc722a4f_26_NaiveDilatedConvolution_cu_8f80f47d4cuda3std3__45__cpo4rendE)
_ZN57_INTERNAL_fc722a4f_26_NaiveDilatedConvolution_cu_8f80f47d4cuda3std3__45__cpo4rendE:
	.zero		1
	.type		_ZN57_INTERNAL_fc722a4f_26_NaiveDilatedConvolution_cu_8f80f47d4cuda3std6ranges3__45__cpo4prevE,@object
	.size		_ZN57_INTERNAL_fc722a4f_26_NaiveDilatedConvolution_cu_8f80f47d4cuda3std6ranges3__45__cpo4prevE,(_ZN57_INTERNAL_fc722a4f_26_NaiveDilatedConvolution_cu_8f80f47d4cuda3std6ranges3__45__cpo9iter_moveE - _ZN57_INTERNAL_fc722a4f_26_NaiveDilatedConvolution_cu_8f80f47d4cuda3std6ranges3__45__cpo4prevE)
_ZN57_INTERNAL_fc722a4f_26_NaiveDilatedConvolution_cu_8f80f47d4cuda3std6ranges3__45__cpo4prevE:
	.zero		1
	.type		_ZN57_INTERNAL_fc722a4f_26_NaiveDilatedConvolution_cu_8f80f47d4cuda3std6ranges3__45__cpo9iter_moveE,@object
	.size		_ZN57_INTERNAL_fc722a4f_26_NaiveDilatedConvolution_cu_8f80f47d4cuda3std6ranges3__45__cpo9iter_moveE,(.L_13 - _ZN57_INTERNAL_fc722a4f_26_NaiveDilatedConvolution_cu_8f80f47d4cuda3std6ranges3__45__cpo9iter_moveE)
_ZN57_INTERNAL_fc722a4f_26_NaiveDilatedConvolution_cu_8f80f47d4cuda3std6ranges3__45__cpo9iter_moveE:
	.zero		1
.L_13:


//--------------------- .nv.constant0._ZN2at6native13col2im_kernelIN3c108BFloat16ES3_EEvlPKT_llllllllllllPS4_ --------------------------
	.section	.nv.constant0._ZN2at6native13col2im_kernelIN3c108BFloat16ES3_EEvlPKT_llllllllllllPS4_,"a",@progbits
	.sectionflags	@""
	.align	4
.nv.constant0._ZN2at6native13col2im_kernelIN3c108BFloat16ES3_EEvlPKT_llllllllllllPS4_:
	.zero		1016


//--------------------- .nv.constant0._ZN2at6native13vol2im_kernelIN3c108BFloat16ES3_EEvlPKT_jjjjjjjjjjjjjjjjjjjPS4_ --------------------------
	.section	.nv.constant0._ZN2at6native13vol2im_kernelIN3c108BFloat16ES3_EEvlPKT_jjjjjjjjjjjjjjjjjjjPS4_,"a",@progbits
	.sectionflags	@""
	.align	4
.nv.constant0._ZN2at6native13vol2im_kernelIN3c108BFloat16ES3_EEvlPKT_jjjjjjjjjjjjjjjjjjjPS4_:
	.zero		1000


//--------------------- .nv.constant0._ZN2at6native13im2col_kernelIN3c108BFloat16EEEvlPKT_llllllllllllPS4_ --------------------------
	.section	.nv.constant0._ZN2at6native13im2col_kernelIN3c108BFloat16EEEvlPKT_llllllllllllPS4_,"a",@progbits
	.sectionflags	@""
	.align	4
.nv.constant0._ZN2at6native13im2col_kernelIN3c108BFloat16EEEvlPKT_llllllllllllPS4_:
	.zero		1016


//--------------------- .nv.constant0._ZN2at6native14vol2col_kernelIN3c108BFloat16EEEvlPKT_iiiiiiiiiiiiiiiiiiPS4_ --------------------------
	.section	.nv.constant0._ZN2at6native14vol2col_kernelIN3c108BFloat16EEEvlPKT_iiiiiiiiiiiiiiiiiiPS4_,"a",@progbits
	.sectionflags	@""
	.align	4
.nv.constant0._ZN2at6native14vol2col_kernelIN3c108BFloat16EEEvlPKT_iiiiiiiiiiiiiiiiiiPS4_:
	.zero		992


//--------------------- .nv.constant0._ZN2at6native13col2im_kernelIN3c104HalfES3_EEvlPKT_llllllllllllPS4_ --------------------------
	.section	.nv.constant0._ZN2at6native13col2im_kernelIN3c104HalfES3_EEvlPKT_llllllllllllPS4_,"a",@progbits
	.sectionflags	@""
	.align	4
.nv.constant0._ZN2at6native13col2im_kernelIN3c104HalfES3_EEvlPKT_llllllllllllPS4_:
	.zero		1016


//--------------------- .nv.constant0._ZN2at6native13vol2im_kernelIN3c104HalfES3_EEvlPKT_jjjjjjjjjjjjjjjjjjjPS4_ --------------------------
	.section	.nv.constant0._ZN2at6native13vol2im_kernelIN3c104HalfES3_EEvlPKT_jjjjjjjjjjjjjjjjjjjPS4_,"a",@progbits
	.sectionflags	@""
	.align	4
.nv.constant0._ZN2at6native13vol2im_kernelIN3c104HalfES3_EEvlPKT_jjjjjjjjjjjjjjjjjjjPS4_:
	.zero		1000


//--------------------- .nv.constant0._ZN2at6native13im2col_kernelIN3c104HalfEEEvlPKT_llllllllllllPS4_ --------------------------
	.section	.nv.constant0._ZN2at6native13im2col_kernelIN3c104HalfEEEvlPKT_llllllllllllPS4_,"a",@progbits
	.sectionflags	@""
	.align	4
.nv.constant0._ZN2at6native13im2col_kernelIN3c104HalfEEEvlPKT_llllllllllllPS4_:
	.zero		1016


//--------------------- .nv.constant0._ZN2at6native14vol2col_kernelIN3c104HalfEEEvlPKT_iiiiiiiiiiiiiiiiiiPS4_ --------------------------
	.section	.nv.constant0._ZN2at6native14vol2col_kernelIN3c104HalfEEEvlPKT_iiiiiiiiiiiiiiiiiiPS4_,"a",@progbits
	.sectionflags	@""
	.align	4
.nv.constant0._ZN2at6native14vol2col_kernelIN3c104HalfEEEvlPKT_iiiiiiiiiiiiiiiiiiPS4_:
	.zero		992


//--------------------- .nv.constant0._ZN2at6native13col2im_kernelIffEEvlPKT_llllllllllllPS2_ --------------------------
	.section	.nv.constant0._ZN2at6native13col2im_kernelIffEEvlPKT_llllllllllllPS2_,"a",@progbits
	.sectionflags	@""
	.align	4
.nv.constant0._ZN2at6native13col2im_kernelIffEEvlPKT_llllllllllllPS2_:
	.zero		1016


//--------------------- .nv.constant0._ZN2at6native13vol2im_kernelIffEEvlPKT_jjjjjjjjjjjjjjjjjjjPS2_ --------------------------
	.section	.nv.constant0._ZN2at6native13vol2im_kernelIffEEvlPKT_jjjjjjjjjjjjjjjjjjjPS2_,"a",@progbits
	.sectionflags	@""
	.align	4
.nv.constant0._ZN2at6native13vol2im_kernelIffEEvlPKT_jjjjjjjjjjjjjjjjjjjPS2_:
	.zero		1000


//--------------------- .nv.constant0._ZN2at6native13im2col_kernelIfEEvlPKT_llllllllllllPS2_ --------------------------
	.section	.nv.constant0._ZN2at6native13im2col_kernelIfEEvlPKT_llllllllllllPS2_,"a",@progbits
	.sectionflags	@""
	.align	4
.nv.constant0._ZN2at6native13im2col_kernelIfEEvlPKT_llllllllllllPS2_:
	.zero		1016


//--------------------- .nv.constant0._ZN2at6native14vol2col_kernelIfEEvlPKT_iiiiiiiiiiiiiiiiiiPS2_ --------------------------
	.section	.nv.constant0._ZN2at6native14vol2col_kernelIfEEvlPKT_iiiiiiiiiiiiiiiiiiPS2_,"a",@progbits
	.sectionflags	@""
	.align	4
.nv.constant0._ZN2at6native14vol2col_kernelIfEEvlPKT_iiiiiiiiiiiiiiiiiiPS2_:
	.zero		992


//--------------------- .nv.constant0._ZN2at6native13col2im_kernelIddEEvlPKT_llllllllllllPS2_ --------------------------
	.section	.nv.constant0._ZN2at6native13col2im_kernelIddEEvlPKT_llllllllllllPS2_,"a",@progbits
	.sectionflags	@""
	.align	4
.nv.constant0._ZN2at6native13col2im_kernelIddEEvlPKT_llllllllllllPS2_:
	.zero		1016


//--------------------- .nv.constant0._ZN2at6native13vol2im_kernelIddEEvlPKT_jjjjjjjjjjjjjjjjjjjPS2_ --------------------------
	.section	.nv.constant0._ZN2at6native13vol2im_kernelIddEEvlPKT_jjjjjjjjjjjjjjjjjjjPS2_,"a",@progbits
	.sectionflags	@""
	.align	4
.nv.constant0._ZN2at6native13vol2im_kernelIddEEvlPKT_jjjjjjjjjjjjjjjjjjjPS2_:
	.zero		1000


//--------------------- .nv.constant0._ZN2at6native13im2col_kernelIdEEvlPKT_llllllllllllPS2_ --------------------------
	.section	.nv.constant0._ZN2at6native13im2col_kernelIdEEvlPKT_llllllllllllPS2_,"a",@progbits
	.sectionflags	@""
	.align	4
.nv.constant0._ZN2at6native13im2col_kernelIdEEvlPKT_llllllllllllPS2_:
	.zero		1016


//--------------------- .nv.constant0._ZN2at6native14vol2col_kernelIdEEvlPKT_iiiiiiiiiiiiiiiiiiPS2_ --------------------------
	.section	.nv.constant0._ZN2at6native14vol2col_kernelIdEEvlPKT_iiiiiiiiiiiiiiiiiiPS2_,"a",@progbits
	.sectionflags	@""
	.align	4
.nv.constant0._ZN2at6native14vol2col_kernelIdEEvlPKT_iiiiiiiiiiiiiiiiiiPS2_:
	.zero		992


//--------------------- SYMBOLS --------------------------

	.type		.nv.reservedSmem.offset0,@object
	.size		.nv.reservedSmem.offset0,0x4
